// auto-generated by cutlass_sweep.gemm — config: {"arch": "sm_100", "cluster_m": 2, "cluster_n": 1, "dtype": "int8", "dtype_b": "int8", "layout": "nt", "stages": 0, "tile_k": 128, "tile_m": 256, "tile_n": 224}
#include "cutlass/cutlass.h"
#include "cutlass/gemm/collective/collective_builder.hpp"
#include "cutlass/gemm/device/gemm_universal_adapter.h"
#include "cutlass/gemm/kernel/gemm_universal.hpp"
#include "cutlass/epilogue/collective/collective_builder.hpp"

using ElemA = int8_t;
using ElemB = int8_t;
using ElemCD = int8_t;
using Acc  = int32_t;
using TileShape    = cute::Shape<cute::_256, cute::_224, cute::_128>;
using ClusterShape = cute::Shape<cute::_2, cute::_1, cute::_1>;

using CollectiveEpilogue = typename cutlass::epilogue::collective::CollectiveBuilder<
    cutlass::arch::Sm100, cutlass::arch::OpClassTensorOp,
    TileShape, ClusterShape,
    cutlass::epilogue::collective::EpilogueTileAuto,
    Acc, Acc,
    ElemCD, cutlass::layout::RowMajor, 128 / cutlass::sizeof_bits<ElemCD>::value,
    ElemCD, cutlass::layout::RowMajor, 128 / cutlass::sizeof_bits<ElemCD>::value,
    cutlass::epilogue::collective::EpilogueScheduleAuto
  >::CollectiveOp;

using CollectiveMainloop = typename cutlass::gemm::collective::CollectiveBuilder<
    cutlass::arch::Sm100, cutlass::arch::OpClassTensorOp,
    ElemA, cutlass::layout::RowMajor, 128 / cutlass::sizeof_bits<ElemA>::value,
    ElemB, cutlass::layout::ColumnMajor, 128 / cutlass::sizeof_bits<ElemB>::value,
    Acc,
    TileShape, ClusterShape,
    cutlass::gemm::collective::StageCountAutoCarveout<static_cast<int>(sizeof(typename CollectiveEpilogue::SharedStorage))>,
    cutlass::gemm::collective::KernelScheduleAuto
  >::CollectiveOp;

using GemmKernel = cutlass::gemm::kernel::GemmUniversal<
    cute::Shape<int,int,int,int>,
    CollectiveMainloop,
    CollectiveEpilogue
>;
using Gemm = cutlass::gemm::device::GemmUniversalAdapter<GemmKernel>;

// Force the device kernel symbol into the cubin without needing a host main.
auto* _anchor = &cutlass::device_kernel<GemmKernel>;


// ===== COMPILED SASS (sm_100a) =====

	.target	sm_100a

	.elftype	@"ET_EXEC"


//--------------------- .note.nv.tkinfo           --------------------------
	.section	.note.nv.tkinfo,"",@"SHT_NOTE"
	.sectionflags	@"SHF_NOTE_NV_TKINFO"
	.tkinfo
        /*0018*/ 	.word	0x00000002
        /*0030*/ 	.string	""
        /*0030*/ 	.string	"ptxas"
        /*0030*/ 	.string	"Cuda compilation tools, release 13.0, V13.0.88"
        /*0030*/ 	.string	"Build cuda_13.0.r13.0/compiler.36424714_0"
        /*0030*/ 	.string	"-arch sm_100a -m 64 "



//--------------------- .note.nv.cuinfo           --------------------------
	.section	.note.nv.cuinfo,"",@"SHT_NOTE"
	.sectionflags	@"SHF_NOTE_NV_CUINFO"
        /*0018*/ 	.short	0x0002
        /*001a*/ 	.short	0x0064
        /*001c*/ 	.short	0x0082
	.zero		2


//--------------------- .nv.info                  --------------------------
	.section	.nv.info,"",@"SHT_CUDA_INFO"
	.align	4


	//----- nvinfo : EIATTR_REGCOUNT
	.align		4
        /*0000*/ 	.byte	0x04, 0x2f
        /*0002*/ 	.short	(.L_19 - .L_18)
	.align		4
.L_18:
        /*0004*/ 	.word	index@(_ZN7cutlass13device_kernelINS_4gemm6kernel13GemmUniversalIN4cute5tupleIJiiiiEEENS1_10collective13CollectiveMmaINS1_35MainloopSm100TmaUmmaWarpSpecializedILi5ELi2ELi2ENS5_IJNS4_1CILi2EEENSA_ILi1EEESC_EEEEENS5_IJNSA_ILi256EEENSA_ILi224EEENSA_ILi128EEEEEEaNS5_IJlSC_lEEEaSJ_NS4_8TiledMMAINS4_8MMA_AtomIJNS4_21SM100_MMA_S8_2x1SM_SSIaaiLi256ELi224ELNS4_4UMMA5MajorE0ELSO_0ELNSN_8SaturateE0EEEEEENS4_6LayoutINS5_IJSC_SC_SC_EEENS5_IJNSA_ILi0EEESU_SU_EEEEENS5_IJNS4_10UnderscoreESX_SX_EEEEENS4_18SM100_TMA_2SM_LOADENS4_14ComposedLayoutINS4_7SwizzleILi3ELi4ELi3EEENS4_18smem_ptr_flag_bitsILi8EEENSS_INS5_IJNSA_ILi8EEESH_EEENS5_IJSH_SC_EEEEEEEvNS4_8identityES10_S1A_vS1B_EENS_8epilogue10collective18CollectiveEpilogueINS1D_23Sm100TmaWarpSpecializedILi1ELi1ELi224ELb0ELb0EEEJNS5_IJSH_SG_SH_EEENS5_IJNSS_ISH_SC_EENSS_ISG_SC_EEEEEaSJ_aSJ_NS1D_6fusion15FusionCallbacksIS1H_NS1M_17LinearCombinationIaiaiLNS_15FloatRoundStyleE2EEES1I_S1L_JEEENS4_5SM1004TMEM4LOAD26SM100_TMEM_LOAD_32dp32b32xENS4_13SM90_TMA_LOADENS11_INS12_ILi1ELi4ELi3EEES15_NSS_INS5_IJS16_NSA_ILi32EEEEEENS5_IJS1Y_SC_EEEEEEENS4_39AutoVectorizingCopyWithAssumedAlignmentILi128EEENS4_14SM90_TMA_STOREES22_S24_S24_EEEvvEEEEvNT_6ParamsE)
        /*0008*/ 	.word	0x000000ff


	//----- nvinfo : EIATTR_FRAME_SIZE
	.align		4
.L_19:
        /*000c*/ 	.byte	0x04, 0x11
        /*000e*/ 	.short	(.L_21 - .L_20)
	.align		4
.L_20:
        /*0010*/ 	.word	index@($__internal_2_$__cuda_sm10x_tcgen05_guardrail_trap_unallocated_columns_being_dealloced)
        /*0014*/ 	.word	0x00000078


	//----- nvinfo : EIATTR_FRAME_SIZE
	.align		4
.L_21:
        /*0018*/ 	.byte	0x04, 0x11
        /*001a*/ 	.short	(.L_23 - .L_22)
	.align		4
.L_22:
        /*001c*/ 	.word	index@($__internal_1_$__cuda_sm10x_tcgen05_guardrail_trap_phase_invalid_during_alloc)
        /*0020*/ 	.word	0x00000078


	//----- nvinfo : EIATTR_FRAME_SIZE
	.align		4
.L_23:
        /*0024*/ 	.byte	0x04, 0x11
        /*0026*/ 	.short	(.L_25 - .L_24)
	.align		4
.L_24:
        /*0028*/ 	.word	index@($__internal_0_$__cuda_sm10x_tcgen05_guardrail_trap_col_being_dealloced_not_returned_by_alloc)
        /*002c*/ 	.word	0x00000078


	//----- nvinfo : EIATTR_FRAME_SIZE
	.align		4
.L_25:
        /*0030*/ 	.byte	0x04, 0x11
        /*0032*/ 	.short	(.L_27 - .L_26)
	.align		4
.L_26:
        /*0034*/ 	.word	index@(_ZN7cutlass13device_kernelINS_4gemm6kernel13GemmUniversalIN4cute5tupleIJiiiiEEENS1_10collective13CollectiveMmaINS1_35MainloopSm100TmaUmmaWarpSpecializedILi5ELi2ELi2ENS5_IJNS4_1CILi2EEENSA_ILi1EEESC_EEEEENS5_IJNSA_ILi256EEENSA_ILi224EEENSA_ILi128EEEEEEaNS5_IJlSC_lEEEaSJ_NS4_8TiledMMAINS4_8MMA_AtomIJNS4_21SM100_MMA_S8_2x1SM_SSIaaiLi256ELi224ELNS4_4UMMA5MajorE0ELSO_0ELNSN_8SaturateE0EEEEEENS4_6LayoutINS5_IJSC_SC_SC_EEENS5_IJNSA_ILi0EEESU_SU_EEEEENS5_IJNS4_10UnderscoreESX_SX_EEEEENS4_18SM100_TMA_2SM_LOADENS4_14ComposedLayoutINS4_7SwizzleILi3ELi4ELi3EEENS4_18smem_ptr_flag_bitsILi8EEENSS_INS5_IJNSA_ILi8EEESH_EEENS5_IJSH_SC_EEEEEEEvNS4_8identityES10_S1A_vS1B_EENS_8epilogue10collective18CollectiveEpilogueINS1D_23Sm100TmaWarpSpecializedILi1ELi1ELi224ELb0ELb0EEEJNS5_IJSH_SG_SH_EEENS5_IJNSS_ISH_SC_EENSS_ISG_SC_EEEEEaSJ_aSJ_NS1D_6fusion15FusionCallbacksIS1H_NS1M_17LinearCombinationIaiaiLNS_15FloatRoundStyleE2EEES1I_S1L_JEEENS4_5SM1004TMEM4LOAD26SM100_TMEM_LOAD_32dp32b32xENS4_13SM90_TMA_LOADENS11_INS12_ILi1ELi4ELi3EEES15_NSS_INS5_IJS16_NSA_ILi32EEEEEENS5_IJS1Y_SC_EEEEEEENS4_39AutoVectorizingCopyWithAssumedAlignmentILi128EEENS4_14SM90_TMA_STOREES22_S24_S24_EEEvvEEEEvNT_6ParamsE)
        /*0038*/ 	.word	0x00000078


	//----- nvinfo : EIATTR_MIN_STACK_SIZE
	.align		4
.L_27:
        /*003c*/ 	.byte	0x04, 0x12
        /*003e*/ 	.short	(.L_29 - .L_28)
	.align		4
.L_28:
        /*0040*/ 	.word	index@(_ZN7cutlass13device_kernelINS_4gemm6kernel13GemmUniversalIN4cute5tupleIJiiiiEEENS1_10collective13CollectiveMmaINS1_35MainloopSm100TmaUmmaWarpSpecializedILi5ELi2ELi2ENS5_IJNS4_1CILi2EEENSA_ILi1EEESC_EEEEENS5_IJNSA_ILi256EEENSA_ILi224EEENSA_ILi128EEEEEEaNS5_IJlSC_lEEEaSJ_NS4_8TiledMMAINS4_8MMA_AtomIJNS4_21SM100_MMA_S8_2x1SM_SSIaaiLi256ELi224ELNS4_4UMMA5MajorE0ELSO_0ELNSN_8SaturateE0EEEEEENS4_6LayoutINS5_IJSC_SC_SC_EEENS5_IJNSA_ILi0EEESU_SU_EEEEENS5_IJNS4_10UnderscoreESX_SX_EEEEENS4_18SM100_TMA_2SM_LOADENS4_14ComposedLayoutINS4_7SwizzleILi3ELi4ELi3EEENS4_18smem_ptr_flag_bitsILi8EEENSS_INS5_IJNSA_ILi8EEESH_EEENS5_IJSH_SC_EEEEEEEvNS4_8identityES10_S1A_vS1B_EENS_8epilogue10collective18CollectiveEpilogueINS1D_23Sm100TmaWarpSpecializedILi1ELi1ELi224ELb0ELb0EEEJNS5_IJSH_SG_SH_EEENS5_IJNSS_ISH_SC_EENSS_ISG_SC_EEEEEaSJ_aSJ_NS1D_6fusion15FusionCallbacksIS1H_NS1M_17LinearCombinationIaiaiLNS_15FloatRoundStyleE2EEES1I_S1L_JEEENS4_5SM1004TMEM4LOAD26SM100_TMEM_LOAD_32dp32b32xENS4_13SM90_TMA_LOADENS11_INS12_ILi1ELi4ELi3EEES15_NSS_INS5_IJS16_NSA_ILi32EEEEEENS5_IJS1Y_SC_EEEEEEENS4_39AutoVectorizingCopyWithAssumedAlignmentILi128EEENS4_14SM90_TMA_STOREES22_S24_S24_EEEvvEEEEvNT_6ParamsE)
        /*0044*/ 	.word	0x00000078
.L_29:


//--------------------- .nv.compat                --------------------------
	.section	.nv.compat,"",@"SHT_CUDA_COMPAT_INFO"
	.align	4
        /*0000*/ 	.byte	0x02, 0x09, 0x01, 0x00, 0x02, 0x02, 0x03, 0x00, 0x02, 0x05, 0x06, 0x00, 0x03, 0x07, 0x01, 0x01
        /*0010*/ 	.byte	0x02, 0x03, 0x01, 0x00, 0x02, 0x06, 0x01, 0x00, 0x04, 0x0b, 0x08, 0x00, 0x01, 0x00, 0x00, 0x00
        /*0020*/ 	.byte	0x00, 0x00, 0x00, 0x00


//--------------------- .nv.info._ZN7cutlass13device_kernelINS_4gemm6kernel13GemmUniversalIN4cute5tupleIJiiiiEEENS1_10collective13CollectiveMmaINS1_35MainloopSm100TmaUmmaWarpSpecializedILi5ELi2ELi2ENS5_IJNS4_1CILi2EEENSA_ILi1EEESC_EEEEENS5_IJNSA_ILi256EEENSA_ILi224EEENSA_ILi128EEEEEEaNS5_IJlSC_lEEEaSJ_NS4_8TiledMMAINS4_8MMA_AtomIJNS4_21SM100_MMA_S8_2x1SM_SSIaaiLi256ELi224ELNS4_4UMMA5MajorE0ELSO_0ELNSN_8SaturateE0EEEEEENS4_6LayoutINS5_IJSC_SC_SC_EEENS5_IJNSA_ILi0EEESU_SU_EEEEENS5_IJNS4_10UnderscoreESX_SX_EEEEENS4_18SM100_TMA_2SM_LOADENS4_14ComposedLayoutINS4_7SwizzleILi3ELi4ELi3EEENS4_18smem_ptr_flag_bitsILi8EEENSS_INS5_IJNSA_ILi8EEESH_EEENS5_IJSH_SC_EEEEEEEvNS4_8identityES10_S1A_vS1B_EENS_8epilogue10collective18CollectiveEpilogueINS1D_23Sm100TmaWarpSpecializedILi1ELi1ELi224ELb0ELb0EEEJNS5_IJSH_SG_SH_EEENS5_IJNSS_ISH_SC_EENSS_ISG_SC_EEEEEaSJ_aSJ_NS1D_6fusion15FusionCallbacksIS1H_NS1M_17LinearCombinationIaiaiLNS_15FloatRoundStyleE2EEES1I_S1L_JEEENS4_5SM1004TMEM4LOAD26SM100_TMEM_LOAD_32dp32b32xENS4_13SM90_TMA_LOADENS11_INS12_ILi1ELi4ELi3EEES15_NSS_INS5_IJS16_NSA_ILi32EEEEEENS5_IJS1Y_SC_EEEEEEENS4_39AutoVectorizingCopyWithAssumedAlignmentILi128EEENS4_14SM90_TMA_STOREES22_S24_S24_EEEvvEEEEvNT_6ParamsE --------------------------
	.section	.nv.info._ZN7cutlass13device_kernelINS_4gemm6kernel13GemmUniversalIN4cute5tupleIJiiiiEEENS1_10collective13CollectiveMmaINS1_35MainloopSm100TmaUmmaWarpSpecializedILi5ELi2ELi2ENS5_IJNS4_1CILi2EEENSA_ILi1EEESC_EEEEENS5_IJNSA_ILi256EEENSA_ILi224EEENSA_ILi128EEEEEEaNS5_IJlSC_lEEEaSJ_NS4_8TiledMMAINS4_8MMA_AtomIJNS4_21SM100_MMA_S8_2x1SM_SSIaaiLi256ELi224ELNS4_4UMMA5MajorE0ELSO_0ELNSN_8SaturateE0EEEEEENS4_6LayoutINS5_IJSC_SC_SC_EEENS5_IJNSA_ILi0EEESU_SU_EEEEENS5_IJNS4_10UnderscoreESX_SX_EEEEENS4_18SM100_TMA_2SM_LOADENS4_14ComposedLayoutINS4_7SwizzleILi3ELi4ELi3EEENS4_18smem_ptr_flag_bitsILi8EEENSS_INS5_IJNSA_ILi8EEESH_EEENS5_IJSH_SC_EEEEEEEvNS4_8identityES10_S1A_vS1B_EENS_8epilogue10collective18CollectiveEpilogueINS1D_23Sm100TmaWarpSpecializedILi1ELi1ELi224ELb0ELb0EEEJNS5_IJSH_SG_SH_EEENS5_IJNSS_ISH_SC_EENSS_ISG_SC_EEEEEaSJ_aSJ_NS1D_6fusion15FusionCallbacksIS1H_NS1M_17LinearCombinationIaiaiLNS_15FloatRoundStyleE2EEES1I_S1L_JEEENS4_5SM1004TMEM4LOAD26SM100_TMEM_LOAD_32dp32b32xENS4_13SM90_TMA_LOADENS11_INS12_ILi1ELi4ELi3EEES15_NSS_INS5_IJS16_NSA_ILi32EEEEEENS5_IJS1Y_SC_EEEEEEENS4_39AutoVectorizingCopyWithAssumedAlignmentILi128EEENS4_14SM90_TMA_STOREES22_S24_S24_EEEvvEEEEvNT_6ParamsE,"",@"SHT_CUDA_INFO"
	.sectionflags	@""
	.align	4


	//----- nvinfo : EIATTR_CUDA_API_VERSION
	.align		4
        /*0000*/ 	.byte	0x04, 0x37
        /*0002*/ 	.short	(.L_31 - .L_30)
.L_30:
        /*0004*/ 	.word	0x00000082


	//----- nvinfo : EIATTR_KPARAM_INFO
	.align		4
.L_31:
        /*0008*/ 	.byte	0x04, 0x17
        /*000a*/ 	.short	(.L_33 - .L_32)
.L_32:
        /*000c*/ 	.word	0x00000000
        /*0010*/ 	.short	0x0000
        /*0012*/ 	.short	0x0000
        /*0014*/ 	.byte	0x00, 0xf0, 0x01, 0x20


	//----- nvinfo : EIATTR_AT_ENTRY_FRAGMENTS
	.align		4
.L_33:
        /*0018*/ 	.byte	0x04, 0x4f
        /*001a*/ 	.short	(.L_35 - .L_34)


	//   ....[0]....
.L_34:
        /*001c*/ 	.word	0x00000007


	//----- nvinfo : EIATTR_RESERVED_SMEM_USED
	.align		4
.L_35:
        /*0020*/ 	.byte	0x01, 0x41
	.zero		2


	//----- nvinfo : EIATTR_SPARSE_MMA_MASK
	.align		4
        /*0024*/ 	.byte	0x03, 0x50
        /*0026*/ 	.short	0x0000


	//----- nvinfo : EIATTR_TCGEN05_2CTA_USED
	.align		4
        /*0028*/ 	.byte	0x01, 0x52
	.zero		2


	//----- nvinfo : EIATTR_MAXREG_COUNT
	.align		4
        /*002c*/ 	.byte	0x03, 0x1b
        /*002e*/ 	.short	0x00ff


	//----- nvinfo : EIATTR_NUM_BARRIERS
	.align		4
        /*0030*/ 	.byte	0x02, 0x4c
        /*0032*/ 	.byte	0x07
	.zero		1


	//----- nvinfo : EIATTR_EXTERNS
	.align		4
        /*0034*/ 	.byte	0x04, 0x0f
        /*0036*/ 	.short	(.L_37 - .L_36)


	//   ....[0]....
	.align		4
.L_36:
        /*0038*/ 	.word	index@(__assertfail)


	//----- nvinfo : EIATTR_ANNOTATIONS
	.align		4
.L_37:
        /*003c*/ 	.byte	0x04, 0x55
        /*003e*/ 	.short	(.L_39 - .L_38)


	//   ....[0]....
.L_38:
        /*0040*/ 	.word	0x00000001
        /*0044*/ 	.byte	0xe0, 0x00, 0x00, 0x00, 0x01, 0x00, 0x00, 0x00, 0x80, 0x01, 0x00, 0x00, 0x01, 0x00, 0x00, 0x00
        /* <DEDUP_REMOVED lines=45> */
        /*0324*/ 	.byte	0x90, 0xa3, 0x00, 0x00


	//----- nvinfo : EIATTR_MERCURY_ISA_VERSION
	.align		4
.L_39:
        /*0328*/ 	.byte	0x03, 0x5f
        /*032a*/ 	.short	0x0101


	//----- nvinfo : EIATTR_INT_WARP_WIDE_INSTR_OFFSETS
	.align		4
        /*032c*/ 	.byte	0x04, 0x31
        /*032e*/ 	.short	(.L_41 - .L_40)


	//   ....[0]....
.L_40:
        /*0330*/ 	.word	0x00000ce0


	//   ....[1]....
        /*0334*/ 	.word	0x00000d80


	//   ....[2]....
        /*0338*/ 	.word	0x000040e0


	//   ....[3]....
        /*033c*/ 	.word	0x00004110


	//   ....[4]....
        /*0340*/ 	.word	0x00004130


	//   ....[5]....
        /*0344*/ 	.word	0x00004d60


	//   ....[6]....
        /*0348*/ 	.word	0x00004de0


	//   ....[7]....
        /*034c*/ 	.word	0x00004e40


	//   ....[8]....
        /*0350*/ 	.word	0x00004ea0


	//   ....[9]....
        /*0354*/ 	.word	0x00004f00


	//   ....[10]....
        /*0358*/ 	.word	0x00004f40


	//   ....[11]....
        /*035c*/ 	.word	0x00004fe0


	//   ....[12]....
        /*0360*/ 	.word	0x00005000


	//----- nvinfo : EIATTR_COOP_GROUP_MASK_REGIDS
	.align		4
.L_41:
        /*0364*/ 	.byte	0x04, 0x29
        /*0366*/ 	.short	(.L_43 - .L_42)


	//   ....[0]....
.L_42:
        /*0368*/ 	.word	0xffffffff


	//   ....[1]....
        /*036c*/ 	.word	0xffffffff


	//   ....[2]....
        /*0370*/ 	.word	0xffffffff


	//   ....[3]....
        /*0374*/ 	.word	0xffffffff


	//   ....[4]....
        /*0378*/ 	.word	0xffffffff


	//   ....[5]....
        /*037c*/ 	.word	0xffffffff


	//   ....[6]....
        /*0380*/ 	.word	0xffffffff


	//   ....[7]....
        /*0384*/ 	.word	0xffffffff


	//   ....[8]....
        /*0388*/ 	.word	0xffffffff


	//   ....[9]....
        /*038c*/ 	.word	0xffffffff


	//   ....[10]....
        /*0390*/ 	.word	0xffffffff


	//   ....[11]....
        /*0394*/ 	.word	0xffffffff


	//   ....[12]....
        /*0398*/ 	.word	0xffffffff


	//   ....[13]....
        /*039c*/ 	.word	0xffffffff


	//----- nvinfo : EIATTR_COOP_GROUP_INSTR_OFFSETS
	.align		4
.L_43:
        /*03a0*/ 	.byte	0x04, 0x28
        /*03a2*/ 	.short	(.L_45 - .L_44)


	//   ....[0]....
.L_44:
        /*03a4*/ 	.word	0x000000b0


	//   ....[1]....
        /*03a8*/ 	.word	0x00000550


	//   ....[2]....
        /*03ac*/ 	.word	0x000006f0


	//   ....[3]....
        /*03b0*/ 	.word	0x00000820


	//   ....[4]....
        /*03b4*/ 	.word	0x00000910


	//   ....[5]....
        /*03b8*/ 	.word	0x00000a70


	//   ....[6]....
        /*03bc*/ 	.word	0x00000bc0


	//   ....[7]....
        /*03c0*/ 	.word	0x00000e00


	//   ....[8]....
        /*03c4*/ 	.word	0x00002080


	//   ....[9]....
        /*03c8*/ 	.word	0x00002fd0


	//   ....[10]....
        /*03cc*/ 	.word	0x000034a0


	//   ....[11]....
        /*03d0*/ 	.word	0x000034d0


	//   ....[12]....
        /*03d4*/ 	.word	0x00003fe0


	//   ....[13]....
        /*03d8*/ 	.word	0x000041f0


	//----- nvinfo : EIATTR_VRC_CTA_INIT_COUNT
	.align		4
.L_45:
        /*03dc*/ 	.byte	0x02, 0x4a
        /*03de*/ 	.byte	0x80
	.zero		1


	//----- nvinfo : EIATTR_SYSCALL_OFFSETS
	.align		4
        /*03e0*/ 	.byte	0x04, 0x46
        /*03e2*/ 	.short	(.L_47 - .L_46)


	//   ....[0]....
.L_46:
        /*03e4*/ 	.word	0x00005a00


	//   ....[1]....
        /*03e8*/ 	.word	0x00005b30


	//   ....[2]....
        /*03ec*/ 	.word	0x000069e0


	//   ....[3]....
        /*03f0*/ 	.word	0x00006b50


	//   ....[4]....
        /*03f4*/ 	.word	0x00006cc0


	//   ....[5]....
        /*03f8*/ 	.word	0x00006e30


	//   ....[6]....
        /*03fc*/ 	.word	0x00006fa0


	//   ....[7]....
        /*0400*/ 	.word	0x00007110


	//   ....[8]....
        /*0404*/ 	.word	0x00007280


	//----- nvinfo : EIATTR_MBARRIER_INSTR_OFFSETS
	.align		4
.L_47:
        /*0408*/ 	.byte	0x04, 0x39
        /*040a*/ 	.short	(.L_49 - .L_48)


	//   ....[0]....
.L_48:
        /*040c*/ 	.word	0x00000640
        /*0410*/ 	.word	0x000000ff
        /*0414*/ 	.word	0x00000000
        /*0418*/ 	.short	0x0100
        /*041a*/ 	.byte	0x04
	.zero		1


	//   ....[1]....
        /*041c*/ 	.word	0x00000650
        /*0420*/ 	.word	0x000000ff
        /*0424*/ 	.word	0x00000028
        /*0428*/ 	.short	0x0100
        /*042a*/ 	.byte	0x04
	.zero		1


	//   ....[2]....
        /*042c*/ 	.word	0x00000660
        /*0430*/ 	.word	0x000000ff
        /*0434*/ 	.word	0x00000008
        /*0438*/ 	.short	0x0100
        /*043a*/ 	.byte	0x04
	.zero		1


	//   ....[3]....
        /*043c*/ 	.word	0x00000670
        /*0440*/ 	.word	0x000000ff
        /*0444*/ 	.word	0x00000030
        /*0448*/ 	.short	0x0100
        /*044a*/ 	.byte	0x04
	.zero		1


	//   ....[4]....
        /*044c*/ 	.word	0x00000680
        /*0450*/ 	.word	0x000000ff
        /*0454*/ 	.word	0x00000010
        /*0458*/ 	.short	0x0100
        /*045a*/ 	.byte	0x04
	.zero		1


	//   ....[5]....
        /*045c*/ 	.word	0x00000690
        /*0460*/ 	.word	0x000000ff
        /*0464*/ 	.word	0x00000038
        /*0468*/ 	.short	0x0100
        /*046a*/ 	.byte	0x04
	.zero		1


	//   ....[6]....
        /*046c*/ 	.word	0x000006a0
        /*0470*/ 	.word	0x000000ff
        /*0474*/ 	.word	0x00000018
        /*0478*/ 	.short	0x0100
        /*047a*/ 	.byte	0x04
	.zero		1


	//   ....[7]....
        /*047c*/ 	.word	0x000006b0
        /*0480*/ 	.word	0x000000ff
        /*0484*/ 	.word	0x00000040
        /*0488*/ 	.short	0x0100
        /*048a*/ 	.byte	0x04
	.zero		1


	//   ....[8]....
        /*048c*/ 	.word	0x000006c0
        /*0490*/ 	.word	0x000000ff
        /*0494*/ 	.word	0x00000020
        /*0498*/ 	.short	0x0100
        /*049a*/ 	.byte	0x04
	.zero		1


	//   ....[9]....
        /*049c*/ 	.word	0x000006d0
        /*04a0*/ 	.word	0x000000ff
        /*04a4*/ 	.word	0x00000048
        /*04a8*/ 	.short	0x0100
        /*04aa*/ 	.byte	0x04
	.zero		1


	//   ....[10]....
        /*04ac*/ 	.word	0x000007f0
        /*04b0*/ 	.word	0x000000ff
        /*04b4*/ 	.word	0x00000050
        /*04b8*/ 	.short	0x0100
        /*04ba*/ 	.byte	0x04
	.zero		1


	//   ....[11]....
        /*04bc*/ 	.word	0x00000800
        /*04c0*/ 	.word	0x000000ff
        /*04c4*/ 	.word	0x00000058
        /*04c8*/ 	.short	0x0100
        /*04ca*/ 	.byte	0x04
	.zero		1


	//   ....[12]....
        /*04cc*/ 	.word	0x000008e0
        /*04d0*/ 	.word	0x000000ff
        /*04d4*/ 	.word	0x00000060
        /*04d8*/ 	.short	0x0100
        /*04da*/ 	.byte	0x04
	.zero		1


	//   ....[13]....
        /*04dc*/ 	.word	0x000008f0
        /*04e0*/ 	.word	0x000000ff
        /*04e4*/ 	.word	0x00000068
        /*04e8*/ 	.short	0x0100
        /*04ea*/ 	.byte	0x04
	.zero		1


	//   ....[14]....
        /*04ec*/ 	.word	0x00000a20
        /*04f0*/ 	.word	0x000000ff
        /*04f4*/ 	.word	0x00000070
        /*04f8*/ 	.short	0x0100
        /*04fa*/ 	.byte	0x04
	.zero		1


	//   ....[15]....
        /*04fc*/ 	.word	0x00000a30
        /*0500*/ 	.word	0x000000ff
        /*0504*/ 	.word	0x00000080
        /*0508*/ 	.short	0x0100
        /*050a*/ 	.byte	0x04
	.zero		1


	//   ....[16]....
        /*050c*/ 	.word	0x00000a40
        /*0510*/ 	.word	0x000000ff
        /*0514*/ 	.word	0x00000078
        /*0518*/ 	.short	0x0100
        /*051a*/ 	.byte	0x04
	.zero		1


	//   ....[17]....
        /*051c*/ 	.word	0x00000a50
        /*0520*/ 	.word	0x000000ff
        /*0524*/ 	.word	0x00000088
        /*0528*/ 	.short	0x0100
        /*052a*/ 	.byte	0x04
	.zero		1


	//   ....[18]....
        /*052c*/ 	.word	0x00000b70
        /*0530*/ 	.word	0x000000ff
        /*0534*/ 	.word	0x00000090
        /*0538*/ 	.short	0x0100
        /*053a*/ 	.byte	0x04
	.zero		1


	//   ....[19]....
        /*053c*/ 	.word	0x00000b80
        /*0540*/ 	.word	0x000000ff
        /*0544*/ 	.word	0x000000a0
        /*0548*/ 	.short	0x0100
        /*054a*/ 	.byte	0x04
	.zero		1


	//   ....[20]....
        /*054c*/ 	.word	0x00000b90
        /*0550*/ 	.word	0x000000ff
        /*0554*/ 	.word	0x00000098
        /*0558*/ 	.short	0x0100
        /*055a*/ 	.byte	0x04
	.zero		1


	//   ....[21]....
        /*055c*/ 	.word	0x00000ba0
        /*0560*/ 	.word	0x000000ff
        /*0564*/ 	.word	0x000000a8
        /*0568*/ 	.short	0x0100
        /*056a*/ 	.byte	0x04
	.zero		1


	//   ....[22]....
        /*056c*/ 	.word	0x00000c90
        /*0570*/ 	.word	0x000000ff
        /*0574*/ 	.word	0x000000b0
        /*0578*/ 	.short	0x0100
        /*057a*/ 	.byte	0x04
	.zero		1


	//   ....[23]....
        /*057c*/ 	.word	0x00000ca0
        /*0580*/ 	.word	0x000000ff
        /*0584*/ 	.word	0x000000c0
        /*0588*/ 	.short	0x0100
        /*058a*/ 	.byte	0x04
	.zero		1


	//   ....[24]....
        /*058c*/ 	.word	0x00000cb0
        /*0590*/ 	.word	0x000000ff
        /*0594*/ 	.word	0x000000b8
        /*0598*/ 	.short	0x0100
        /*059a*/ 	.byte	0x04
	.zero		1


	//   ....[25]....
        /*059c*/ 	.word	0x00000cc0
        /*05a0*/ 	.word	0x000000ff
        /*05a4*/ 	.word	0x000000c8
        /*05a8*/ 	.short	0x0100
        /*05aa*/ 	.byte	0x04
	.zero		1


	//   ....[26]....
        /*05ac*/ 	.word	0x00000dc0
        /*05b0*/ 	.word	0x000000ff
        /*05b4*/ 	.word	0x000000d0
        /*05b8*/ 	.short	0x0100
        /*05ba*/ 	.byte	0x04
	.zero		1


	//   ....[27]....
        /*05bc*/ 	.word	0x000018b0
        /*05c0*/ 	.word	0x00000002
        /*05c4*/ 	.word	0x000000c0
        /*05c8*/ 	.short	0x010a
        /*05ca*/ 	.byte	0xff
	.zero		1


	//   ....[28]....
        /*05cc*/ 	.word	0x000018d0
        /*05d0*/ 	.word	0x00000002
        /*05d4*/ 	.word	0x000000b0
        /*05d8*/ 	.short	0x0101
        /*05da*/ 	.byte	0xff
	.zero		1


	//   ....[29]....
        /*05dc*/ 	.word	0x000019b0
        /*05e0*/ 	.word	0x000000ff
        /*05e4*/ 	.word	0x00000028
        /*05e8*/ 	.short	0x010a
        /*05ea*/ 	.byte	0x06
	.zero		1


	//   ....[30]....
        /*05ec*/ 	.word	0x00001a80
        /*05f0*/ 	.word	0x000000ff
        /*05f4*/ 	.word	0x00000028
        /*05f8*/ 	.short	0x010a
        /*05fa*/ 	.byte	0x21
	.zero		1


	//   ....[31]....
        /*05fc*/ 	.word	0x00001c30
        /*0600*/ 	.word	0x000000ff
        /*0604*/ 	.word	0x00000028
        /*0608*/ 	.short	0x010a
        /*060a*/ 	.byte	0x08
	.zero		1


	//   ....[32]....
        /*060c*/ 	.word	0x00001d30
        /*0610*/ 	.word	0x000000ff
        /*0614*/ 	.word	0x00000068
        /*0618*/ 	.short	0x0101
        /*061a*/ 	.byte	0x04
	.zero		1


	//   ....[33]....
        /*061c*/ 	.word	0x00001d50
        /*0620*/ 	.word	0x000000ff
        /*0624*/ 	.word	0x00000028
        /*0628*/ 	.short	0x010a
        /*062a*/ 	.byte	0x06
	.zero		1


	//   ....[34]....
        /*062c*/ 	.word	0x00001dd0
        /*0630*/ 	.word	0x000000ff
        /*0634*/ 	.word	0x00000028
        /*0638*/ 	.short	0x010a
        /*063a*/ 	.byte	0x11
	.zero		1


	//   ....[35]....
        /*063c*/ 	.word	0x00001f60
        /*0640*/ 	.word	0x000000ff
        /*0644*/ 	.word	0x00000028
        /*0648*/ 	.short	0x010a
        /*064a*/ 	.byte	0x08
	.zero		1


	//   ....[36]....
        /*064c*/ 	.word	0x000020b0
        /*0650*/ 	.word	0x00000003
        /*0654*/ 	.word	0x00000070
        /*0658*/ 	.short	0x010a
        /*065a*/ 	.byte	0xff
	.zero		1


	//   ....[37]....
        /*065c*/ 	.word	0x00002200
        /*0660*/ 	.word	0x00000002
        /*0664*/ 	.word	0x00000000
        /*0668*/ 	.short	0x0101
        /*066a*/ 	.byte	0xff
	.zero		1


	//   ....[38]....
        /*066c*/ 	.word	0x000027a0
        /*0670*/ 	.word	0x000000ff
        /*0674*/ 	.word	0x00000000
        /*0678*/ 	.short	0x010a
        /*067a*/ 	.byte	0x04
	.zero		1


	//   ....[39]....
        /*067c*/ 	.word	0x00002830
        /*0680*/ 	.word	0x000000ff
        /*0684*/ 	.word	0x00000000
        /*0688*/ 	.short	0x010a
        /*068a*/ 	.byte	0x05
	.zero		1


	//   ....[40]....
        /*068c*/ 	.word	0x000028c0
        /*0690*/ 	.word	0x000000ff
        /*0694*/ 	.word	0x00000000
        /*0698*/ 	.short	0x010a
        /*069a*/ 	.byte	0x05
	.zero		1


	//   ....[41]....
        /*069c*/ 	.word	0x00002950
        /*06a0*/ 	.word	0x000000ff
        /*06a4*/ 	.word	0x00000000
        /*06a8*/ 	.short	0x010a
        /*06aa*/ 	.byte	0x05
	.zero		1


	//   ....[42]....
        /*06ac*/ 	.word	0x000029f0
        /*06b0*/ 	.word	0x00000000
        /*06b4*/ 	.word	0x00000000
        /*06b8*/ 	.short	0x010a
        /*06ba*/ 	.byte	0xff
	.zero		1


	//   ....[43]....
        /*06bc*/ 	.word	0x00002b30
        /*06c0*/ 	.word	0x00000000
        /*06c4*/ 	.word	0x000000b0
        /*06c8*/ 	.short	0x010a
        /*06ca*/ 	.byte	0xff
	.zero		1


	//   ....[44]....
        /*06cc*/ 	.word	0x00002ba0
        /*06d0*/ 	.word	0x00000000
        /*06d4*/ 	.word	0x00000000
        /*06d8*/ 	.short	0x0101
        /*06da*/ 	.byte	0xff
	.zero		1


	//   ....[45]....
        /*06dc*/ 	.word	0x00002bb0
        /*06e0*/ 	.word	0x000000ff
        /*06e4*/ 	.word	0x00000080
        /*06e8*/ 	.short	0x010a
        /*06ea*/ 	.byte	0x04
	.zero		1


	//   ....[46]....
        /*06ec*/ 	.word	0x00002cd0
        /*06f0*/ 	.word	0x00000000
        /*06f4*/ 	.word	0x00000070
        /*06f8*/ 	.short	0x010a
        /*06fa*/ 	.byte	0xff
	.zero		1


	//   ....[47]....
        /*06fc*/ 	.word	0x00002dc0
        /*0700*/ 	.word	0x00000000
        /*0704*/ 	.word	0x00000000
        /*0708*/ 	.short	0x0101
        /*070a*/ 	.byte	0xff
	.zero		1


	//   ....[48]....
        /*070c*/ 	.word	0x00002e70
        /*0710*/ 	.word	0x000000ff
        /*0714*/ 	.word	0x00000080
        /*0718*/ 	.short	0x0106
        /*071a*/ 	.byte	0x04
	.zero		1


	//   ....[49]....
        /*071c*/ 	.word	0x00002e90
        /*0720*/ 	.word	0x000000ff
        /*0724*/ 	.word	0x00000080
        /*0728*/ 	.short	0x010a
        /*072a*/ 	.byte	0x04
	.zero		1


	//   ....[50]....
        /*072c*/ 	.word	0x00002f20
        /*0730*/ 	.word	0x000000ff
        /*0734*/ 	.word	0x00000080
        /*0738*/ 	.short	0x0106
        /*073a*/ 	.byte	0x07
	.zero		1


	//   ....[51]....
        /*073c*/ 	.word	0x00002f60
        /*0740*/ 	.word	0x00000000
        /*0744*/ 	.word	0x00000080
        /*0748*/ 	.short	0x010a
        /*074a*/ 	.byte	0xff
	.zero		1


	//   ....[52]....
        /*074c*/ 	.word	0x000031a0
        /*0750*/ 	.word	0x000000ff
        /*0754*/ 	.word	0x00000008
        /*0758*/ 	.short	0x010a
        /*075a*/ 	.byte	0x06
	.zero		1


	//   ....[53]....
        /*075c*/ 	.word	0x000031c0
        /*0760*/ 	.word	0x000000ff
        /*0764*/ 	.word	0x00000008
        /*0768*/ 	.short	0x010a
        /*076a*/ 	.byte	0x06
	.zero		1


	//   ....[54]....
        /*076c*/ 	.word	0x00003350
        /*0770*/ 	.word	0x000000ff
        /*0774*/ 	.word	0x00000008
        /*0778*/ 	.short	0x010a
        /*077a*/ 	.byte	0x06
	.zero		1


	//   ....[55]....
        /*077c*/ 	.word	0x00003370
        /*0780*/ 	.word	0x000000ff
        /*0784*/ 	.word	0x00000008
        /*0788*/ 	.short	0x010a
        /*078a*/ 	.byte	0x06
	.zero		1


	//   ....[56]....
        /*078c*/ 	.word	0x00003430
        /*0790*/ 	.word	0x000000ff
        /*0794*/ 	.word	0x00000000
        /*0798*/ 	.short	0x0101
        /*079a*/ 	.byte	0x04
	.zero		1


	//   ....[57]....
        /*079c*/ 	.word	0x00003780
        /*07a0*/ 	.word	0x00000003
        /*07a4*/ 	.word	0x00000070
        /*07a8*/ 	.short	0x010a
        /*07aa*/ 	.byte	0xff
	.zero		1


	//   ....[58]....
        /*07ac*/ 	.word	0x00003840
        /*07b0*/ 	.word	0x00000003
        /*07b4*/ 	.word	0x00000000
        /*07b8*/ 	.short	0x0101
        /*07ba*/ 	.byte	0xff
	.zero		1


	//   ....[59]....
        /*07bc*/ 	.word	0x000038f0
        /*07c0*/ 	.word	0x000000ff
        /*07c4*/ 	.word	0x00000000
        /*07c8*/ 	.short	0x010a
        /*07ca*/ 	.byte	0x05
	.zero		1


	//   ....[60]....
        /*07cc*/ 	.word	0x00003900
        /*07d0*/ 	.word	0x000000ff
        /*07d4*/ 	.word	0x000000a0
        /*07d8*/ 	.short	0x010a
        /*07da*/ 	.byte	0x1f
	.zero		1


	//   ....[61]....
        /*07dc*/ 	.word	0x000039b0
        /*07e0*/ 	.word	0x000000ff
        /*07e4*/ 	.word	0x00000000
        /*07e8*/ 	.short	0x010a
        /*07ea*/ 	.byte	0x07
	.zero		1


	//   ....[62]....
        /*07ec*/ 	.word	0x00003ae0
        /*07f0*/ 	.word	0x000000ff
        /*07f4*/ 	.word	0x00000000
        /*07f8*/ 	.short	0x010a
        /*07fa*/ 	.byte	0x06
	.zero		1


	//   ....[63]....
        /*07fc*/ 	.word	0x00003df0
        /*0800*/ 	.word	0x000000ff
        /*0804*/ 	.word	0x00000000
        /*0808*/ 	.short	0x010a
        /*080a*/ 	.byte	0x04
	.zero		1


	//   ....[64]....
        /*080c*/ 	.word	0x00003e90
        /*0810*/ 	.word	0x00000000
        /*0814*/ 	.word	0x00000000
        /*0818*/ 	.short	0x010a
        /*081a*/ 	.byte	0xff
	.zero		1


	//   ....[65]....
        /*081c*/ 	.word	0x00003ed0
        /*0820*/ 	.word	0x00000000
        /*0824*/ 	.word	0x00000000
        /*0828*/ 	.short	0x010a
        /*082a*/ 	.byte	0xff
	.zero		1


	//   ....[66]....
        /*082c*/ 	.word	0x00003f40
        /*0830*/ 	.word	0x000000ff
        /*0834*/ 	.word	0x00000000
        /*0838*/ 	.short	0x0101
        /*083a*/ 	.byte	0x04
	.zero		1


	//   ....[67]....
        /*083c*/ 	.word	0x00003f80
        /*0840*/ 	.word	0x000000ff
        /*0844*/ 	.word	0x000000d0
        /*0848*/ 	.short	0x010a
        /*084a*/ 	.byte	0x1b
	.zero		1


	//   ....[68]....
        /*084c*/ 	.word	0x00003fd0
        /*0850*/ 	.word	0x000000ff
        /*0854*/ 	.word	0x00000000
        /*0858*/ 	.short	0x0101
        /*085a*/ 	.byte	0x04
	.zero		1


	//   ....[69]....
        /*085c*/ 	.word	0x00004480
        /*0860*/ 	.word	0x00000002
        /*0864*/ 	.word	0x00000070
        /*0868*/ 	.short	0x010a
        /*086a*/ 	.byte	0xff
	.zero		1


	//   ....[70]....
        /*086c*/ 	.word	0x000045f0
        /*0870*/ 	.word	0x00000000
        /*0874*/ 	.word	0x00000000
        /*0878*/ 	.short	0x0101
        /*087a*/ 	.byte	0xff
	.zero		1


	//   ....[71]....
        /*087c*/ 	.word	0x00004ab0
        /*0880*/ 	.word	0x000000ff
        /*0884*/ 	.word	0x00000068
        /*0888*/ 	.short	0x010a
        /*088a*/ 	.byte	0x1d
	.zero		1


	//   ....[72]....
        /*088c*/ 	.word	0x00004c80
        /*0890*/ 	.word	0x000000ff
        /*0894*/ 	.word	0x00000058
        /*0898*/ 	.short	0x010a
        /*089a*/ 	.byte	0x1d
	.zero		1


	//   ....[73]....
        /*089c*/ 	.word	0x00005020
        /*08a0*/ 	.word	0x000000ff
        /*08a4*/ 	.word	0x00000050
        /*08a8*/ 	.short	0x010b
        /*08aa*/ 	.byte	0x1d
	.zero		1


	//   ....[74]....
        /*08ac*/ 	.word	0x00005030
        /*08b0*/ 	.word	0x000000ff
        /*08b4*/ 	.word	0x00000000
        /*08b8*/ 	.short	0x0101
        /*08ba*/ 	.byte	0x2c
	.zero		1


	//   ....[75]....
        /*08bc*/ 	.word	0x00005070
        /*08c0*/ 	.word	0x00000002
        /*08c4*/ 	.word	0x00000058
        /*08c8*/ 	.short	0x010a
        /*08ca*/ 	.byte	0xff
	.zero		1


	//   ....[76]....
        /*08cc*/ 	.word	0x00005270
        /*08d0*/ 	.word	0x000000ff
        /*08d4*/ 	.word	0x00000070
        /*08d8*/ 	.short	0x010a
        /*08da*/ 	.byte	0x04
	.zero		1


	//   ....[77]....
        /*08dc*/ 	.word	0x00005340
        /*08e0*/ 	.word	0x000000ff
        /*08e4*/ 	.word	0x00000000
        /*08e8*/ 	.short	0x0101
        /*08ea*/ 	.byte	0x04
	.zero		1


	//   ....[78]....
        /*08ec*/ 	.word	0x00006130
        /*08f0*/ 	.word	0x000000ff
        /*08f4*/ 	.word	0x00000050
        /*08f8*/ 	.short	0x010a
        /*08fa*/ 	.byte	0x2c
	.zero		1


	//   ....[79]....
        /*08fc*/ 	.word	0x00006160
        /*0900*/ 	.word	0x00000005
        /*0904*/ 	.word	0x00000090
        /*0908*/ 	.short	0x010a
        /*090a*/ 	.byte	0xff
	.zero		1


	//   ....[80]....
        /*090c*/ 	.word	0x00006430
        /*0910*/ 	.word	0x000000ff
        /*0914*/ 	.word	0x00000050
        /*0918*/ 	.short	0x010a
        /*091a*/ 	.byte	0x2c
	.zero		1


	//   ....[81]....
        /*091c*/ 	.word	0x000067d0
        /*0920*/ 	.word	0x000000ff
        /*0924*/ 	.word	0x00000000
        /*0928*/ 	.short	0x0101
        /*092a*/ 	.byte	0x04
	.zero		1


	//   ....[82]....
        /*092c*/ 	.word	0x000068c0
        /*0930*/ 	.word	0x00000005
        /*0934*/ 	.word	0x00000090
        /*0938*/ 	.short	0x010a
        /*093a*/ 	.byte	0xff
	.zero		1


	//   ....[83]....
        /*093c*/ 	.word	0x0000a210
        /*0940*/ 	.word	0x000000ff
        /*0944*/ 	.word	0x00000000
        /*0948*/ 	.short	0x0101
        /*094a*/ 	.byte	0x05
	.zero		1


	//   ....[84]....
        /*094c*/ 	.word	0x0000b820
        /*0950*/ 	.word	0x00000002
        /*0954*/ 	.word	0x000000c0
        /*0958*/ 	.short	0x010a
        /*095a*/ 	.byte	0xff
	.zero		1


	//   ....[85]....
        /*095c*/ 	.word	0x0000b880
        /*0960*/ 	.word	0x00000004
        /*0964*/ 	.word	0x00000028
        /*0968*/ 	.short	0x010a
        /*096a*/ 	.byte	0xff
	.zero		1


	//   ....[86]....
        /*096c*/ 	.word	0x0000b8e0
        /*0970*/ 	.word	0x00000004
        /*0974*/ 	.word	0x00000028
        /*0978*/ 	.short	0x010a
        /*097a*/ 	.byte	0xff
	.zero		1


	//   ....[87]....
        /*097c*/ 	.word	0x0000b930
        /*0980*/ 	.word	0x00000003
        /*0984*/ 	.word	0x00000070
        /*0988*/ 	.short	0x010a
        /*098a*/ 	.byte	0xff
	.zero		1


	//   ....[88]....
        /*098c*/ 	.word	0x0000b990
        /*0990*/ 	.word	0x00000003
        /*0994*/ 	.word	0x00000000
        /*0998*/ 	.short	0x010a
        /*099a*/ 	.byte	0xff
	.zero		1


	//   ....[89]....
        /*099c*/ 	.word	0x0000b9f0
        /*09a0*/ 	.word	0x00000003
        /*09a4*/ 	.word	0x00000000
        /*09a8*/ 	.short	0x010a
        /*09aa*/ 	.byte	0xff
	.zero		1


	//   ....[90]....
        /*09ac*/ 	.word	0x0000ba50
        /*09b0*/ 	.word	0x00000003
        /*09b4*/ 	.word	0x00000000
        /*09b8*/ 	.short	0x010a
        /*09ba*/ 	.byte	0xff
	.zero		1


	//   ....[91]....
        /*09bc*/ 	.word	0x0000bab0
        /*09c0*/ 	.word	0x00000003
        /*09c4*/ 	.word	0x00000000
        /*09c8*/ 	.short	0x010a
        /*09ca*/ 	.byte	0xff
	.zero		1


	//   ....[92]....
        /*09cc*/ 	.word	0x0000bb00
        /*09d0*/ 	.word	0x00000000
        /*09d4*/ 	.word	0x000000b0
        /*09d8*/ 	.short	0x010a
        /*09da*/ 	.byte	0xff
	.zero		1


	//   ....[93]....
        /*09dc*/ 	.word	0x0000bb60
        /*09e0*/ 	.word	0x00000003
        /*09e4*/ 	.word	0x00000080
        /*09e8*/ 	.short	0x010a
        /*09ea*/ 	.byte	0xff
	.zero		1


	//   ....[94]....
        /*09ec*/ 	.word	0x0000bbb0
        /*09f0*/ 	.word	0x00000000
        /*09f4*/ 	.word	0x00000070
        /*09f8*/ 	.short	0x010a
        /*09fa*/ 	.byte	0xff
	.zero		1


	//   ....[95]....
        /*09fc*/ 	.word	0x0000bc10
        /*0a00*/ 	.word	0x00000002
        /*0a04*/ 	.word	0x00000080
        /*0a08*/ 	.short	0x010a
        /*0a0a*/ 	.byte	0xff
	.zero		1


	//   ....[96]....
        /*0a0c*/ 	.word	0x0000bc70
        /*0a10*/ 	.word	0x00000005
        /*0a14*/ 	.word	0x00000008
        /*0a18*/ 	.short	0x010a
        /*0a1a*/ 	.byte	0xff
	.zero		1


	//   ....[97]....
        /*0a1c*/ 	.word	0x0000bd60
        /*0a20*/ 	.word	0x00000002
        /*0a24*/ 	.word	0x00000008
        /*0a28*/ 	.short	0x010a
        /*0a2a*/ 	.byte	0xff
	.zero		1


	//   ....[98]....
        /*0a2c*/ 	.word	0x0000bdb0
        /*0a30*/ 	.word	0x00000003
        /*0a34*/ 	.word	0x00000070
        /*0a38*/ 	.short	0x010a
        /*0a3a*/ 	.byte	0xff
	.zero		1


	//   ....[99]....
        /*0a3c*/ 	.word	0x0000be10
        /*0a40*/ 	.word	0x00000003
        /*0a44*/ 	.word	0x000000a0
        /*0a48*/ 	.short	0x010a
        /*0a4a*/ 	.byte	0xff
	.zero		1


	//   ....[100]....
        /*0a4c*/ 	.word	0x0000be70
        /*0a50*/ 	.word	0x00000003
        /*0a54*/ 	.word	0x00000000
        /*0a58*/ 	.short	0x010a
        /*0a5a*/ 	.byte	0xff
	.zero		1


	//   ....[101]....
        /*0a5c*/ 	.word	0x0000bed0
        /*0a60*/ 	.word	0x00000002
        /*0a64*/ 	.word	0x00000000
        /*0a68*/ 	.short	0x010a
        /*0a6a*/ 	.byte	0xff
	.zero		1


	//   ....[102]....
        /*0a6c*/ 	.word	0x0000bf30
        /*0a70*/ 	.word	0x00000000
        /*0a74*/ 	.word	0x000000d0
        /*0a78*/ 	.short	0x010a
        /*0a7a*/ 	.byte	0xff
	.zero		1


	//   ....[103]....
        /*0a7c*/ 	.word	0x0000bf80
        /*0a80*/ 	.word	0x00000002
        /*0a84*/ 	.word	0x00000070
        /*0a88*/ 	.short	0x010a
        /*0a8a*/ 	.byte	0xff
	.zero		1


	//   ....[104]....
        /*0a8c*/ 	.word	0x0000bfe0
        /*0a90*/ 	.word	0x00000002
        /*0a94*/ 	.word	0x00000068
        /*0a98*/ 	.short	0x010a
        /*0a9a*/ 	.byte	0xff
	.zero		1


	//   ....[105]....
        /*0a9c*/ 	.word	0x0000c040
        /*0aa0*/ 	.word	0x00000002
        /*0aa4*/ 	.word	0x00000058
        /*0aa8*/ 	.short	0x010a
        /*0aaa*/ 	.byte	0xff
	.zero		1


	//   ....[106]....
        /*0aac*/ 	.word	0x0000c0a0
        /*0ab0*/ 	.word	0x00000002
        /*0ab4*/ 	.word	0x00000070
        /*0ab8*/ 	.short	0x010a
        /*0aba*/ 	.byte	0xff
	.zero		1


	//   ....[107]....
        /*0abc*/ 	.word	0x0000c100
        /*0ac0*/ 	.word	0x00000003
        /*0ac4*/ 	.word	0x00000050
        /*0ac8*/ 	.short	0x010a
        /*0aca*/ 	.byte	0xff
	.zero		1


	//   ....[108]....
        /*0acc*/ 	.word	0x0000c150
        /*0ad0*/ 	.word	0x00000005
        /*0ad4*/ 	.word	0x00000090
        /*0ad8*/ 	.short	0x010a
        /*0ada*/ 	.byte	0xff
	.zero		1


	//----- nvinfo : EIATTR_NUM_MBARRIERS
	.align		4
.L_49:
        /*0adc*/ 	.byte	0x03, 0x38
        /*0ade*/ 	.short	0x001b


	//----- nvinfo : EIATTR_EXIT_INSTR_OFFSETS
	.align		4
        /*0ae0*/ 	.byte	0x04, 0x1c
        /*0ae2*/ 	.short	(.L_51 - .L_50)


	//   ....[0]....
.L_50:
        /*0ae4*/ 	.word	0x00002a20


	//   ....[1]....
        /*0ae8*/ 	.word	0x00002f30


	//   ....[2]....
        /*0aec*/ 	.word	0x00002f90


	//   ....[3]....
        /*0af0*/ 	.word	0x00004200


	//   ....[4]....
        /*0af4*/ 	.word	0x000050a0


	//   ....[5]....
        /*0af8*/ 	.word	0x000050e0


	//   ....[6]....
        /*0afc*/ 	.word	0x0000b810


	//----- nvinfo : EIATTR_MAX_THREADS
	.align		4
.L_51:
        /*0b00*/ 	.byte	0x04, 0x05
        /*0b02*/ 	.short	(.L_53 - .L_52)
.L_52:
        /*0b04*/ 	.word	0x00000100
        /*0b08*/ 	.word	0x00000001
        /*0b0c*/ 	.word	0x00000001


	//----- nvinfo : EIATTR_CRS_STACK_SIZE
	.align		4
.L_53:
        /*0b10*/ 	.byte	0x04, 0x1e
        /*0b12*/ 	.short	(.L_55 - .L_54)
.L_54:
        /*0b14*/ 	.word	0x00000000


	//----- nvinfo : EIATTR_CBANK_PARAM_SIZE
	.align		4
.L_55:
        /*0b18*/ 	.byte	0x03, 0x19
        /*0b1a*/ 	.short	0x0800


	//----- nvinfo : EIATTR_PARAM_CBANK
	.align		4
        /*0b1c*/ 	.byte	0x04, 0x0a
        /*0b1e*/ 	.short	(.L_57 - .L_56)
	.align		4
.L_56:
        /*0b20*/ 	.word	index@(.nv.constant0._ZN7cutlass13device_kernelINS_4gemm6kernel13GemmUniversalIN4cute5tupleIJiiiiEEENS1_10collective13CollectiveMmaINS1_35MainloopSm100TmaUmmaWarpSpecializedILi5ELi2ELi2ENS5_IJNS4_1CILi2EEENSA_ILi1EEESC_EEEEENS5_IJNSA_ILi256EEENSA_ILi224EEENSA_ILi128EEEEEEaNS5_IJlSC_lEEEaSJ_NS4_8TiledMMAINS4_8MMA_AtomIJNS4_21SM100_MMA_S8_2x1SM_SSIaaiLi256ELi224ELNS4_4UMMA5MajorE0ELSO_0ELNSN_8SaturateE0EEEEEENS4_6LayoutINS5_IJSC_SC_SC_EEENS5_IJNSA_ILi0EEESU_SU_EEEEENS5_IJNS4_10UnderscoreESX_SX_EEEEENS4_18SM100_TMA_2SM_LOADENS4_14ComposedLayoutINS4_7SwizzleILi3ELi4ELi3EEENS4_18smem_ptr_flag_bitsILi8EEENSS_INS5_IJNSA_ILi8EEESH_EEENS5_IJSH_SC_EEEEEEEvNS4_8identityES10_S1A_vS1B_EENS_8epilogue10collective18CollectiveEpilogueINS1D_23Sm100TmaWarpSpecializedILi1ELi1ELi224ELb0ELb0EEEJNS5_IJSH_SG_SH_EEENS5_IJNSS_ISH_SC_EENSS_ISG_SC_EEEEEaSJ_aSJ_NS1D_6fusion15FusionCallbacksIS1H_NS1M_17LinearCombinationIaiaiLNS_15FloatRoundStyleE2EEES1I_S1L_JEEENS4_5SM1004TMEM4LOAD26SM100_TMEM_LOAD_32dp32b32xENS4_13SM90_TMA_LOADENS11_INS12_ILi1ELi4ELi3EEES15_NSS_INS5_IJS16_NSA_ILi32EEEEEENS5_IJS1Y_SC_EEEEEEENS4_39AutoVectorizingCopyWithAssumedAlignmentILi128EEENS4_14SM90_TMA_STOREES22_S24_S24_EEEvvEEEEvNT_6ParamsE)
        /*0b24*/ 	.short	0x0380
        /*0b26*/ 	.short	0x0800


	//----- nvinfo : EIATTR_SW_WAR
	.align		4
.L_57:
        /*0b28*/ 	.byte	0x04, 0x36
        /*0b2a*/ 	.short	(.L_59 - .L_58)
.L_58:
        /*0b2c*/ 	.word	0x00000008
.L_59:


//--------------------- .nv.callgraph             --------------------------
	.section	.nv.callgraph,"",@"SHT_CUDA_CALLGRAPH"
	.align	4
	.sectionentsize	8
	.align		4
        /*0000*/ 	.word	0x00000000
	.align		4
        /*0004*/ 	.word	0xffffffff
	.align		4
        /*0008*/ 	.word	index@(_ZN7cutlass13device_kernelINS_4gemm6kernel13GemmUniversalIN4cute5tupleIJiiiiEEENS1_10collective13CollectiveMmaINS1_35MainloopSm100TmaUmmaWarpSpecializedILi5ELi2ELi2ENS5_IJNS4_1CILi2EEENSA_ILi1EEESC_EEEEENS5_IJNSA_ILi256EEENSA_ILi224EEENSA_ILi128EEEEEEaNS5_IJlSC_lEEEaSJ_NS4_8TiledMMAINS4_8MMA_AtomIJNS4_21SM100_MMA_S8_2x1SM_SSIaaiLi256ELi224ELNS4_4UMMA5MajorE0ELSO_0ELNSN_8SaturateE0EEEEEENS4_6LayoutINS5_IJSC_SC_SC_EEENS5_IJNSA_ILi0EEESU_SU_EEEEENS5_IJNS4_10UnderscoreESX_SX_EEEEENS4_18SM100_TMA_2SM_LOADENS4_14ComposedLayoutINS4_7SwizzleILi3ELi4ELi3EEENS4_18smem_ptr_flag_bitsILi8EEENSS_INS5_IJNSA_ILi8EEESH_EEENS5_IJSH_SC_EEEEEEEvNS4_8identityES10_S1A_vS1B_EENS_8epilogue10collective18CollectiveEpilogueINS1D_23Sm100TmaWarpSpecializedILi1ELi1ELi224ELb0ELb0EEEJNS5_IJSH_SG_SH_EEENS5_IJNSS_ISH_SC_EENSS_ISG_SC_EEEEEaSJ_aSJ_NS1D_6fusion15FusionCallbacksIS1H_NS1M_17LinearCombinationIaiaiLNS_15FloatRoundStyleE2EEES1I_S1L_JEEENS4_5SM1004TMEM4LOAD26SM100_TMEM_LOAD_32dp32b32xENS4_13SM90_TMA_LOADENS11_INS12_ILi1ELi4ELi3EEES15_NSS_INS5_IJS16_NSA_ILi32EEEEEENS5_IJS1Y_SC_EEEEEEENS4_39AutoVectorizingCopyWithAssumedAlignmentILi128EEENS4_14SM90_TMA_STOREES22_S24_S24_EEEvvEEEEvNT_6ParamsE)
	.align		4
        /*000c*/ 	.word	index@(__assertfail)
	.align		4
        /*0010*/ 	.word	0x00000000
	.align		4
        /*0014*/ 	.word	0xfffffffe
	.align		4
        /*0018*/ 	.word	0x00000000
	.align		4
        /*001c*/ 	.word	0xfffffffd
	.align		4
        /*0020*/ 	.word	0x00000000
	.align		4
        /*0024*/ 	.word	0xfffffffc


//--------------------- .nv.constant4             --------------------------
	.section	.nv.constant4,"a",@progbits
	.align	8
	.align		8
.nv.constant4:
        /*0000*/ 	.dword	__assertfail
	.align		8
        /*0008*/ 	.dword	__unnamed_1
	.align		8
        /*0010*/ 	.dword	__unnamed_2
	.align		8
        /*0018*/ 	.dword	_ZN40_INTERNAL_b70af628_4_k_cu_0515e451_248894cuda3std3__45__cpo5beginE
	.align		8
        /*0020*/ 	.dword	_ZN40_INTERNAL_b70af628_4_k_cu_0515e451_248894cuda3std3__45__cpo3endE
	.align		8
        /*0028*/ 	.dword	_ZN40_INTERNAL_b70af628_4_k_cu_0515e451_248894cuda3std3__45__cpo6cbeginE
	.align		8
        /*0030*/ 	.dword	_ZN40_INTERNAL_b70af628_4_k_cu_0515e451_248894cuda3std3__45__cpo4cendE
	.align		8
        /*0038*/ 	.dword	_ZN40_INTERNAL_b70af628_4_k_cu_0515e451_248894cuda3std3__442_GLOBAL__N__b70af628_4_k_cu_0515e451_248896ignoreE
	.align		8
        /*0040*/ 	.dword	_ZN40_INTERNAL_b70af628_4_k_cu_0515e451_248894cuda3std3__419piecewise_constructE
	.align		8
        /*0048*/ 	.dword	_ZN40_INTERNAL_b70af628_4_k_cu_0515e451_248894cuda3std3__48in_placeE
	.align		8
        /*0050*/ 	.dword	_ZN40_INTERNAL_b70af628_4_k_cu_0515e451_248894cuda3std6ranges3__45__cpo4swapE
	.align		8
        /*0058*/ 	.dword	_ZN40_INTERNAL_b70af628_4_k_cu_0515e451_248894cuda3std6ranges3__45__cpo9iter_moveE
	.align		8
        /*0060*/ 	.dword	_ZN40_INTERNAL_b70af628_4_k_cu_0515e451_248894cute7productE
	.align		8
        /*0068*/ 	.dword	_ZN40_INTERNAL_b70af628_4_k_cu_0515e451_248894cute1_E
	.align		8
        /*0070*/ 	.dword	$str$25
	.align		8
        /*0078*/ 	.dword	$str$26
	.align		8
        /*0080*/ 	.dword	$str$27
	.align		8
        /*0088*/ 	.dword	$str$28


//--------------------- .text._ZN7cutlass13device_kernelINS_4gemm6kernel13GemmUniversalIN4cute5tupleIJiiiiEEENS1_10collective13CollectiveMmaINS1_35MainloopSm100TmaUmmaWarpSpecializedILi5ELi2ELi2ENS5_IJNS4_1CILi2EEENSA_ILi1EEESC_EEEEENS5_IJNSA_ILi256EEENSA_ILi224EEENSA_ILi128EEEEEEaNS5_IJlSC_lEEEaSJ_NS4_8TiledMMAINS4_8MMA_AtomIJNS4_21SM100_MMA_S8_2x1SM_SSIaaiLi256ELi224ELNS4_4UMMA5MajorE0ELSO_0ELNSN_8SaturateE0EEEEEENS4_6LayoutINS5_IJSC_SC_SC_EEENS5_IJNSA_ILi0EEESU_SU_EEEEENS5_IJNS4_10UnderscoreESX_SX_EEEEENS4_18SM100_TMA_2SM_LOADENS4_14ComposedLayoutINS4_7SwizzleILi3ELi4ELi3EEENS4_18smem_ptr_flag_bitsILi8EEENSS_INS5_IJNSA_ILi8EEESH_EEENS5_IJSH_SC_EEEEEEEvNS4_8identityES10_S1A_vS1B_EENS_8epilogue10collective18CollectiveEpilogueINS1D_23Sm100TmaWarpSpecializedILi1ELi1ELi224ELb0ELb0EEEJNS5_IJSH_SG_SH_EEENS5_IJNSS_ISH_SC_EENSS_ISG_SC_EEEEEaSJ_aSJ_NS1D_6fusion15FusionCallbacksIS1H_NS1M_17LinearCombinationIaiaiLNS_15FloatRoundStyleE2EEES1I_S1L_JEEENS4_5SM1004TMEM4LOAD26SM100_TMEM_LOAD_32dp32b32xENS4_13SM90_TMA_LOADENS11_INS12_ILi1ELi4ELi3EEES15_NSS_INS5_IJS16_NSA_ILi32EEEEEENS5_IJS1Y_SC_EEEEEEENS4_39AutoVectorizingCopyWithAssumedAlignmentILi128EEENS4_14SM90_TMA_STOREES22_S24_S24_EEEvvEEEEvNT_6ParamsE --------------------------
	.section	.text._ZN7cutlass13device_kernelINS_4gemm6kernel13GemmUniversalIN4cute5tupleIJiiiiEEENS1_10collective13CollectiveMmaINS1_35MainloopSm100TmaUmmaWarpSpecializedILi5ELi2ELi2ENS5_IJNS4_1CILi2EEENSA_ILi1EEESC_EEEEENS5_IJNSA_ILi256EEENSA_ILi224EEENSA_ILi128EEEEEEaNS5_IJlSC_lEEEaSJ_NS4_8TiledMMAINS4_8MMA_AtomIJNS4_21SM100_MMA_S8_2x1SM_SSIaaiLi256ELi224ELNS4_4UMMA5MajorE0ELSO_0ELNSN_8SaturateE0EEEEEENS4_6LayoutINS5_IJSC_SC_SC_EEENS5_IJNSA_ILi0EEESU_SU_EEEEENS5_IJNS4_10UnderscoreESX_SX_EEEEENS4_18SM100_TMA_2SM_LOADENS4_14ComposedLayoutINS4_7SwizzleILi3ELi4ELi3EEENS4_18smem_ptr_flag_bitsILi8EEENSS_INS5_IJNSA_ILi8EEESH_EEENS5_IJSH_SC_EEEEEEEvNS4_8identityES10_S1A_vS1B_EENS_8epilogue10collective18CollectiveEpilogueINS1D_23Sm100TmaWarpSpecializedILi1ELi1ELi224ELb0ELb0EEEJNS5_IJSH_SG_SH_EEENS5_IJNSS_ISH_SC_EENSS_ISG_SC_EEEEEaSJ_aSJ_NS1D_6fusion15FusionCallbacksIS1H_NS1M_17LinearCombinationIaiaiLNS_15FloatRoundStyleE2EEES1I_S1L_JEEENS4_5SM1004TMEM4LOAD26SM100_TMEM_LOAD_32dp32b32xENS4_13SM90_TMA_LOADENS11_INS12_ILi1ELi4ELi3EEES15_NSS_INS5_IJS16_NSA_ILi32EEEEEENS5_IJS1Y_SC_EEEEEEENS4_39AutoVectorizingCopyWithAssumedAlignmentILi128EEENS4_14SM90_TMA_STOREES22_S24_S24_EEEvvEEEEvNT_6ParamsE,"ax",@progbits
	.align	128
.text._ZN7cutlass13device_kernelINS_4gemm6kernel13GemmUniversalIN4cute5tupleIJiiiiEEENS1_10collective13CollectiveMmaINS1_35MainloopSm100TmaUmmaWarpSpecializedILi5ELi2ELi2ENS5_IJNS4_1CILi2EEENSA_ILi1EEESC_EEEEENS5_IJNSA_ILi256EEENSA_ILi224EEENSA_ILi128EEEEEEaNS5_IJlSC_lEEEaSJ_NS4_8TiledMMAINS4_8MMA_AtomIJNS4_21SM100_MMA_S8_2x1SM_SSIaaiLi256ELi224ELNS4_4UMMA5MajorE0ELSO_0ELNSN_8SaturateE0EEEEEENS4_6LayoutINS5_IJSC_SC_SC_EEENS5_IJNSA_ILi0EEESU_SU_EEEEENS5_IJNS4_10UnderscoreESX_SX_EEEEENS4_18SM100_TMA_2SM_LOADENS4_14ComposedLayoutINS4_7SwizzleILi3ELi4ELi3EEENS4_18smem_ptr_flag_bitsILi8EEENSS_INS5_IJNSA_ILi8EEESH_EEENS5_IJSH_SC_EEEEEEEvNS4_8identityES10_S1A_vS1B_EENS_8epilogue10collective18CollectiveEpilogueINS1D_23Sm100TmaWarpSpecializedILi1ELi1ELi224ELb0ELb0EEEJNS5_IJSH_SG_SH_EEENS5_IJNSS_ISH_SC_EENSS_ISG_SC_EEEEEaSJ_aSJ_NS1D_6fusion15FusionCallbacksIS1H_NS1M_17LinearCombinationIaiaiLNS_15FloatRoundStyleE2EEES1I_S1L_JEEENS4_5SM1004TMEM4LOAD26SM100_TMEM_LOAD_32dp32b32xENS4_13SM90_TMA_LOADENS11_INS12_ILi1ELi4ELi3EEES15_NSS_INS5_IJS16_NSA_ILi32EEEEEENS5_IJS1Y_SC_EEEEEEENS4_39AutoVectorizingCopyWithAssumedAlignmentILi128EEENS4_14SM90_TMA_STOREES22_S24_S24_EEEvvEEEEvNT_6ParamsE:
        .type           _ZN7cutlass13device_kernelINS_4gemm6kernel13GemmUniversalIN4cute5tupleIJiiiiEEENS1_10collective13CollectiveMmaINS1_35MainloopSm100TmaUmmaWarpSpecializedILi5ELi2ELi2ENS5_IJNS4_1CILi2EEENSA_ILi1EEESC_EEEEENS5_IJNSA_ILi256EEENSA_ILi224EEENSA_ILi128EEEEEEaNS5_IJlSC_lEEEaSJ_NS4_8TiledMMAINS4_8MMA_AtomIJNS4_21SM100_MMA_S8_2x1SM_SSIaaiLi256ELi224ELNS4_4UMMA5MajorE0ELSO_0ELNSN_8SaturateE0EEEEEENS4_6LayoutINS5_IJSC_SC_SC_EEENS5_IJNSA_ILi0EEESU_SU_EEEEENS5_IJNS4_10UnderscoreESX_SX_EEEEENS4_18SM100_TMA_2SM_LOADENS4_14ComposedLayoutINS4_7SwizzleILi3ELi4ELi3EEENS4_18smem_ptr_flag_bitsILi8EEENSS_INS5_IJNSA_ILi8EEESH_EEENS5_IJSH_SC_EEEEEEEvNS4_8identityES10_S1A_vS1B_EENS_8epilogue10collective18CollectiveEpilogueINS1D_23Sm100TmaWarpSpecializedILi1ELi1ELi224ELb0ELb0EEEJNS5_IJSH_SG_SH_EEENS5_IJNSS_ISH_SC_EENSS_ISG_SC_EEEEEaSJ_aSJ_NS1D_6fusion15FusionCallbacksIS1H_NS1M_17LinearCombinationIaiaiLNS_15FloatRoundStyleE2EEES1I_S1L_JEEENS4_5SM1004TMEM4LOAD26SM100_TMEM_LOAD_32dp32b32xENS4_13SM90_TMA_LOADENS11_INS12_ILi1ELi4ELi3EEES15_NSS_INS5_IJS16_NSA_ILi32EEEEEENS5_IJS1Y_SC_EEEEEEENS4_39AutoVectorizingCopyWithAssumedAlignmentILi128EEENS4_14SM90_TMA_STOREES22_S24_S24_EEEvvEEEEvNT_6ParamsE,@function
        .size           _ZN7cutlass13device_kernelINS_4gemm6kernel13GemmUniversalIN4cute5tupleIJiiiiEEENS1_10collective13CollectiveMmaINS1_35MainloopSm100TmaUmmaWarpSpecializedILi5ELi2ELi2ENS5_IJNS4_1CILi2EEENSA_ILi1EEESC_EEEEENS5_IJNSA_ILi256EEENSA_ILi224EEENSA_ILi128EEEEEEaNS5_IJlSC_lEEEaSJ_NS4_8TiledMMAINS4_8MMA_AtomIJNS4_21SM100_MMA_S8_2x1SM_SSIaaiLi256ELi224ELNS4_4UMMA5MajorE0ELSO_0ELNSN_8SaturateE0EEEEEENS4_6LayoutINS5_IJSC_SC_SC_EEENS5_IJNSA_ILi0EEESU_SU_EEEEENS5_IJNS4_10UnderscoreESX_SX_EEEEENS4_18SM100_TMA_2SM_LOADENS4_14ComposedLayoutINS4_7SwizzleILi3ELi4ELi3EEENS4_18smem_ptr_flag_bitsILi8EEENSS_INS5_IJNSA_ILi8EEESH_EEENS5_IJSH_SC_EEEEEEEvNS4_8identityES10_S1A_vS1B_EENS_8epilogue10collective18CollectiveEpilogueINS1D_23Sm100TmaWarpSpecializedILi1ELi1ELi224ELb0ELb0EEEJNS5_IJSH_SG_SH_EEENS5_IJNSS_ISH_SC_EENSS_ISG_SC_EEEEEaSJ_aSJ_NS1D_6fusion15FusionCallbacksIS1H_NS1M_17LinearCombinationIaiaiLNS_15FloatRoundStyleE2EEES1I_S1L_JEEENS4_5SM1004TMEM4LOAD26SM100_TMEM_LOAD_32dp32b32xENS4_13SM90_TMA_LOADENS11_INS12_ILi1ELi4ELi3EEES15_NSS_INS5_IJS16_NSA_ILi32EEEEEENS5_IJS1Y_SC_EEEEEEENS4_39AutoVectorizingCopyWithAssumedAlignmentILi128EEENS4_14SM90_TMA_STOREES22_S24_S24_EEEvvEEEEvNT_6ParamsE,(.L_x_152 - _ZN7cutlass13device_kernelINS_4gemm6kernel13GemmUniversalIN4cute5tupleIJiiiiEEENS1_10collective13CollectiveMmaINS1_35MainloopSm100TmaUmmaWarpSpecializedILi5ELi2ELi2ENS5_IJNS4_1CILi2EEENSA_ILi1EEESC_EEEEENS5_IJNSA_ILi256EEENSA_ILi224EEENSA_ILi128EEEEEEaNS5_IJlSC_lEEEaSJ_NS4_8TiledMMAINS4_8MMA_AtomIJNS4_21SM100_MMA_S8_2x1SM_SSIaaiLi256ELi224ELNS4_4UMMA5MajorE0ELSO_0ELNSN_8SaturateE0EEEEEENS4_6LayoutINS5_IJSC_SC_SC_EEENS5_IJNSA_ILi0EEESU_SU_EEEEENS5_IJNS4_10UnderscoreESX_SX_EEEEENS4_18SM100_TMA_2SM_LOADENS4_14ComposedLayoutINS4_7SwizzleILi3ELi4ELi3EEENS4_18smem_ptr_flag_bitsILi8EEENSS_INS5_IJNSA_ILi8EEESH_EEENS5_IJSH_SC_EEEEEEEvNS4_8identityES10_S1A_vS1B_EENS_8epilogue10collective18CollectiveEpilogueINS1D_23Sm100TmaWarpSpecializedILi1ELi1ELi224ELb0ELb0EEEJNS5_IJSH_SG_SH_EEENS5_IJNSS_ISH_SC_EENSS_ISG_SC_EEEEEaSJ_aSJ_NS1D_6fusion15FusionCallbacksIS1H_NS1M_17LinearCombinationIaiaiLNS_15FloatRoundStyleE2EEES1I_S1L_JEEENS4_5SM1004TMEM4LOAD26SM100_TMEM_LOAD_32dp32b32xENS4_13SM90_TMA_LOADENS11_INS12_ILi1ELi4ELi3EEES15_NSS_INS5_IJS16_NSA_ILi32EEEEEENS5_IJS1Y_SC_EEEEEEENS4_39AutoVectorizingCopyWithAssumedAlignmentILi128EEENS4_14SM90_TMA_STOREES22_S24_S24_EEEvvEEEEvNT_6ParamsE)
        .other          _ZN7cutlass13device_kernelINS_4gemm6kernel13GemmUniversalIN4cute5tupleIJiiiiEEENS1_10collective13CollectiveMmaINS1_35MainloopSm100TmaUmmaWarpSpecializedILi5ELi2ELi2ENS5_IJNS4_1CILi2EEENSA_ILi1EEESC_EEEEENS5_IJNSA_ILi256EEENSA_ILi224EEENSA_ILi128EEEEEEaNS5_IJlSC_lEEEaSJ_NS4_8TiledMMAINS4_8MMA_AtomIJNS4_21SM100_MMA_S8_2x1SM_SSIaaiLi256ELi224ELNS4_4UMMA5MajorE0ELSO_0ELNSN_8SaturateE0EEEEEENS4_6LayoutINS5_IJSC_SC_SC_EEENS5_IJNSA_ILi0EEESU_SU_EEEEENS5_IJNS4_10UnderscoreESX_SX_EEEEENS4_18SM100_TMA_2SM_LOADENS4_14ComposedLayoutINS4_7SwizzleILi3ELi4ELi3EEENS4_18smem_ptr_flag_bitsILi8EEENSS_INS5_IJNSA_ILi8EEESH_EEENS5_IJSH_SC_EEEEEEEvNS4_8identityES10_S1A_vS1B_EENS_8epilogue10collective18CollectiveEpilogueINS1D_23Sm100TmaWarpSpecializedILi1ELi1ELi224ELb0ELb0EEEJNS5_IJSH_SG_SH_EEENS5_IJNSS_ISH_SC_EENSS_ISG_SC_EEEEEaSJ_aSJ_NS1D_6fusion15FusionCallbacksIS1H_NS1M_17LinearCombinationIaiaiLNS_15FloatRoundStyleE2EEES1I_S1L_JEEENS4_5SM1004TMEM4LOAD26SM100_TMEM_LOAD_32dp32b32xENS4_13SM90_TMA_LOADENS11_INS12_ILi1ELi4ELi3EEES15_NSS_INS5_IJS16_NSA_ILi32EEEEEENS5_IJS1Y_SC_EEEEEEENS4_39AutoVectorizingCopyWithAssumedAlignmentILi128EEENS4_14SM90_TMA_STOREES22_S24_S24_EEEvvEEEEvNT_6ParamsE,@"STO_CUDA_ENTRY STV_DEFAULT"
_ZN7cutlass13device_kernelINS_4gemm6kernel13GemmUniversalIN4cute5tupleIJiiiiEEENS1_10collective13CollectiveMmaINS1_35MainloopSm100TmaUmmaWarpSpecializedILi5ELi2ELi2ENS5_IJNS4_1CILi2EEENSA_ILi1EEESC_EEEEENS5_IJNSA_ILi256EEENSA_ILi224EEENSA_ILi128EEEEEEaNS5_IJlSC_lEEEaSJ_NS4_8TiledMMAINS4_8MMA_AtomIJNS4_21SM100_MMA_S8_2x1SM_SSIaaiLi256ELi224ELNS4_4UMMA5MajorE0ELSO_0ELNSN_8SaturateE0EEEEEENS4_6LayoutINS5_IJSC_SC_SC_EEENS5_IJNSA_ILi0EEESU_SU_EEEEENS5_IJNS4_10UnderscoreESX_SX_EEEEENS4_18SM100_TMA_2SM_LOADENS4_14ComposedLayoutINS4_7SwizzleILi3ELi4ELi3EEENS4_18smem_ptr_flag_bitsILi8EEENSS_INS5_IJNSA_ILi8EEESH_EEENS5_IJSH_SC_EEEEEEEvNS4_8identityES10_S1A_vS1B_EENS_8epilogue10collective18CollectiveEpilogueINS1D_23Sm100TmaWarpSpecializedILi1ELi1ELi224ELb0ELb0EEEJNS5_IJSH_SG_SH_EEENS5_IJNSS_ISH_SC_EENSS_ISG_SC_EEEEEaSJ_aSJ_NS1D_6fusion15FusionCallbacksIS1H_NS1M_17LinearCombinationIaiaiLNS_15FloatRoundStyleE2EEES1I_S1L_JEEENS4_5SM1004TMEM4LOAD26SM100_TMEM_LOAD_32dp32b32xENS4_13SM90_TMA_LOADENS11_INS12_ILi1ELi4ELi3EEES15_NSS_INS5_IJS16_NSA_ILi32EEEEEENS5_IJS1Y_SC_EEEEEEENS4_39AutoVectorizingCopyWithAssumedAlignmentILi128EEENS4_14SM90_TMA_STOREES22_S24_S24_EEEvvEEEEvNT_6ParamsE:
[----:B------:R-:W1:Y:S01]  /*0000*/  LDC R1, c[0x0][0x37c] ;  /* 0x0000df00ff017b82 */ /* 0x000e620000000800 */
[----:B------:R-:W2:Y:S01]  /*0010*/  S2R R6, SR_TID.X ;  /* 0x0000000000067919 */ /* 0x000ea20000002100 */
[----:B------:R-:W3:Y:S01]  /*0020*/  LDCU.64 UR10, c[0x0][0x890] ;  /* 0x00011200ff0a77ac */ /* 0x000ee20008000a00 */
[----:B-1----:R-:W-:-:S05]  /*0030*/  VIADD R1, R1, 0xffffff88 ;  /* 0xffffff8801017836 */ /* 0x002fca0000000000 */
[----:B------:R-:W1:Y:S01]  /*0040*/  S2UR UR5, SR_CgaCtaId ;  /* 0x00000000000579c3 */ /* 0x000e620000008800 */
[----:B------:R-:W-:Y:S01]  /*0050*/  ELECT P1, URZ, PT ;  /* 0x0000000000ff782f */ /* 0x000fe20003820000 */
[----:B---3--:R-:W-:-:S04]  /*0060*/  UISETP.NE.U32.AND UP0, UPT, UR10, URZ, UPT ;  /* 0x000000ff0a00728c */ /* 0x008fc8000bf05070 */
[----:B------:R-:W-:Y:S02]  /*0070*/  UISETP.NE.AND.EX UP0, UPT, UR11, URZ, UPT, UP0 ;  /* 0x000000ff0b00728c */ /* 0x000fe4000bf05300 */
[----:B-1----:R-:W-:Y:S02]  /*0080*/  ULOP3.LUT UR48, UR5, 0x1, URZ, 0xc0, !UPT ;  /* 0x0000000105307892 */ /* 0x002fe4000f8ec0ff */
[----:B------:R-:W-:Y:S01]  /*0090*/  ULOP3.LUT UR45, UR5, 0x1, URZ, 0x3c, !UPT ;  /* 0x00000001052d7892 */ /* 0x000fe2000f8e3cff */
[----:B--2---:R-:W-:-:S05]  /*00a0*/  SHF.R.U32.HI R2, RZ, 0x5, R6 ;  /* 0x00000005ff027819 */ /* 0x004fca0000011606 */
[----:B------:R-:W1:Y:S02]  /*00b0*/  SHFL.IDX PT, R0, R2, RZ, 0x1f ;  /* 0x00001fff02007589 */ /* 0x000e6400000e0000 */
[----:B-1----:R-:W-:Y:S02]  /*00c0*/  R2UR UR14, R0 ;  /* 0x00000000000e72ca */ /* 0x002fe400000e0000 */
[----:B------:R-:W-:-:S05]  /*00d0*/  PRMT R0, RZ, 0x7610, R0 ;  /* 0x00007610ff007816 */ /* 0x000fca0000000000 */
[----:B------:R1:W-:Y:S01]  /*00e0*/  STL.S16 [R1+0x60], R0 ;  /* 0x0000600001007387 */ /* 0x0003e20000100600 */
[----:B------:R-:W-:Y:S07]  /*00f0*/  BRA.U UP0, `(.L_x_0) ;  /* 0x0000000100387547 */ /* 0x000fee000b800000 */
[----:B------:R-:W2:Y:S02]  /*0100*/  LDCU.64 UR6, c[0x0][0x888] ;  /* 0x00011100ff0677ac */ /* 0x000ea40008000a00 */
[----:B--2---:R-:W-:-:S04]  /*0110*/  UISETP.NE.U32.AND UP0, UPT, UR6, URZ, UPT ;  /* 0x000000ff0600728c */ /* 0x004fc8000bf05070 */
[----:B------:R-:W-:-:S09]  /*0120*/  UISETP.NE.AND.EX UP0, UPT, UR7, URZ, UPT, UP0 ;  /* 0x000000ff0700728c */ /* 0x000fd2000bf05300 */
[----:B------:R-:W-:Y:S05]  /*0130*/  BRA.U !UP0, `(.L_x_1) ;  /* 0x0000000108187547 */ /* 0x000fea000b800000 */
[----:B------:R-:W2:Y:S01]  /*0140*/  LDC.64 R4, c[0x0][0x888] ;  /* 0x00022200ff047b82 */ /* 0x000ea20000000a00 */
[----:B------:R-:W2:Y:S02]  /*0150*/  LDCU.64 UR6, c[0x0][0x358] ;  /* 0x00006b00ff0677ac */ /* 0x000ea40008000a00 */
[----:B--2---:R2:W5:Y:S01]  /*0160*/  LDG.E R219, desc[UR6][R4.64] ;  /* 0x0000000604db7981 */ /* 0x004562000c1e1900 */
[----:B-1----:R-:W-:-:S05]  /*0170*/  HFMA2 R0, -RZ, RZ, 0, 5.9604644775390625e-08 ;  /* 0x00000001ff007431 */ /* 0x002fca00000001ff */
[----:B------:R2:W-:Y:S01]  /*0180*/  STL.S16 [R1+0x60], R0 ;  /* 0x0000600001007387 */ /* 0x0005e20000100600 */
[----:B------:R-:W-:Y:S05]  /*0190*/  BRA `(.L_x_0) ;  /* 0x0000000000107947 */ /* 0x000fea0003800000 */
.L_x_1:
[----:B-1----:R-:W-:Y:S01]  /*01a0*/  HFMA2 R0, -RZ, RZ, 0, 5.9604644775390625e-08 ;  /* 0x00000001ff007431 */ /* 0x002fe200000001ff */
[----:B------:R-:W1:Y:S04]  /*01b0*/  LDCU UR4, c[0x0][0x880] ;  /* 0x00011000ff0477ac */ /* 0x000e680008000800 */
[----:B------:R3:W-:Y:S01]  /*01c0*/  STL.S16 [R1+0x60], R0 ;  /* 0x0000600001007387 */ /* 0x0007e20000100600 */
[----:B-1----:R-:W-:-:S03]  /*01d0*/  MOV R219, UR4 ;  /* 0x0000000400db7c02 */ /* 0x002fc60008000f00 */
.L_x_0:
[----:B------:R-:W4:Y:S02]  /*01e0*/  LDCU.64 UR6, c[0x0][0x8b0] ;  /* 0x00011600ff0677ac */ /* 0x000f240008000a00 */
[----:B----4-:R-:W-:-:S04]  /*01f0*/  UISETP.NE.U32.AND UP0, UPT, UR6, URZ, UPT ;  /* 0x000000ff0600728c */ /* 0x010fc8000bf05070 */
[----:B------:R-:W-:-:S09]  /*0200*/  UISETP.NE.AND.EX UP0, UPT, UR7, URZ, UPT, UP0 ;  /* 0x000000ff0700728c */ /* 0x000fd2000bf05300 */
[----:B------:R-:W-:Y:S05]  /*0210*/  BRA.U UP0, `(.L_x_2) ;  /* 0x0000000100287547 */ /* 0x000fea000b800000 */
[----:B------:R-:W4:Y:S02]  /*0220*/  LDCU.64 UR6, c[0x0][0x8a8] ;  /* 0x00011500ff0677ac */ /* 0x000f240008000a00 */
[----:B----4-:R-:W-:-:S04]  /*0230*/  UISETP.NE.U32.AND UP0, UPT, UR6, URZ, UPT ;  /* 0x000000ff0600728c */ /* 0x010fc8000bf05070 */
[----:B------:R-:W-:-:S09]  /*0240*/  UISETP.NE.AND.EX UP0, UPT, UR7, URZ, UPT, UP0 ;  /* 0x000000ff0700728c */ /* 0x000fd2000bf05300 */
[----:B------:R-:W-:Y:S05]  /*0250*/  BRA.U !UP0, `(.L_x_3) ;  /* 0x0000000108107547 */ /* 0x000fea000b800000 */
[----:B--2---:R-:W2:Y:S01]  /*0260*/  LDC.64 R4, c[0x0][0x8a8] ;  /* 0x00022a00ff047b82 */ /* 0x004ea20000000a00 */
[----:B------:R-:W2:Y:S02]  /*0270*/  LDCU.64 UR6, c[0x0][0x358] ;  /* 0x00006b00ff0677ac */ /* 0x000ea40008000a00 */
[----:B--2---:R4:W5:Y:S01]  /*0280*/  LDG.E R217, desc[UR6][R4.64] ;  /* 0x0000000604d97981 */ /* 0x004962000c1e1900 */
[----:B------:R-:W-:Y:S05]  /*0290*/  BRA `(.L_x_2) ;  /* 0x0000000000087947 */ /* 0x000fea0003800000 */
.L_x_3:
[----:B------:R-:W4:Y:S02]  /*02a0*/  LDCU UR4, c[0x0][0x8a0] ;  /* 0x00011400ff0477ac */ /* 0x000f240008000800 */
[----:B----4-:R-:W-:Y:S02]  /*02b0*/  MOV R217, UR4 ;  /* 0x0000000400d97c02 */ /* 0x010fe40008000f00 */
.L_x_2:
[----:B-123--:R-:W-:Y:S01]  /*02c0*/  IMAD.U32 R0, RZ, RZ, UR14 ;  /* 0x0000000eff007e24 */ /* 0x00efe2000f8e00ff */
[----:B------:R-:W-:Y:S04]  /*02d0*/  BSSY.RECONVERGENT B0, `(.L_x_4) ;  /* 0x000000c000007945 */ /* 0x000fe80003800200 */
[C---:B------:R-:W-:Y:S02]  /*02e0*/  ISETP.NE.OR P2, PT, R0.reuse, 0x1, !P1 ;  /* 0x000000010000780c */ /* 0x040fe40004f45670 */
[----:B------:R-:W-:-:S11]  /*02f0*/  ISETP.NE.OR P0, PT, R0, 0x3, !P1 ;  /* 0x000000030000780c */ /* 0x000fd60004f05670 */
[----:B------:R-:W-:Y:S05]  /*0300*/  @P2 BRA `(.L_x_5) ;  /* 0x0000000000202947 */ /* 0x000fea0003800000 */
[----:B------:R-:W1:Y:S02]  /*0310*/  LDCU.64 UR6, c[0x0][0x348] ;  /* 0x00006900ff0677ac */ /* 0x000e640008000a00 */
[----:B-1----:R-:W-:Y:S02]  /*0320*/  UIADD3 UR8, UP1, UPT, UR6, 0x80, URZ ;  /* 0x0000008006087890 */ /* 0x002fe4000ff3e0ff */
[----:B------:R-:W-:Y:S02]  /*0330*/  UIADD3 UR6, UP0, UPT, UR6, 0x180, URZ ;  /* 0x0000018006067890 */ /* 0x000fe4000ff1e0ff */
[----:B------:R-:W-:Y:S02]  /*0340*/  UIADD3.X UR9, UPT, UPT, URZ, UR7, URZ, UP1, !UPT ;  /* 0x00000007ff097290 */ /* 0x000fe40008ffe4ff */
[----:B------:R-:W-:-:S07]  /*0350*/  UIADD3.X UR7, UPT, UPT, URZ, UR7, URZ, UP0, !UPT ;  /* 0x00000007ff077290 */ /* 0x000fce00087fe4ff */
[----:B------:R1:W-:Y:S02]  /*0360*/  UTMACCTL.PF [UR8] ;  /* 0x00000000080079b9 */ /* 0x0003e40008040000 */
[----:B------:R1:W-:Y:S02]  /*0370*/  UTMACCTL.PF [UR6] ;  /* 0x00000000060079b9 */ /* 0x0003e40008040000 */
[----:B-1----:R-:W-:Y:S01]  /*0380*/  NOP ;  /* 0x0000000000007918 */ /* 0x002fe20000000000 */
.L_x_5:
[----:B------:R-:W-:Y:S05]  /*0390*/  BSYNC.RECONVERGENT B0 ;  /* 0x0000000000007941 */ /* 0x000fea0003800200 */
.L_x_4:
[----:B------:R-:W-:Y:S04]  /*03a0*/  BSSY.RECONVERGENT B0, `(.L_x_6) ;  /* 0x000000a000007945 */ /* 0x000fe80003800200 */
        /* <DEDUP_REMOVED lines=9> */
.L_x_7:
[----:B------:R-:W-:Y:S05]  /*0440*/  BSYNC.RECONVERGENT B0 ;  /* 0x0000000000007941 */ /* 0x000fea0003800200 */
.L_x_6:
[----:B------:R-:W1:Y:S01]  /*0450*/  LDCU.64 UR6, c[0x0][0x888] ;  /* 0x00011100ff0677ac */ /* 0x000e620008000a00 */
[----:B------:R-:W-:Y:S02]  /*0460*/  UISETP.EQ.U32.AND UP1, UPT, UR10, URZ, UPT ;  /* 0x000000ff0a00728c */ /* 0x000fe4000bf22070 */
[----:B------:R-:W-:Y:S02]  /*0470*/  UPLOP3.LUT UP4, UPT, UPT, UPT, UPT, 0x80, 0x8 ;  /* 0x000000000008789c */ /* 0x000fe40003f8f070 */
[----:B-1----:R-:W-:-:S04]  /*0480*/  UISETP.NE.U32.AND UP0, UPT, UR6, URZ, UPT ;  /* 0x000000ff0600728c */ /* 0x002fc8000bf05070 */
[----:B------:R-:W-:-:S04]  /*0490*/  UISETP.NE.AND.EX UP2, UPT, UR7, URZ, UPT, UP0 ;  /* 0x000000ff0700728c */ /* 0x000fc8000bf45300 */
[----:B------:R-:W-:-:S04]  /*04a0*/  UISETP.EQ.OR.EX UP3, UPT, UR11, URZ, !UP2, UP1 ;  /* 0x000000ff0b00728c */ /* 0x000fc8000d762710 */
[----:B------:R-:W-:-:S05]  /*04b0*/  UP2UR UR60, UPR, URZ, 0x8 ;  /* 0x00000008ff3c7883 */ /* 0x000fca0008000000 */
[----:B------:R-:W-:Y:S07]  /*04c0*/  BRA.U !UP3, `(.L_x_8) ;  /* 0x000000010b207547 */ /* 0x000fee000b800000 */
[----:B-----5:R-:W-:Y:S01]  /*04d0*/  R2UR UR6, R219 ;  /* 0x00000000db0672ca */ /* 0x020fe200000e0000 */
[----:B------:R-:W-:Y:S02]  /*04e0*/  UISETP.NE.U32.AND UP1, UPT, UR10, URZ, UPT ;  /* 0x000000ff0a00728c */ /* 0x000fe4000bf25070 */
[----:B------:R-:W-:Y:S02]  /*04f0*/  USEL UR4, URZ, 0xffffffff, UP2 ;  /* 0xffffffffff047887 */ /* 0x000fe40009000000 */
[----:B------:R-:W-:-:S08]  /*0500*/  UISETP.NE.AND.EX UP1, UPT, UR11, URZ, UPT, UP1 ;  /* 0x000000ff0b00728c */ /* 0x000fd0000bf25310 */
[----:B------:R-:W-:-:S04]  /*0510*/  UISETP.NE.AND UP0, UPT, UR6, URZ, UPT ;  /* 0x000000ff0600728c */ /* 0x000fc8000bf05270 */
[----:B------:R-:W-:-:S04]  /*0520*/  @!UP1 USEL UR4, URZ, 0xffffffff, UP0 ;  /* 0xffffffffff049887 */ /* 0x000fc80008000000 */
[----:B------:R-:W-:-:S04]  /*0530*/  ULOP3.LUT UR4, UR4, 0x1, URZ, 0xc0, !UPT ;  /* 0x0000000104047892 */ /* 0x000fc8000f8ec0ff */
[----:B------:R-:W-:-:S11]  /*0540*/  UISETP.NE.U32.AND UP4, UPT, UR4, 0x1, UPT ;  /* 0x000000010400788c */ /* 0x000fd6000bf85070 */
.L_x_8:
[----:B------:R-:W1:Y:S01]  /*0550*/  SHFL.IDX PT, R0, R2, RZ, 0x1f ;  /* 0x00001fff02007589 */ /* 0x000e6200000e0000 */
[----:B------:R-:W-:-:S04]  /*0560*/  UISETP.NE.AND UP0, UPT, UR14, 0x2, UPT ;  /* 0x000000020e00788c */ /* 0x000fc8000bf05270 */
[----:B------:R-:W-:Y:S02]  /*0570*/  UISETP.EQ.AND UP1, UPT, UR48, URZ, !UP0 ;  /* 0x000000ff3000728c */ /* 0x000fe4000c722270 */
[----:B------:R-:W-:-:S04]  /*0580*/  USEL UR50, URZ, 0x1, UP0 ;  /* 0x00000001ff327887 */ /* 0x000fc80008000000 */
[----:B------:R-:W-:Y:S02]  /*0590*/  PLOP3.LUT P3, PT, P1, PT, UP1, 0x80, 0x8 ;  /* 0x000000000008781c */ /* 0x000fe40000f6f018 */
[----:B-1----:R-:W-:-:S13]  /*05a0*/  ISETP.NE.AND P0, PT, R0, RZ, PT ;  /* 0x000000ff0000720c */ /* 0x002fda0003f05270 */
[----:B------:R-:W-:Y:S05]  /*05b0*/  @P0 BRA `(.L_x_9) ;  /* 0x00000000004c0947 */ /* 0x000fea0003800000 */
[----:B------:R-:W-:Y:S01]  /*05c0*/  UMOV UR4, 0x400 ;  /* 0x0000040000047882 */ /* 0x000fe20000000000 */
[----:B------:R-:W-:Y:S01]  /*05d0*/  UMOV UR6, 0x1 ;  /* 0x0000000100067882 */ /* 0x000fe20000000000 */
[----:B------:R-:W-:Y:S02]  /*05e0*/  ULEA UR4, UR5, UR4, 0x18 ;  /* 0x0000000405047291 */ /* 0x000fe4000f8ec0ff */
[----:B------:R-:W-:-:S04]  /*05f0*/  UIADD3 UR6, UPT, UPT, -UR6, 0x100000, URZ ;  /* 0x0010000006067890 */ /* 0x000fc8000fffe1ff */
[----:B------:R-:W-:Y:S02]  /*0600*/  USHF.L.U32 UR7, UR6, 0xb, URZ ;  /* 0x0000000b06077899 */ /* 0x000fe400080006ff */
[----:B------:R-:W-:Y:S01]  /*0610*/  USHF.L.U32 UR6, UR6, 0x1, URZ ;  /* 0x0000000106067899 */ /* 0x000fe200080006ff */
[----:B------:R-:W-:Y:S01]  /*0620*/  ELECT P0, URZ, PT ;  /* 0x0000000000ff782f */ /* 0x000fe20003800000 */
[----:B------:R-:W1:Y:S10]  /*0630*/  FENCE.VIEW.ASYNC.S ;  /* 0x00000000000073c6 */ /* 0x000e740000000000 */
[----:B-1----:R1:W2:Y:S01]  /*0640*/  SYNCS.EXCH.64 URZ, [UR4], UR6 ;  /* 0x0000000604ff75b2 */ /* 0x0022a20008000100 */
[----:B------:R1:W3:Y:S01]  /*0650*/  SYNCS.EXCH.64 URZ, [UR4+0x28], UR6 ;  /* 0x0000280604ff75b2 */ /* 0x0002e20008000100 */
[----:B------:R1:W1:Y:S01]  /*0660*/  SYNCS.EXCH.64 URZ, [UR4+0x8], UR6 ;  /* 0x0000080604ff75b2 */ /* 0x0002620008000100 */
[----:B------:R1:W1:Y:S01]  /*0670*/  SYNCS.EXCH.64 URZ, [UR4+0x30], UR6 ;  /* 0x0000300604ff75b2 */ /* 0x0002620008000100 */
[----:B------:R1:W1:Y:S01]  /*0680*/  SYNCS.EXCH.64 URZ, [UR4+0x10], UR6 ;  /* 0x0000100604ff75b2 */ /* 0x0002620008000100 */
[----:B------:R1:W1:Y:S01]  /*0690*/  SYNCS.EXCH.64 URZ, [UR4+0x38], UR6 ;  /* 0x0000380604ff75b2 */ /* 0x0002620008000100 */
[----:B------:R1:W1:Y:S01]  /*06a0*/  SYNCS.EXCH.64 URZ, [UR4+0x18], UR6 ;  /* 0x0000180604ff75b2 */ /* 0x0002620008000100 */
[----:B------:R1:W1:Y:S01]  /*06b0*/  SYNCS.EXCH.64 URZ, [UR4+0x40], UR6 ;  /* 0x0000400604ff75b2 */ /* 0x0002620008000100 */
[----:B------:R1:W1:Y:S01]  /*06c0*/  SYNCS.EXCH.64 URZ, [UR4+0x20], UR6 ;  /* 0x0000200604ff75b2 */ /* 0x0002620008000100 */
[----:B------:R1:W1:Y:S01]  /*06d0*/  SYNCS.EXCH.64 URZ, [UR4+0x48], UR6 ;  /* 0x0000480604ff75b2 */ /* 0x0002620008000100 */
[----:B------:R-:W-:Y:S01]  /*06e0*/  NOP ;  /* 0x0000000000007918 */ /* 0x000fe20000000000 */
.L_x_9:
[----:B------:R-:W4:Y:S01]  /*06f0*/  SHFL.IDX PT, R0, R2, RZ, 0x1f ;  /* 0x00001fff02007589 */ /* 0x000f2200000e0000 */
[----:B------:R-:W-:Y:S01]  /*0700*/  NOP ;  /* 0x0000000000007918 */ /* 0x000fe20000000000 */
[----:B----4-:R-:W-:-:S13]  /*0710*/  ISETP.NE.AND P0, PT, R0, 0x1, PT ;  /* 0x000000010000780c */ /* 0x010fda0003f05270 */
[----:B------:R-:W-:Y:S05]  /*0720*/  @P0 BRA `(.L_x_10) ;  /* 0x00000000003c0947 */ /* 0x000fea0003800000 */
[----:B-1----:R-:W-:Y:S01]  /*0730*/  UMOV UR4, 0x400 ;  /* 0x0000040000047882 */ /* 0x002fe20000000000 */
[----:B------:R-:W-:Y:S01]  /*0740*/  UMOV UR8, 0x20 ;  /* 0x0000002000087882 */ /* 0x000fe20000000000 */
[----:B------:R-:W-:Y:S01]  /*0750*/  UMOV UR6, 0x80 ;  /* 0x0000008000067882 */ /* 0x000fe20000000000 */
[----:B------:R-:W-:Y:S02]  /*0760*/  ULEA UR4, UR5, UR4, 0x18 ;  /* 0x0000000405047291 */ /* 0x000fe4000f8ec0ff */
[----:B------:R-:W-:-:S04]  /*0770*/  UIADD3 UR8, UPT, UPT, -UR8, 0x100000, URZ ;  /* 0x0010000008087890 */ /* 0x000fc8000fffe1ff */
[----:B------:R-:W-:Y:S02]  /*0780*/  USHF.L.U32 UR9, UR8, 0xb, URZ ;  /* 0x0000000b08097899 */ /* 0x000fe400080006ff */
[----:B------:R-:W-:Y:S02]  /*0790*/  USHF.L.U32 UR8, UR8, 0x1, URZ ;  /* 0x0000000108087899 */ /* 0x000fe400080006ff */
[----:B------:R-:W-:-:S04]  /*07a0*/  UIADD3 UR6, UPT, UPT, -UR6, 0x100000, URZ ;  /* 0x0010000006067890 */ /* 0x000fc8000fffe1ff */
[----:B------:R-:W-:Y:S02]  /*07b0*/  USHF.L.U32 UR7, UR6, 0xb, URZ ;  /* 0x0000000b06077899 */ /* 0x000fe400080006ff */
[----:B------:R-:W-:Y:S01]  /*07c0*/  USHF.L.U32 UR6, UR6, 0x1, URZ ;  /* 0x0000000106067899 */ /* 0x000fe200080006ff */
[----:B------:R-:W-:Y:S01]  /*07d0*/  ELECT P0, URZ, PT ;  /* 0x0000000000ff782f */ /* 0x000fe20003800000 */
[----:B------:R-:W1:Y:S02]  /*07e0*/  FENCE.VIEW.ASYNC.S ;  /* 0x00000000000073c6 */ /* 0x000e640000000000 */
[----:B-1----:R4:W1:Y:S08]  /*07f0*/  SYNCS.EXCH.64 URZ, [UR4+0x50], UR8 ;  /* 0x0000500804ff75b2 */ /* 0x0028700008000100 */
[----:B------:R4:W1:Y:S02]  /*0800*/  SYNCS.EXCH.64 URZ, [UR4+0x58], UR6 ;  /* 0x0000580604ff75b2 */ /* 0x0008640008000100 */
[----:B----4-:R-:W-:Y:S01]  /*0810*/  NOP ;  /* 0x0000000000007918 */ /* 0x010fe20000000000 */
.L_x_10:
[----:B------:R-:W4:Y:S01]  /*0820*/  SHFL.IDX PT, R0, R2, RZ, 0x1f ;  /* 0x00001fff02007589 */ /* 0x000f2200000e0000 */
[----:B------:R-:W-:Y:S01]  /*0830*/  NOP ;  /* 0x0000000000007918 */ /* 0x000fe20000000000 */
[----:B----4-:R-:W-:-:S13]  /*0840*/  ISETP.NE.AND P0, PT, R0, 0x3, PT ;  /* 0x000000030000780c */ /* 0x010fda0003f05270 */
[----:B------:R-:W-:Y:S05]  /*0850*/  @P0 BRA `(.L_x_11) ;  /* 0x00000000002c0947 */ /* 0x000fea0003800000 */
[----:B-1----:R-:W-:Y:S01]  /*0860*/  UMOV UR4, 0x400 ;  /* 0x0000040000047882 */ /* 0x002fe20000000000 */
[----:B------:R-:W-:Y:S01]  /*0870*/  UMOV UR6, 0x20 ;  /* 0x0000002000067882 */ /* 0x000fe20000000000 */
[----:B------:R-:W-:Y:S02]  /*0880*/  ULEA UR4, UR5, UR4, 0x18 ;  /* 0x0000000405047291 */ /* 0x000fe4000f8ec0ff */
[----:B------:R-:W-:-:S04]  /*0890*/  UIADD3 UR6, UPT, UPT, -UR6, 0x100000, URZ ;  /* 0x0010000006067890 */ /* 0x000fc8000fffe1ff */
[----:B------:R-:W-:Y:S02]  /*08a0*/  USHF.L.U32 UR7, UR6, 0xb, URZ ;  /* 0x0000000b06077899 */ /* 0x000fe400080006ff */
[----:B------:R-:W-:Y:S01]  /*08b0*/  USHF.L.U32 UR6, UR6, 0x1, URZ ;  /* 0x0000000106067899 */ /* 0x000fe200080006ff */
[----:B------:R-:W-:Y:S01]  /*08c0*/  ELECT P0, URZ, PT ;  /* 0x0000000000ff782f */ /* 0x000fe20003800000 */
[----:B------:R-:W1:Y:S10]  /*08d0*/  FENCE.VIEW.ASYNC.S ;  /* 0x00000000000073c6 */ /* 0x000e740000000000 */
[----:B-1----:R4:W1:Y:S01]  /*08e0*/  SYNCS.EXCH.64 URZ, [UR4+0x60], UR6 ;  /* 0x0000600604ff75b2 */ /* 0x0028620008000100 */
[----:B------:R4:W1:Y:S02]  /*08f0*/  SYNCS.EXCH.64 URZ, [UR4+0x68], UR6 ;  /* 0x0000680604ff75b2 */ /* 0x0008640008000100 */
[----:B----4-:R-:W-:Y:S01]  /*0900*/  NOP ;  /* 0x0000000000007918 */ /* 0x010fe20000000000 */
.L_x_11:
[----:B------:R-:W4:Y:S01]  /*0910*/  SHFL.IDX PT, R0, R2, RZ, 0x1f ;  /* 0x00001fff02007589 */ /* 0x000f2200000e0000 */
[----:B------:R-:W-:Y:S01]  /*0920*/  NOP ;  /* 0x0000000000007918 */ /* 0x000fe20000000000 */
[----:B----4-:R-:W-:-:S13]  /*0930*/  ISETP.NE.AND P0, PT, R0, 0x4, PT ;  /* 0x000000040000780c */ /* 0x010fda0003f05270 */
[----:B------:R-:W-:Y:S05]  /*0940*/  @P0 BRA `(.L_x_12) ;  /* 0x0000000000480947 */ /* 0x000fea0003800000 */
[----:B-1----:R-:W-:Y:S01]  /*0950*/  UMOV UR6, 0x1e0 ;  /* 0x000001e000067882 */ /* 0x002fe20000000000 */
[----:B------:R-:W-:Y:S01]  /*0960*/  UMOV UR4, 0x400 ;  /* 0x0000040000047882 */ /* 0x000fe20000000000 */
[----:B------:R-:W-:Y:S01]  /*0970*/  USEL UR6, UR6, 0x1a0, UP4 ;  /* 0x000001a006067887 */ /* 0x000fe2000a000000 */
        /* <DEDUP_REMOVED lines=11> */
[----:B------:R4:W1:Y:S01]  /*0a30*/  SYNCS.EXCH.64 URZ, [UR4+0x80], UR6 ;  /* 0x0000800604ff75b2 */ /* 0x0008620008000100 */
[----:B------:R4:W1:Y:S01]  /*0a40*/  SYNCS.EXCH.64 URZ, [UR4+0x78], UR8 ;  /* 0x0000780804ff75b2 */ /* 0x0008620008000100 */
[----:B------:R4:W1:Y:S02]  /*0a50*/  SYNCS.EXCH.64 URZ, [UR4+0x88], UR6 ;  /* 0x0000880604ff75b2 */ /* 0x0008640008000100 */
[----:B----4-:R-:W-:Y:S01]  /*0a60*/  NOP ;  /* 0x0000000000007918 */ /* 0x010fe20000000000 */
.L_x_12:
        /* <DEDUP_REMOVED lines=21> */
.L_x_13:
[----:B------:R-:W4:Y:S01]  /*0bc0*/  SHFL.IDX PT, R0, R2, RZ, 0x1f ;  /* 0x00001fff02007589 */ /* 0x000f2200000e0000 */
[----:B------:R-:W-:Y:S01]  /*0bd0*/  ISETP.NE.OR P1, PT, RZ, UR14, !P1 ;  /* 0x0000000eff007c0c */ /* 0x000fe2000cf25670 */
        /* <DEDUP_REMOVED lines=12> */
[----:B------:R4:W1:Y:S01]  /*0ca0*/  SYNCS.EXCH.64 URZ, [UR4+0xc0], UR6 ;  /* 0x0000c00604ff75b2 */ /* 0x0008620008000100 */
[----:B------:R4:W1:Y:S01]  /*0cb0*/  SYNCS.EXCH.64 URZ, [UR4+0xb8], UR6 ;  /* 0x0000b80604ff75b2 */ /* 0x0008620008000100 */
[----:B------:R4:W1:Y:S02]  /*0cc0*/  SYNCS.EXCH.64 URZ, [UR4+0xc8], UR6 ;  /* 0x0000c80604ff75b2 */ /* 0x0008640008000100 */
[----:B----4-:R-:W-:Y:S01]  /*0cd0*/  NOP ;  /* 0x0000000000007918 */ /* 0x010fe20000000000 */
.L_x_14:
[----:B------:R-:W-:Y:S01]  /*0ce0*/  VOTEU.ALL UP0, P1 ;  /* 0x0000000000ff7886 */ /* 0x000fe20000800000 */
[----:B-1----:R-:W-:Y:S01]  /*0cf0*/  UMOV UR6, 0x20 ;  /* 0x0000002000067882 */ /* 0x002fe20000000000 */
[----:B------:R-:W1:Y:S01]  /*0d00*/  LDCU UR8, c[0x0][0x36c] ;  /* 0x00006d80ff0877ac */ /* 0x000e620008000800 */
[----:B------:R-:W-:Y:S01]  /*0d10*/  NOP ;  /* 0x0000000000007918 */ /* 0x000fe20000000000 */
[----:B------:R-:W-:Y:S01]  /*0d20*/  LOP3.LUT R14, R6, 0x1f, RZ, 0xc0, !PT ;  /* 0x0000001f060e7812 */ /* 0x000fe200078ec0ff */
[----:B------:R-:W-:Y:S01]  /*0d30*/  @!UP0 UMOV UR4, 0x400 ;  /* 0x0000040000048882 */ /* 0x000fe20000000000 */
[----:B------:R-:W-:-:S04]  /*0d40*/  @!UP0 UIADD3 UR6, UPT, UPT, -UR6, 0x100000, URZ ;  /* 0x0010000006068890 */ /* 0x000fc8000fffe1ff */
[----:B------:R-:W-:Y:S02]  /*0d50*/  @!UP0 USHF.L.U32 UR7, UR6, 0xb, URZ ;  /* 0x0000000b06078899 */ /* 0x000fe400080006ff */
[----:B------:R-:W-:Y:S02]  /*0d60*/  @!UP0 USHF.L.U32 UR6, UR6, 0x1, URZ ;  /* 0x0000000106068899 */ /* 0x000fe400080006ff */
[----:B------:R-:W-:Y:S01]  /*0d70*/  @!UP0 ULEA UR4, UR5, UR4, 0x18 ;  /* 0x0000000405048291 */ /* 0x000fe2000f8ec0ff */
[----:B------:R-:W-:Y:S01]  /*0d80*/  VOTEU.ALL UP0, P1 ;  /* 0x0000000000ff7886 */ /* 0x000fe20000800000 */
[----:B------:R-:W-:Y:S02]  /*0d90*/  UISETP.NE.AND UP5, UPT, UR14, URZ, UPT ;  /* 0x000000ff0e00728c */ /* 0x000fe4000bfa5270 */
[----:B-1----:R-:W-:Y:S01]  /*0da0*/  UISETP.EQ.U32.AND UP6, UPT, UR8, 0x1, UPT ;  /* 0x000000010800788c */ /* 0x002fe2000bfc2070 */
[----:B------:R-:W1:Y:S07]  /*0db0*/  FENCE.VIEW.ASYNC.S ;  /* 0x00000000000073c6 */ /* 0x000e6e0000000000 */
[----:B-1----:R1:W4:Y:S01]  /*0dc0*/  @!UP0 SYNCS.EXCH.64 URZ, [UR4+0xd0], UR6 ;  /* 0x0000d00604ff85b2 */ /* 0x0023220008000100 */
[----:B------:R-:W-:Y:S05]  /*0dd0*/  BRA.U !UP6, `(.L_x_15) ;  /* 0x000000010e087547 */ /* 0x000fea000b800000 */
[----:B--234-:R-:W-:Y:S01]  /*0de0*/  UCGABAR_ARV ;  /* 0x00000000000079c7 */ /* 0x01cfe20008000000 */
[----:B------:R-:W-:Y:S05]  /*0df0*/  BRA `(.L_x_16) ;  /* 0x0000000000047947 */ /* 0x000fea0003800000 */
.L_x_15:
[----:B--234-:R-:W-:Y:S01]  /*0e00*/  NOP ;  /* 0x0000000000007918 */ /* 0x01cfe20000000000 */
.L_x_16:
[----:B------:R-:W2:Y:S01]  /*0e10*/  S2UR UR28, SR_CTAID.X ;  /* 0x00000000001c79c3 */ /* 0x000ea20000002500 */
[----:B------:R-:W-:-:S05]  /*0e20*/  CS2R.32 R3, SR_CgaSize ;  /* 0x0000000000037805 */ /* 0x000fca0000008a00 */
[----:B------:R-:W-:-:S05]  /*0e30*/  IMAD R3, R3, -0xa0, RZ ;  /* 0xffffff6003037824 */ /* 0x000fca00078e02ff */
[----:B-1----:R-:W-:-:S14]  /*0e40*/  R2UR UR6, R3 ;  /* 0x00000000030672ca */ /* 0x002fdc00000e0000 */
[----:B------:R-:W1:Y:S01]  /*0e50*/  LDCU UR6, c[0x0][UR6+0x2b0] ;  /* 0x00005600060677ac */ /* 0x000e620008000800 */
[----:B------:R-:W-:Y:S02]  /*0e60*/  PRMT R7, RZ, 0x7610, R7 ;  /* 0x00007610ff077816 */ /* 0x000fe40000000007 */
[----:B------:R-:W-:Y:S02]  /*0e70*/  PRMT R8, RZ, 0x7610, R8 ;  /* 0x00007610ff087816 */ /* 0x000fe40000000008 */
[----:B------:R-:W-:-:S05]  /*0e80*/  CS2R.32 R3, SR_CgaSize ;  /* 0x0000000000037805 */ /* 0x000fca0000008a00 */
[----:B------:R-:W-:-:S05]  /*0e90*/  IMAD R3, R3, -0xa0, RZ ;  /* 0xffffff6003037824 */ /* 0x000fca00078e02ff */
[----:B------:R-:W-:-:S14]  /*0ea0*/  R2UR UR4, R3 ;  /* 0x00000000030472ca */ /* 0x000fdc00000e0000 */
[----:B------:R-:W3:Y:S01]  /*0eb0*/  LDCU UR4, c[0x0][UR4+0x2b4] ;  /* 0x00005680040477ac */ /* 0x000ee20008000800 */
[----:B------:R-:W4:Y:S01]  /*0ec0*/  S2UR UR8, SR_CTAID.Y ;  /* 0x00000000000879c3 */ /* 0x000f220000002600 */
[----:B------:R-:W3:Y:S01]  /*0ed0*/  LDCU UR24, c[0x0][0xb24] ;  /* 0x00016480ff1877ac */ /* 0x000ee20008000800 */
[----:B------:R-:W-:-:S05]  /*0ee0*/  CS2R.32 R3, SR_CgaSize ;  /* 0x0000000000037805 */ /* 0x000fca0000008a00 */
[----:B------:R-:W-:-:S05]  /*0ef0*/  IMAD R3, R3, -0xa0, RZ ;  /* 0xffffff6003037824 */ /* 0x000fca00078e02ff */
[----:B------:R-:W-:-:S14]  /*0f00*/  R2UR UR56, R3 ;  /* 0x00000000033872ca */ /* 0x000fdc00000e0000 */
[----:B------:R-:W4:Y:S01]  /*0f10*/  LDCU UR56, c[0x0][UR56+0x2a0] ;  /* 0x00005400383877ac */ /* 0x000f220008000800 */
[----:B------:R-:W1:Y:S01]  /*0f20*/  S2UR UR36, SR_CTAID.Z ;  /* 0x00000000002479c3 */ /* 0x000e620000002700 */
[----:B------:R-:W-:-:S05]  /*0f30*/  CS2R.32 R3, SR_CgaSize ;  /* 0x0000000000037805 */ /* 0x000fca0000008a00 */
[----:B------:R-:W-:-:S05]  /*0f40*/  IMAD R3, R3, -0xa0, RZ ;  /* 0xffffff6003037824 */ /* 0x000fca00078e02ff */
[----:B------:R-:W-:-:S14]  /*0f50*/  R2UR UR57, R3 ;  /* 0x00000000033972ca */ /* 0x000fdc00000e0000 */
[----:B------:R-:W4:Y:S01]  /*0f60*/  LDCU UR57, c[0x0][UR57+0x2a4] ;  /* 0x00005480393977ac */ /* 0x000f220008000800 */
[----:B------:R-:W4:Y:S01]  /*0f70*/  LDCU UR15, c[0x0][0xb24] ;  /* 0x00016480ff0f77ac */ /* 0x000f220008000800 */
[----:B--2---:R-:W-:Y:S01]  /*0f80*/  I2FP.F32.U32 R0, UR28 ;  /* 0x0000001c00007c45 */ /* 0x004fe20008201000 */
[----:B------:R-:W2:Y:S04]  /*0f90*/  LDCU UR26, c[0x0][0xb30] ;  /* 0x00016600ff1a77ac */ /* 0x000ea80008000800 */
[----:B-1----:R-:W-:Y:S01]  /*0fa0*/  FMUL R0, R0, UR6 ;  /* 0x0000000600007c20 */ /* 0x002fe20008400000 */
[----:B---3--:R-:W-:Y:S01]  /*0fb0*/  UISETP.GE.AND UP1, UPT, UR24, 0x1, UPT ;  /* 0x000000011800788c */ /* 0x008fe2000bf26270 */
[----:B----4-:R-:W-:Y:S02]  /*0fc0*/  I2FP.F32.U32 R3, UR8 ;  /* 0x0000000800037c45 */ /* 0x010fe40008201000 */
[----:B------:R1:W3:Y:S01]  /*0fd0*/  F2I.U32.TRUNC.NTZ R2, R0 ;  /* 0x0000000000027305 */ /* 0x0002e2000020f000 */
[----:B------:R-:W-:Y:S01]  /*0fe0*/  UMOV UR47, UR8 ;  /* 0x00000008002f7c82 */ /* 0x000fe20008000000 */
[----:B------:R-:W-:Y:S01]  /*0ff0*/  UMOV UR46, UR28 ;  /* 0x0000001c002e7c82 */ /* 0x000fe20008000000 */
[----:B-1----:R-:W-:Y:S01]  /*1000*/  FMUL R0, R3, UR4 ;  /* 0x0000000403007c20 */ /* 0x002fe20008400000 */
[----:B---3--:R-:W-:-:S05]  /*1010*/  R2UR UR4, R2 ;  /* 0x00000000020472ca */ /* 0x008fca00000e0000 */
[----:B------:R-:W1:Y:S08]  /*1020*/  F2I.U32.TRUNC.NTZ R0, R0 ;  /* 0x0000000000007305 */ /* 0x000e70000020f000 */
[----:B------:R-:W-:-:S04]  /*1030*/  UIADD3 UR6, UPT, UPT, -UR4, URZ, URZ ;  /* 0x000000ff04067290 */ /* 0x000fc8000fffe1ff */
[----:B------:R-:W-:Y:S01]  /*1040*/  UIMAD UR56, UR56, UR6, UR28 ;  /* 0x00000006383872a4 */ /* 0x000fe2000f8e021c */
[----:B-1----:R-:W-:-:S13]  /*1050*/  R2UR UR7, R0 ;  /* 0x00000000000772ca */ /* 0x002fda00000e0000 */
[----:B------:R-:W-:-:S04]  /*1060*/  UIADD3 UR4, UPT, UPT, -UR7, URZ, URZ ;  /* 0x000000ff07047290 */ /* 0x000fc8000fffe1ff */
[----:B------:R-:W-:Y:S01]  /*1070*/  UIMAD UR57, UR57, UR4, UR8 ;  /* 0x00000004393972a4 */ /* 0x000fe2000f8e0208 */
[----:B--2---:R-:W-:Y:S11]  /*1080*/  BRA.U UP5, `(.L_x_17) ;  /* 0x0000000105307547 */ /* 0x004ff6000b800000 */
[----:B------:R-:W-:Y:S02]  /*1090*/  UISETP.NE.AND UP0, UPT, UR57, URZ, UPT ;  /* 0x000000ff3900728c */ /* 0x000fe4000bf05270 */
[----:B------:R-:W-:Y:S02]  /*10a0*/  ULOP3.LUT UR4, UR56, 0xfffffffe, URZ, 0xc0, !UPT ;  /* 0xfffffffe38047892 */ /* 0x000fe4000f8ec0ff */
[----:B------:R-:W-:Y:S01]  /*10b0*/  UISETP.LT.U32.OR UP0, UPT, UR56, 0x2, !UP0 ;  /* 0x000000023800788c */ /* 0x000fe2000c701470 */
[----:B------:R-:W-:-:S03]  /*10c0*/  UMOV UR8, 0x3 ;  /* 0x0000000300087882 */ /* 0x000fc60000000000 */
[----:B------:R-:W-:Y:S02]  /*10d0*/  USEL UR7, URZ, 0x1, !UP0 ;  /* 0x00000001ff077887 */ /* 0x000fe4000c000000 */
[----:B------:R-:W-:Y:S02]  /*10e0*/  USEL UR6, URZ, 0x2, !UP0 ;  /* 0x00000002ff067887 */ /* 0x000fe4000c000000 */
[----:B------:R-:W-:Y:S02]  /*10f0*/  USHF.L.U32 UR4, UR8, UR4, URZ ;  /* 0x0000000408047299 */ /* 0x000fe400080006ff */
[----:B------:R-:W-:-:S04]  /*1100*/  UIADD3 UR6, UPT, UPT, UR7, UR6, URZ ;  /* 0x0000000607067290 */ /* 0x000fc8000fffe0ff */
[----:B------:R-:W-:Y:S02]  /*1110*/  IMAD.U32 R0, RZ, RZ, UR4 ;  /* 0x00000004ff007e24 */ /* 0x000fe4000f8e00ff */
[----:B------:R-:W-:-:S03]  /*1120*/  IMAD.U32 R2, RZ, RZ, UR6 ;  /* 0x00000006ff027e24 */ /* 0x000fc6000f8e00ff */
[----:B------:R-:W-:Y:S02]  /*1130*/  PRMT R8, R0, 0x7610, R8 ;  /* 0x0000761000087816 */ /* 0x000fe40000000008 */
[----:B------:R-:W-:Y:S02]  /*1140*/  PRMT R7, R2, 0x7610, R7 ;  /* 0x0000761002077816 */ /* 0x000fe40000000007 */
.L_x_17:
[----:B------:R-:W-:Y:S05]  /*1150*/  BRA.U !UP1, `(.L_x_18) ;  /* 0x0000000109d07547 */ /* 0x000fea000b800000 */
[----:B------:R-:W1:Y:S01]  /*1160*/  LDCU.128 UR20, c[0x0][0xb10] ;  /* 0x00016200ff1477ac */ /* 0x000e620008000c00 */
[----:B------:R-:W2:Y:S01]  /*1170*/  LDCU UR7, c[0x0][0x370] ;  /* 0x00006e00ff0777ac */ /* 0x000ea20008000800 */
[----:B------:R-:W3:Y:S01]  /*1180*/  LDCU UR8, c[0x0][0x374] ;  /* 0x00006e80ff0877ac */ /* 0x000ee20008000800 */
[----:B------:R-:W4:Y:S01]  /*1190*/  LDCU UR25, c[0x0][0xb0c] ;  /* 0x00016180ff1977ac */ /* 0x000f220008000800 */
[----:B------:R-:W4:Y:S01]  /*11a0*/  LDCU UR9, c[0x0][0xb20] ;  /* 0x00016400ff0977ac */ /* 0x000f220008000800 */
[----:B-1----:R-:W-:Y:S01]  /*11b0*/  UIMAD.WIDE.U32 UR12, UR28, UR20, URZ ;  /* 0x000000141c0c72a5 */ /* 0x002fe2000f8e00ff */
[----:B------:R-:W1:Y:S01]  /*11c0*/  LDCU.64 UR10, c[0x0][0xb28] ;  /* 0x00016500ff0a77ac */ /* 0x000e620008000a00 */
[----:B------:R-:W-:-:S05]  /*11d0*/  UISETP.NE.AND UP3, UPT, UR22, 0x1, UPT ;  /* 0x000000011600788c */ /* 0x000fca000bf65270 */
[----:B------:R-:W-:Y:S01]  /*11e0*/  UMOV UR12, UR13 ;  /* 0x0000000d000c7c82 */ /* 0x000fe20008000000 */
[----:B--2---:R-:W-:Y:S02]  /*11f0*/  UIMAD.WIDE.U32 UR16, UR7, UR20, URZ ;  /* 0x00000014071072a5 */ /* 0x004fe4000f8e00ff */
[----:B------:R-:W-:Y:S02]  /*1200*/  USHF.R.U32.HI UR6, URZ, UR21, UR12 ;  /* 0x00000015ff067299 */ /* 0x000fe4000801160c */
[----:B---3--:R-:W-:Y:S02]  /*1210*/  UIMAD.WIDE.U32 UR12, UR8, UR23, URZ ;  /* 0x00000017080c72a5 */ /* 0x008fe4000f8e00ff */
[----:B----4-:R-:W-:Y:S01]  /*1220*/  UISETP.NE.AND UP0, UPT, UR25, 0x1, UPT ;  /* 0x000000011900788c */ /* 0x010fe2000bf05270 */
[----:B------:R-:W-:Y:S01]  /*1230*/  UMOV UR16, UR17 ;  /* 0x0000001100107c82 */ /* 0x000fe20008000000 */
[----:B------:R-:W-:-:S03]  /*1240*/  UISETP.NE.AND UP1, UPT, UR24, 0x1, UPT ;  /* 0x000000011800788c */ /* 0x000fc6000bf25270 */
[----:B------:R-:W-:Y:S01]  /*1250*/  UMOV UR12, UR13 ;  /* 0x0000000d000c7c82 */ /* 0x000fe20008000000 */
[----:B------:R-:W-:Y:S02]  /*1260*/  USEL UR6, UR28, UR6, !UP0 ;  /* 0x000000061c067287 */ /* 0x000fe4000c000000 */
[----:B------:R-:W-:Y:S02]  /*1270*/  @UP3 USHF.R.U32.HI UR8, URZ, UR9, UR12 ;  /* 0x00000009ff083299 */ /* 0x000fe4000801160c */
[----:B------:R-:W-:Y:S02]  /*1280*/  UIADD3 UR46, UPT, UPT, -UR6, URZ, URZ ;  /* 0x000000ff062e7290 */ /* 0x000fe4000fffe1ff */
[----:B------:R-:W-:Y:S02]  /*1290*/  @UP0 USHF.R.U32.HI UR7, URZ, UR21, UR16 ;  /* 0x00000015ff070299 */ /* 0x000fe40008011610 */
[----:B------:R-:W-:Y:S02]  /*12a0*/  UIMAD.WIDE.U32 UR16, UR47, UR23, URZ ;  /* 0x000000172f1072a5 */ /* 0x000fe4000f8e00ff */
[----:B-1----:R-:W-:-:S02]  /*12b0*/  UIMAD.WIDE.U32 UR12, UR8, UR10, URZ ;  /* 0x0000000a080c72a5 */ /* 0x002fc4000f8e00ff */
[----:B------:R-:W-:Y:S02]  /*12c0*/  UIMAD.WIDE.U32 UR18, UR7, UR10, URZ ;  /* 0x0000000a071272a5 */ /* 0x000fe4000f8e00ff */
[----:B------:R-:W-:Y:S01]  /*12d0*/  UIMAD UR46, UR25, UR46, UR28 ;  /* 0x0000002e192e72a4 */ /* 0x000fe2000f8e021c */
[----:B------:R-:W-:Y:S02]  /*12e0*/  UMOV UR4, UR17 ;  /* 0x0000001100047c82 */ /* 0x000fe40008000000 */
[----:B------:R-:W-:Y:S01]  /*12f0*/  UMOV UR12, UR13 ;  /* 0x0000000d000c7c82 */ /* 0x000fe20008000000 */
[----:B------:R-:W-:Y:S02]  /*1300*/  USHF.R.U32.HI UR4, URZ, UR9, UR4 ;  /* 0x00000009ff047299 */ /* 0x000fe40008011604 */
[----:B------:R-:W-:Y:S01]  /*1310*/  @UP1 USHF.R.U32.HI UR8, URZ, UR11, UR12 ;  /* 0x0000000bff081299 */ /* 0x000fe2000801160c */
[----:B------:R-:W-:Y:S01]  /*1320*/  UMOV UR18, UR19 ;  /* 0x0000001300127c82 */ /* 0x000fe20008000000 */
[----:B------:R-:W-:-:S02]  /*1330*/  USEL UR4, UR47, UR4, !UP3 ;  /* 0x000000042f047287 */ /* 0x000fc4000d800000 */
[----:B------:R-:W-:Y:S02]  /*1340*/  @UP1 USHF.R.U32.HI UR7, URZ, UR11, UR18 ;  /* 0x0000000bff071299 */ /* 0x000fe40008011612 */
[----:B------:R-:W-:Y:S02]  /*1350*/  UIMAD UR8, UR8, UR24, URZ ;  /* 0x00000018080872a4 */ /* 0x000fe4000f8e02ff */
[----:B------:R-:W-:Y:S02]  /*1360*/  UIMAD UR12, UR7, UR24, URZ ;  /* 0x00000018070c72a4 */ /* 0x000fe4000f8e02ff */
[----:B------:R-:W-:Y:S02]  /*1370*/  UISETP.GE.AND UP0, UPT, UR4, UR8, UPT ;  /* 0x000000080400728c */ /* 0x000fe4000bf06270 */
[----:B------:R-:W-:Y:S02]  /*1380*/  UIMAD.WIDE.U32 UR8, UR4, UR10, URZ ;  /* 0x0000000a040872a5 */ /* 0x000fe4000f8e00ff */
[----:B------:R-:W-:-:S02]  /*1390*/  UISETP.GE.OR UP0, UPT, UR6, UR12, UP0 ;  /* 0x0000000c0600728c */ /* 0x000fc40008706670 */
[----:B------:R-:W-:Y:S02]  /*13a0*/  UIMAD.WIDE.U32 UR12, UR6, UR10, URZ ;  /* 0x0000000a060c72a5 */ /* 0x000fe4000f8e00ff */
[----:B------:R-:W-:Y:S02]  /*13b0*/  USHF.R.U32.HI UR9, URZ, UR11, UR9 ;  /* 0x0000000bff097299 */ /* 0x000fe40008011609 */
[----:B------:R-:W-:Y:S02]  /*13c0*/  UIADD3 UR10, UPT, UPT, -UR4, URZ, URZ ;  /* 0x000000ff040a7290 */ /* 0x000fe4000fffe1ff */
[----:B------:R-:W-:Y:S02]  /*13d0*/  USEL UR9, UR4, UR9, !UP1 ;  /* 0x0000000904097287 */ /* 0x000fe4000c800000 */
[----:B------:R-:W-:Y:S01]  /*13e0*/  UIMAD UR47, UR22, UR10, UR47 ;  /* 0x0000000a162f72a4 */ /* 0x000fe2000f8e022f */
[----:B------:R-:W-:Y:S01]  /*13f0*/  @!UP0 UMOV UR8, UR13 ;  /* 0x0000000d00088c82 */ /* 0x000fe20008000000 */
[----:B------:R-:W-:-:S02]  /*1400*/  UIADD3 UR10, UPT, UPT, -UR9, URZ, URZ ;  /* 0x000000ff090a7290 */ /* 0x000fc4000fffe1ff */
[----:B------:R-:W-:Y:S02]  /*1410*/  @!UP0 USHF.R.U32.HI UR8, URZ, UR11, UR8 ;  /* 0x0000000bff088299 */ /* 0x000fe40008011608 */
[----:B------:R-:W-:Y:S02]  /*1420*/  UIMAD UR10, UR24, UR10, UR4 ;  /* 0x0000000a180a72a4 */ /* 0x000fe4000f8e0204 */
[----:B------:R-:W-:-:S04]  /*1430*/  @!UP0 USEL UR8, UR6, UR8, !UP1 ;  /* 0x0000000806088287 */ /* 0x000fc8000c800000 */
[----:B------:R-:W-:Y:S02]  /*1440*/  @!UP0 UIMAD UR7, UR10, UR7, UR8 ;  /* 0x000000070a0782a4 */ /* 0x000fe4000f8e0208 */
[----:B------:R-:W-:-:S04]  /*1450*/  @!UP0 UIADD3 UR9, UPT, UPT, UR9, -UR8, URZ ;  /* 0x8000000809098290 */ /* 0x000fc8000fffe0ff */
[----:B------:R-:W-:-:S03]  /*1460*/  @!UP0 UIMAD UR4, UR9, UR24, UR6 ;  /* 0x00000018090482a4 */ /* 0x000fc6000f8e0206 */
[----:B------:R-:W-:Y:S01]  /*1470*/  @!UP0 UMOV UR6, UR7 ;  /* 0x0000000700068c82 */ /* 0x000fe20008000000 */
[----:B------:R-:W-:Y:S02]  /*1480*/  UIMAD UR47, UR4, UR22, UR47 ;  /* 0x00000016042f72a4 */ /* 0x000fe4000f8e022f */
[----:B------:R-:W-:-:S12]  /*1490*/  UIMAD UR46, UR6, UR25, UR46 ;  /* 0x00000019062e72a4 */ /* 0x000fd8000f8e022e */
.L_x_18:
[----:B------:R-:W-:Y:S02]  /*14a0*/  UISETP.NE.AND UP1, UPT, UR26, 0x1, UPT ;  /* 0x000000011a00788c */ /* 0x000fe4000bf25270 */
[----:B------:R-:W-:-:S07]  /*14b0*/  UISETP.NE.AND UP0, UPT, UR14, 0x2, UPT ;  /* 0x000000020e00788c */ /* 0x000fce000bf05270 */
[----:B------:R-:W-:Y:S05]  /*14c0*/  BRA.U UP1, `(.L_x_19) ;  /* 0x0000000101447547 */ /* 0x000fea000b800000 */
[----:B------:R-:W1:Y:S01]  /*14d0*/  LDCU.128 UR8, c[0x0][0xb10] ;  /* 0x00016200ff0877ac */ /* 0x000e620008000c00 */
[----:B------:R-:W2:Y:S01]  /*14e0*/  LDCU UR16, c[0x0][0xb0c] ;  /* 0x00016180ff1077ac */ /* 0x000ea20008000800 */
[----:B------:R-:W3:Y:S01]  /*14f0*/  LDCU UR17, c[0x0][0xb20] ;  /* 0x00016400ff1177ac */ /* 0x000ee20008000800 */
[----:B-1----:R-:W-:Y:S02]  /*1500*/  UIMAD.WIDE.U32 UR6, UR46, UR8, URZ ;  /* 0x000000082e0672a5 */ /* 0x002fe4000f8e00ff */
[----:B------:R-:W-:Y:S02]  /*1510*/  UIMAD.WIDE.U32 UR12, UR47, UR11, URZ ;  /* 0x0000000b2f0c72a5 */ /* 0x000fe4000f8e00ff */
[----:B--2---:R-:W-:-:S03]  /*1520*/  UISETP.NE.AND UP1, UPT, UR16, 0x1, UPT ;  /* 0x000000011000788c */ /* 0x004fc6000bf25270 */
[----:B------:R-:W-:Y:S02]  /*1530*/  UMOV UR6, UR7 ;  /* 0x0000000700067c82 */ /* 0x000fe40008000000 */
[----:B------:R-:W-:Y:S01]  /*1540*/  USHF.R.U32.HI UR6, URZ, UR9, UR6 ;  /* 0x00000009ff067299 */ /* 0x000fe20008011606 */
[----:B------:R-:W-:-:S03]  /*1550*/  UMOV UR4, UR13 ;  /* 0x0000000d00047c82 */ /* 0x000fc60008000000 */
[----:B------:R-:W-:Y:S02]  /*1560*/  USEL UR6, UR46, UR6, !UP1 ;  /* 0x000000062e067287 */ /* 0x000fe4000c800000 */
[----:B------:R-:W-:Y:S02]  /*1570*/  UISETP.NE.AND UP1, UPT, UR10, 0x1, UPT ;  /* 0x000000010a00788c */ /* 0x000fe4000bf25270 */
[----:B---3--:R-:W-:-:S04]  /*1580*/  USHF.R.U32.HI UR4, URZ, UR17, UR4 ;  /* 0x00000011ff047299 */ /* 0x008fc80008011604 */
[----:B------:R-:W-:-:S04]  /*1590*/  USEL UR4, UR47, UR4, !UP1 ;  /* 0x000000042f047287 */ /* 0x000fc8000c800000 */
[----:B------:R-:W-:Y:S02]  /*15a0*/  UIADD3 UR7, UPT, UPT, -UR4, UR6, URZ ;  /* 0x0000000604077290 */ /* 0x000fe4000fffe1ff */
[----:B------:R-:W-:Y:S02]  /*15b0*/  UIADD3 UR4, UPT, UPT, UR4, -UR6, URZ ;  /* 0x8000000604047290 */ /* 0x000fe4000fffe0ff */
[----:B------:R-:W-:Y:S02]  /*15c0*/  UIMAD UR47, UR7, UR10, UR47 ;  /* 0x0000000a072f72a4 */ /* 0x000fe4000f8e022f */
[----:B------:R-:W-:-:S12]  /*15d0*/  UIMAD UR46, UR4, UR16, UR46 ;  /* 0x00000010042e72a4 */ /* 0x000fd8000f8e022e */
.L_x_19:
[----:B------:R-:W-:Y:S05]  /*15e0*/  BRA.U !UP6, `(.L_x_20) ;  /* 0x000000010e0c7547 */ /* 0x000fea000b800000 */
[----:B------:R-:W-:Y:S01]  /*15f0*/  UCGABAR_WAIT ;  /* 0x0000000000007dc7 */ /* 0x000fe20008000000 */
[----:B------:R-:W-:Y:S01]  /*1600*/  CCTL.IVALL ;  /* 0x00000000ff00798f */ /* 0x000fe20002000000 */
[----:B------:R-:W-:Y:S05]  /*1610*/  BRA `(.L_x_21) ;  /* 0x0000000000047947 */ /* 0x000fea0003800000 */
.L_x_20:
[----:B------:R-:W-:Y:S06]  /*1620*/  BAR.SYNC.DEFER_BLOCKING 0x0 ;  /* 0x0000000000007b1d */ /* 0x000fec0000010000 */
.L_x_21:
[----:B------:R-:W-:Y:S05]  /*1630*/  BRA.U UP0, `(.L_x_22) ;  /* 0x0000001500007547 */ /* 0x000fea000b800000 */
[----:B------:R-:W1:Y:S01]  /*1640*/  LDCU UR7, c[0x0][0x38c] ;  /* 0x00007180ff0777ac */ /* 0x000e620008000800 */
[----:B------:R-:W-:Y:S01]  /*1650*/  PLOP3.LUT P1, PT, PT, PT, UP4, 0x80, 0x8 ;  /* 0x000000000008781c */ /* 0x000fe20003f2f048 */
[----:B------:R-:W-:Y:S01]  /*1660*/  HFMA2 R12, -RZ, RZ, 0, 0 ;  /* 0x00000000ff0c7431 */ /* 0x000fe200000001ff */
[----:B------:R-:W-:Y:S01]  /*1670*/  ISETP.NE.AND P2, PT, R14, RZ, P3 ;  /* 0x000000ff0e00720c */ /* 0x000fe20001f45270 */
[----:B------:R-:W-:Y:S01]  /*1680*/  IMAD.MOV.U32 R0, RZ, RZ, 0x1 ;  /* 0x00000001ff007424 */ /* 0x000fe200078e00ff */
[----:B------:R-:W-:Y:S01]  /*1690*/  PLOP3.LUT P1, PT, P1, PT, PT, 0x8, 0x80 ;  /* 0x000000000080781c */ /* 0x000fe20000f2e170 */
[----:B------:R-:W-:Y:S01]  /*16a0*/  IMAD.MOV.U32 R9, RZ, RZ, RZ ;  /* 0x000000ffff097224 */ /* 0x000fe200078e00ff */
[----:B------:R-:W-:Y:S01]  /*16b0*/  MOV R11, 0x1 ;  /* 0x00000001000b7802 */ /* 0x000fe20000000f00 */
[----:B------:R-:W-:Y:S01]  /*16c0*/  IMAD.MOV.U32 R10, RZ, RZ, RZ ;  /* 0x000000ffff0a7224 */ /* 0x000fe200078e00ff */
[----:B------:R-:W2:Y:S01]  /*16d0*/  LDCU UR39, c[0x0][0x370] ;  /* 0x00006e00ff2777ac */ /* 0x000ea20008000800 */
[----:B------:R-:W-:Y:S01]  /*16e0*/  ULOP3.LUT UR48, UR28, 0x1, URZ, 0xc0, !UPT ;  /* 0x000000011c307892 */ /* 0x000fe2000f8ec0ff */
[----:B------:R-:W3:Y:S01]  /*16f0*/  LDCU.64 UR26, c[0x0][0x348] ;  /* 0x00006900ff1a77ac */ /* 0x000ee20008000a00 */
[----:B-1----:R-:W-:-:S02]  /*1700*/  UIADD3 UR6, UPT, UPT, UR7, 0x7f, URZ ;  /* 0x0000007f07067890 */ /* 0x002fc4000fffe0ff */
[----:B------:R-:W-:Y:S02]  /*1710*/  UIADD3 UR44, UPT, UPT, UR7, 0xfe, URZ ;  /* 0x000000fe072c7890 */ /* 0x000fe4000fffe0ff */
[----:B------:R-:W-:Y:S02]  /*1720*/  USHF.R.S32.HI UR4, URZ, 0x1f, UR6 ;  /* 0x0000001fff047899 */ /* 0x000fe40008011406 */
[----:B------:R-:W-:Y:S02]  /*1730*/  USHF.L.U32 UR45, UR28, 0x7, URZ ;  /* 0x000000071c2d7899 */ /* 0x000fe400080006ff */
[----:B------:R-:W-:Y:S02]  /*1740*/  ULEA.HI UR4, UR4, UR6, URZ, 0x7 ;  /* 0x0000000604047291 */ /* 0x000fe4000f8f38ff */
[----:B------:R-:W-:Y:S02]  /*1750*/  UIADD3 UR6, UPT, UPT, UR7, -0x1, URZ ;  /* 0xffffffff07067890 */ /* 0x000fe4000fffe0ff */
[----:B------:R-:W-:-:S02]  /*1760*/  USHF.R.S32.HI UR41, URZ, 0x7, UR4 ;  /* 0x00000007ff297899 */ /* 0x000fc40008011404 */
[----:B------:R-:W-:Y:S02]  /*1770*/  UISETP.GE.U32.AND UP1, UPT, UR6, -0xff, UPT ;  /* 0xffffff010600788c */ /* 0x000fe4000bf26070 */
[----:B------:R-:W-:Y:S01]  /*1780*/  UISETP.LT.U32.AND UP0, UPT, UR41, 0x5, UPT ;  /* 0x000000052900788c */ /* 0x000fe2000bf01070 */
[----:B------:R-:W1:Y:S03]  /*1790*/  LDCU UR38, c[0x0][0x374] ;  /* 0x00006e80ff2677ac */ /* 0x000e660008000800 */
[----:B------:R-:W-:Y:S02]  /*17a0*/  USEL UR40, UR41, 0x5, UP0 ;  /* 0x0000000529287887 */ /* 0x000fe40008000000 */
[----:B------:R-:W-:Y:S02]  /*17b0*/  UISETP.NE.AND UP0, UPT, UR14, URZ, UPT ;  /* 0x000000ff0e00728c */ /* 0x000fe4000bf05270 */
[----:B------:R-:W-:-:S02]  /*17c0*/  UIADD3 UR4, UPT, UPT, UR40, -0x1, URZ ;  /* 0xffffffff28047890 */ /* 0x000fc4000fffe0ff */
[----:B------:R-:W-:Y:S02]  /*17d0*/  @UP1 UIADD3 UR4, UPT, UPT, UR40, URZ, URZ ;  /* 0x000000ff28041290 */ /* 0x000fe4000fffe0ff */
[----:B------:R-:W-:Y:S02]  /*17e0*/  USEL UR21, UR50, 0x2, UP0 ;  /* 0x0000000232157887 */ /* 0x000fe40008000000 */
[----:B------:R-:W-:Y:S02]  /*17f0*/  UIADD3 UR43, UPT, UPT, UR41, -UR40, URZ ;  /* 0x80000028292b7290 */ /* 0x000fe4000fffe0ff */
[----:B------:R-:W-:Y:S02]  /*1800*/  UIADD3 UR30, UPT, UPT, UR4, 0x1, URZ ;  /* 0x00000001041e7890 */ /* 0x000fe4000fffe0ff */
[----:B------:R-:W-:Y:S01]  /*1810*/  UIADD3 UR42, UPT, UPT, -UR4, URZ, URZ ;  /* 0x000000ff042a7290 */ /* 0x000fe2000fffe1ff */
[----:B-123--:R-:W-:-:S11]  /*1820*/  UMOV UR7, URZ ;  /* 0x000000ff00077c82 */ /* 0x00efd60008000000 */
.L_x_42:
[----:B------:R-:W-:Y:S01]  /*1830*/  UISETP.NE.AND UP0, UPT, UR5, URZ, UPT ;  /* 0x000000ff0500728c */ /* 0x000fe2000bf05270 */
[----:B------:R-:W1:Y:S08]  /*1840*/  S2UR UR5, SR_CgaCtaId ;  /* 0x00000000000579c3 */ /* 0x000e700000008800 */
[----:B------:R-:W-:Y:S05]  /*1850*/  BRA.U UP0, `(.L_x_23) ;  /* 0x0000000100347547 */ /* 0x000fea000b800000 */
[----:B------:R-:W2:Y:S01]  /*1860*/  S2R R2, SR_CgaCtaId ;  /* 0x0000000000027919 */ /* 0x000ea20000008800 */
[----:B------:R-:W-:-:S04]  /*1870*/  MOV R3, 0x400 ;  /* 0x0000040000037802 */ /* 0x000fc80000000f00 */
[----:B--2---:R-:W-:Y:S02]  /*1880*/  LEA R2, R2, R3, 0x18 ;  /* 0x0000000302027211 */ /* 0x004fe400078ec0ff */
[----:B------:R-:W-:-:S03]  /*1890*/  SHF.L.U32 R3, R11, 0x1f, RZ ;  /* 0x0000001f0b037819 */ /* 0x000fc600000006ff */
[----:B------:R-:W-:-:S04]  /*18a0*/  IMAD R2, R10, 0x8, R2 ;  /* 0x000000080a027824 */ /* 0x000fc800078e0202 */
[----:B------:R-:W2:Y:S02]  /*18b0*/  SYNCS.PHASECHK.TRANS64.TRYWAIT P0, [R2+URZ+0xc0], R3 ;  /* 0x0000c003020075a7 */ /* 0x000ea400080011ff */
[----:B--2---:R-:W-:Y:S05]  /*18c0*/  @!P0 BRA `(.L_x_24) ;  /* 0x0000009c00d48947 */ /* 0x004fea0003800000 */
.L_x_117:
[----:B------:R2:W-:Y:S02]  /*18d0*/  SYNCS.ARRIVE.TRANS64.A1T0 RZ, [R2+URZ+0xb0], RZ ;  /* 0x0000b0ff02ff79a7 */ /* 0x0005e400081000ff */
[----:B--2---:R-:W-:-:S05]  /*18e0*/  VIADD R2, R10, 0x1 ;  /* 0x000000010a027836 */ /* 0x004fca0000000000 */
[----:B------:R-:W-:-:S04]  /*18f0*/  ISETP.NE.AND P0, PT, R2, 0x2, PT ;  /* 0x000000020200780c */ /* 0x000fc80003f05270 */
[----:B------:R-:W-:Y:S02]  /*1900*/  SEL R3, RZ, 0x1, P0 ;  /* 0x00000001ff037807 */ /* 0x000fe40000000000 */
[----:B------:R-:W-:Y:S02]  /*1910*/  SEL R10, R2, RZ, P0 ;  /* 0x000000ff020a7207 */ /* 0x000fe40000000000 */
[----:B------:R-:W-:-:S07]  /*1920*/  LOP3.LUT R11, R11, R3, RZ, 0x3c, !PT ;  /* 0x000000030b0b7212 */ /* 0x000fce00078e3cff */
.L_x_23:
[----:B------:R-:W-:Y:S01]  /*1930*/  UMOV UR4, 0x400 ;  /* 0x0000040000047882 */ /* 0x000fe20000000000 */
[----:B------:R-:W-:Y:S01]  /*1940*/  SHF.L.U32 R2, R0, 0x1f, RZ ;  /* 0x0000001f00027819 */ /* 0x000fe200000006ff */
[----:B-1----:R-:W-:Y:S02]  /*1950*/  ULEA UR4, UR5, UR4, 0x18 ;  /* 0x0000000405047291 */ /* 0x002fe4000f8ec0ff */
[----:B------:R-:W-:Y:S02]  /*1960*/  UISETP.GE.U32.AND UP0, UPT, UR44, 0xff, UPT ;  /* 0x000000ff2c00788c */ /* 0x000fe4000bf06070 */
[----:B------:R-:W-:Y:S02]  /*1970*/  ULEA UR6, UR7, UR4, 0x3 ;  /* 0x0000000407067291 */ /* 0x000fe4000f8e18ff */
[----:B------:R-:W-:Y:S01]  /*1980*/  ULEA UR11, UR47, UR48, 0x1 ;  /* 0x000000302f0b7291 */ /* 0x000fe2000f8e08ff */
[----:B------:R-:W-:-:S03]  /*1990*/  UMOV UR13, URZ ;  /* 0x000000ff000d7c82 */ /* 0x000fc60008000000 */
[----:B------:R-:W-:-:S03]  /*19a0*/  UIMAD UR11, UR11, 0x70, URZ ;  /* 0x000000700b0b78a4 */ /* 0x000fc6000f8e02ff */
[----:B------:R1:W2:Y:S01]  /*19b0*/  SYNCS.PHASECHK.TRANS64.TRYWAIT P0, [UR6+0x28], R2 ;  /* 0x00002802ff0075a7 */ /* 0x0002a20008001106 */
[----:B------:R-:W-:-:S04]  /*19c0*/  ULEA.HI UR6, UR46, UR46, URZ, 0x1 ;  /* 0x0000002e2e067291 */ /* 0x000fc8000f8f08ff */
[----:B------:R-:W-:-:S04]  /*19d0*/  USHF.L.U32 UR6, UR6, 0x7, URZ ;  /* 0x0000000706067899 */ /* 0x000fc800080006ff */
[----:B------:R-:W-:-:S04]  /*19e0*/  ULOP3.LUT UR35, UR6, 0xffffff00, URZ, 0xc0, !UPT ;  /* 0xffffff0006237892 */ /* 0x000fc8000f8ec0ff */
[----:B------:R-:W-:Y:S01]  /*19f0*/  ULOP3.LUT UR35, UR35, 0x80, UR45, 0xf8, !UPT ;  /* 0x0000008023237892 */ /* 0x000fe2000f8ef82d */
[----:B------:R-:W-:Y:S11]  /*1a00*/  BRA.U !UP0, `(.L_x_25) ;  /* 0x0000000108c07547 */ /* 0x000ff6000b800000 */
[----:B------:R-:W-:Y:S01]  /*1a10*/  UMOV UR14, UR42 ;  /* 0x0000002a000e7c82 */ /* 0x000fe20008000000 */
[----:B------:R-:W-:Y:S01]  /*1a20*/  UMOV UR6, UR7 ;  /* 0x0000000700067c82 */ /* 0x000fe20008000000 */
[----:B------:R-:W-:-:S05]  /*1a30*/  UMOV UR34, URZ ;  /* 0x000000ff00227c82 */ /* 0x000fca0008000000 */
.L_x_31:
[----:B--2---:R-:W-:Y:S01]  /*1a40*/  @P3 MOV R3, 0xf000 ;  /* 0x0000f00000033802 */ /* 0x004fe20000000f00 */
[----:B------:R-:W-:Y:S01]  /*1a50*/  ULEA UR33, UR6, UR4, 0x3 ;  /* 0x0000000406217291 */ /* 0x000fe2000f8e18ff */
[----:B--234-:R-:W-:Y:S11]  /*1a60*/  @P0 BRA `(.L_x_26) ;  /* 0x00000000000c0947 */ /* 0x01cff60003800000 */
[----:B-1----:R-:W-:Y:S04]  /*1a70*/  SHF.L.U32 R2, R0, 0x1f, RZ ;  /* 0x0000001f00027819 */ /* 0x002fe800000006ff */
[----:B------:R-:W1:Y:S02]  /*1a80*/  SYNCS.PHASECHK.TRANS64.TRYWAIT P0, [UR33+0x28], R2 ;  /* 0x00002802ff0075a7 */ /* 0x000e640008001121 */
[----:B-1----:R-:W-:Y:S05]  /*1a90*/  @!P0 BRA `(.L_x_27) ;  /* 0x0000009c00748947 */ /* 0x002fea0003800000 */
.L_x_26:
[----:B------:R2:W-:Y:S01]  /*1aa0*/  @P3 SYNCS.ARRIVE.TRANS64 RZ, [UR33], R3 ;  /* 0x00000003ffff39a7 */ /* 0x0005e20008000021 */
[----:B------:R-:W-:Y:S02]  /*1ab0*/  ULOP3.LUT UR7, UR21, 0x2, URZ, 0xfc, !UPT ;  /* 0x0000000215077892 */ /* 0x000fe4000f8efcff */
[----:B------:R-:W-:Y:S02]  /*1ac0*/  UIADD3 UR14, UPT, UPT, UR14, 0x1, URZ ;  /* 0x000000010e0e7890 */ /* 0x000fe4000fffe0ff */
[----:B------:R-:W-:Y:S02]  /*1ad0*/  UISETP.NE.AND UP0, UPT, UR7, 0x2, UPT ;  /* 0x000000020700788c */ /* 0x000fe4000bf05270 */
[----:B------:R-:W-:Y:S07]  /*1ae0*/  UISETP.NE.AND UP2, UPT, UR14, 0x1, UPT ;  /* 0x000000010e00788c */ /* 0x000fee000bf45270 */
[----:B------:R-:W-:Y:S05]  /*1af0*/  BRA.U UP0, `(.L_x_28) ;  /* 0x0000000100047547 */ /* 0x000fea000b800000 */
[----:B------:R-:W-:Y:S05]  /*1b00*/  BPT.TRAP 0x1 ;  /* 0x000000040000795c */ /* 0x000fea0000300000 */
.L_x_28:
[----:B------:R-:W-:Y:S04]  /*1b10*/  BSSY.RECONVERGENT B0, `(.L_x_29) ;  /* 0x0000003000007945 */ /* 0x000fe80003800200 */
[----:B------:R-:W-:Y:S05]  /*1b20*/  @!P2 BRA `(.L_x_30) ;  /* 0x000000000004a947 */ /* 0x000fea0003800000 */
[----:B------:R-:W-:Y:S05]  /*1b30*/  BPT.TRAP 0x1 ;  /* 0x000000040000795c */ /* 0x000fea0000300000 */
.L_x_30:
[----:B------:R-:W-:Y:S05]  /*1b40*/  BSYNC.RECONVERGENT B0 ;  /* 0x0000000000007941 */ /* 0x000fea0003800200 */
.L_x_29:
[----:B------:R-:W-:Y:S02]  /*1b50*/  UIADD3 UR7, UPT, UPT, UR6, 0x1, URZ ;  /* 0x0000000106077890 */ /* 0x000fe4000fffe0ff */
[----:B------:R-:W-:Y:S02]  /*1b60*/  UIADD3 UR18, UP1, UPT, UR26, 0x80, URZ ;  /* 0x000000801a127890 */ /* 0x000fe4000ff3e0ff */
[----:B------:R-:W-:Y:S02]  /*1b70*/  UISETP.NE.AND UP0, UPT, UR7, 0x5, UPT ;  /* 0x000000050700788c */ /* 0x000fe4000bf05270 */
[----:B------:R-:W-:Y:S02]  /*1b80*/  ULEA UR32, UR6, UR4, 0xe ;  /* 0x0000000406207291 */ /* 0x000fe4000f8e70ff */
[----:B------:R-:W-:Y:S02]  /*1b90*/  USEL UR9, URZ, 0x1, UP0 ;  /* 0x00000001ff097887 */ /* 0x000fe40008000000 */
[----:B------:R-:W-:Y:S02]  /*1ba0*/  USEL UR7, UR7, URZ, UP0 ;  /* 0x000000ff07077287 */ /* 0x000fe40008000000 */
[----:B------:R-:W-:Y:S02]  /*1bb0*/  ULOP3.LUT UR33, UR33, 0xfefffff8, URZ, 0xc0, !UPT ;  /* 0xfefffff821217892 */ /* 0x000fe4000f8ec0ff */
[----:B------:R-:W-:Y:S01]  /*1bc0*/  ULEA UR8, UR7, UR4, 0x3 ;  /* 0x0000000407087291 */ /* 0x000fe2000f8e18ff */
[----:B------:R-:W-:Y:S01]  /*1bd0*/  LOP3.LUT R0, R0, UR9, RZ, 0x3c, !PT ;  /* 0x0000000900007c12 */ /* 0x000fe2000f8e3cff */
[----:B------:R-:W-:Y:S02]  /*1be0*/  UIADD3.X UR19, UPT, UPT, URZ, UR27, URZ, UP1, !UPT ;  /* 0x0000001bff137290 */ /* 0x000fe40008ffe4ff */
[----:B------:R-:W-:Y:S01]  /*1bf0*/  UIADD3 UR32, UPT, UPT, UR32, 0xe300, URZ ;  /* 0x0000e30020207890 */ /* 0x000fe2000fffe0ff */
[----:B-1----:R-:W-:Y:S01]  /*1c00*/  SHF.L.U32 R2, R0, 0x1f, RZ ;  /* 0x0000001f00027819 */ /* 0x002fe200000006ff */
[----:B------:R-:W-:Y:S01]  /*1c10*/  UIADD3 UR16, UP0, UPT, UR26, 0x180, URZ ;  /* 0x000001801a107890 */ /* 0x000fe2000ff1e0ff */
[----:B------:R-:W-:Y:S02]  /*1c20*/  UMOV UR22, 0x0 ;  /* 0x0000000000167882 */ /* 0x000fe40000000000 */
[----:B------:R3:W4:Y:S01]  /*1c30*/  SYNCS.PHASECHK.TRANS64.TRYWAIT P0, [UR8+0x28], R2 ;  /* 0x00002802ff0075a7 */ /* 0x0007220008001108 */
[----:B------:R-:W-:Y:S01]  /*1c40*/  UMOV UR23, 0x10000000 ;  /* 0x1000000000177882 */ /* 0x000fe20000000000 */
[----:B------:R-:W-:Y:S02]  /*1c50*/  UIADD3.X UR17, UPT, UPT, URZ, UR27, URZ, UP0, !UPT ;  /* 0x0000001bff117290 */ /* 0x000fe400087fe4ff */
[----:B------:R1:W-:Y:S01]  /*1c60*/  UTMALDG.3D.2CTA [UR32], [UR18], desc[UR22] ;  /* 0x00001620120075b4 */ /* 0x0003e20008211000 */
[----:B------:R-:W-:Y:S01]  /*1c70*/  UIMAD UR8, UR6, 0x3800, UR4 ;  /* 0x00003800060878a4 */ /* 0x000fe2000f8e0204 */
[----:B------:R-:W-:Y:S01]  /*1c80*/  UMOV UR10, UR34 ;  /* 0x00000022000a7c82 */ /* 0x000fe20008000000 */
[----:B------:R-:W-:Y:S02]  /*1c90*/  UMOV UR12, UR36 ;  /* 0x00000024000c7c82 */ /* 0x000fe40008000000 */
[----:B------:R-:W-:Y:S01]  /*1ca0*/  UIADD3 UR8, UPT, UPT, UR8, 0x22300, URZ ;  /* 0x0002230008087890 */ /* 0x000fe2000fffe0ff */
[----:B------:R-:W-:Y:S01]  /*1cb0*/  UMOV UR9, UR33 ;  /* 0x0000002100097c82 */ /* 0x000fe20008000000 */
[----:B------:R-:W-:Y:S01]  /*1cc0*/  UMOV UR13, UR30 ;  /* 0x0000001e000d7c82 */ /* 0x000fe20008000000 */
[----:B------:R-:W-:Y:S06]  /*1cd0*/  UMOV UR6, UR7 ;  /* 0x0000000700067c82 */ /* 0x000fec0008000000 */
[----:B------:R3:W-:Y:S01]  /*1ce0*/  UTMALDG.3D.2CTA [UR8], [UR16], desc[UR22] ;  /* 0x00001608100075b4 */ /* 0x0007e20008211000 */
[----:B-1----:R-:W-:Y:S01]  /*1cf0*/  UIADD3 UR34, UPT, UPT, UR34, 0x80, URZ ;  /* 0x0000008022227890 */ /* 0x002fe2000fffe0ff */
[----:B------:R-:W-:Y:S11]  /*1d00*/  BRA.U UP2, `(.L_x_31) ;  /* 0xfffffffd024c7547 */ /* 0x000ff6000b83ffff */
.L_x_25:
[----:B------:R-:W-:Y:S01]  /*1d10*/  ULEA UR6, UR7, UR4, 0x3 ;  /* 0x0000000407067291 */ /* 0x000fe2000f8e18ff */
[----:B-1-3--:R-:W-:Y:S01]  /*1d20*/  SHF.L.U32 R2, R0, 0x1f, RZ ;  /* 0x0000001f00027819 */ /* 0x00afe200000006ff */
[----:B------:R-:W-:Y:S01]  /*1d30*/  @!P1 SYNCS.ARRIVE.TRANS64.A1T0 RZ, [UR4+0x68], RZ ;  /* 0x000068ffffff99a7 */ /* 0x000fe20008100004 */
[----:B------:R-:W-:-:S06]  /*1d40*/  UISETP.GT.AND UP0, UPT, UR41, UR40, UPT ;  /* 0x000000282900728c */ /* 0x000fcc000bf04270 */
[----:B--2-4-:R1:W2:Y:S03]  /*1d50*/  SYNCS.PHASECHK.TRANS64.TRYWAIT P0, [UR6+0x28], R2 ;  /* 0x00002802ff0075a7 */ /* 0x0142a60008001106 */
[----:B------:R-:W-:Y:S05]  /*1d60*/  BRA.U !UP0, `(.L_x_32) ;  /* 0x0000000108c07547 */ /* 0x000fea000b800000 */
[----:B------:R-:W-:Y:S01]  /*1d70*/  UIADD3 UR14, UPT, UPT, UR43, UR13, URZ ;  /* 0x0000000d2b0e7290 */ /* 0x000fe2000fffe0ff */
[----:B------:R-:W-:-:S11]  /*1d80*/  UMOV UR6, UR7 ;  /* 0x0000000700067c82 */ /* 0x000fd60008000000 */
.L_x_38:
[----:B--2---:R-:W-:Y:S01]  /*1d90*/  @P3 MOV R3, 0xf000 ;  /* 0x0000f00000033802 */ /* 0x004fe20000000f00 */
[----:B------:R-:W-:Y:S01]  /*1da0*/  ULEA UR17, UR6, UR4, 0x3 ;  /* 0x0000000406117291 */ /* 0x000fe2000f8e18ff */
[----:B--2-4-:R-:W-:Y:S11]  /*1db0*/  @P0 BRA `(.L_x_33) ;  /* 0x00000000000c0947 */ /* 0x014ff60003800000 */
[----:B-1----:R-:W-:Y:S04]  /*1dc0*/  SHF.L.U32 R2, R0, 0x1f, RZ ;  /* 0x0000001f00027819 */ /* 0x002fe800000006ff */
[----:B------:R-:W1:Y:S02]  /*1dd0*/  SYNCS.PHASECHK.TRANS64.TRYWAIT P0, [UR17+0x28], R2 ;  /* 0x00002802ff0075a7 */ /* 0x000e640008001111 */
[----:B-1----:R-:W-:Y:S05]  /*1de0*/  @!P0 BRA `(.L_x_34) ;  /* 0x0000009800b88947 */ /* 0x002fea0003800000 */
.L_x_33:
[----:B------:R2:W-:Y:S01]  /*1df0*/  @P3 SYNCS.ARRIVE.TRANS64 RZ, [UR17], R3 ;  /* 0x00000003ffff39a7 */ /* 0x0005e20008000011 */
[----:B------:R-:W-:Y:S04]  /*1e00*/  ULOP3.LUT UR7, UR21, 0x2, URZ, 0xfc, !UPT ;  /* 0x0000000215077892 */ /* 0x000fe8000f8efcff */
[----:B------:R-:W-:Y:S09]  /*1e10*/  UISETP.NE.AND UP0, UPT, UR7, 0x2, UPT ;  /* 0x000000020700788c */ /* 0x000ff2000bf05270 */
[----:B------:R-:W-:Y:S05]  /*1e20*/  BRA.U UP0, `(.L_x_35) ;  /* 0x0000000100047547 */ /* 0x000fea000b800000 */
[----:B------:R-:W-:Y:S05]  /*1e30*/  BPT.TRAP 0x1 ;  /* 0x000000040000795c */ /* 0x000fea0000300000 */
.L_x_35:
[----:B------:R-:W-:Y:S04]  /*1e40*/  BSSY.RECONVERGENT B0, `(.L_x_36) ;  /* 0x0000003000007945 */ /* 0x000fe80003800200 */
[----:B------:R-:W-:Y:S05]  /*1e50*/  @!P2 BRA `(.L_x_37) ;  /* 0x000000000004a947 */ /* 0x000fea0003800000 */
[----:B------:R-:W-:Y:S05]  /*1e60*/  BPT.TRAP 0x1 ;  /* 0x000000040000795c */ /* 0x000fea0000300000 */
.L_x_37:
[----:B------:R-:W-:Y:S05]  /*1e70*/  BSYNC.RECONVERGENT B0 ;  /* 0x0000000000007941 */ /* 0x000fea0003800200 */
.L_x_36:
[----:B------:R-:W-:Y:S02]  /*1e80*/  UIADD3 UR7, UPT, UPT, UR6, 0x1, URZ ;  /* 0x0000000106077890 */ /* 0x000fe4000fffe0ff */
[----:B------:R-:W-:Y:S02]  /*1e90*/  ULEA UR16, UR6, UR4, 0xe ;  /* 0x0000000406107291 */ /* 0x000fe4000f8e70ff */
[----:B------:R-:W-:Y:S02]  /*1ea0*/  UISETP.NE.AND UP0, UPT, UR7, 0x5, UPT ;  /* 0x000000050700788c */ /* 0x000fe4000bf05270 */
[----:B------:R-:W-:Y:S02]  /*1eb0*/  UIADD3 UR24, UP1, UPT, UR26, 0x80, URZ ;  /* 0x000000801a187890 */ /* 0x000fe4000ff3e0ff */
[----:B------:R-:W-:Y:S02]  /*1ec0*/  USEL UR9, URZ, 0x1, UP0 ;  /* 0x00000001ff097887 */ /* 0x000fe40008000000 */
[----:B------:R-:W-:Y:S02]  /*1ed0*/  USEL UR7, UR7, URZ, UP0 ;  /* 0x000000ff07077287 */ /* 0x000fe40008000000 */
[----:B------:R-:W-:Y:S02]  /*1ee0*/  ULOP3.LUT UR17, UR17, 0xfefffff8, URZ, 0xc0, !UPT ;  /* 0xfefffff811117892 */ /* 0x000fe4000f8ec0ff */
[----:B------:R-:W-:Y:S01]  /*1ef0*/  ULEA UR8, UR7, UR4, 0x3 ;  /* 0x0000000407087291 */ /* 0x000fe2000f8e18ff */
[----:B------:R-:W-:Y:S01]  /*1f00*/  LOP3.LUT R0, R0, UR9, RZ, 0x3c, !PT ;  /* 0x0000000900007c12 */ /* 0x000fe2000f8e3cff */
[----:B------:R-:W-:Y:S02]  /*1f10*/  USHF.L.U32 UR18, UR13, 0x7, URZ ;  /* 0x000000070d127899 */ /* 0x000fe400080006ff */
[----:B------:R-:W-:Y:S01]  /*1f20*/  UIADD3 UR16, UPT, UPT, UR16, 0xe300, URZ ;  /* 0x0000e30010107890 */ /* 0x000fe2000fffe0ff */
[----:B-1----:R-:W-:Y:S01]  /*1f30*/  SHF.L.U32 R2, R0, 0x1f, RZ ;  /* 0x0000001f00027819 */ /* 0x002fe200000006ff */
[----:B------:R-:W-:Y:S02]  /*1f40*/  UIADD3.X UR25, UPT, UPT, URZ, UR27, URZ, UP1, !UPT ;  /* 0x0000001bff197290 */ /* 0x000fe40008ffe4ff */
[----:B------:R-:W-:Y:S01]  /*1f50*/  UIADD3 UR22, UP0, UPT, UR26, 0x180, URZ ;  /* 0x000001801a167890 */ /* 0x000fe2000ff1e0ff */
[----:B------:R3:W4:Y:S01]  /*1f60*/  SYNCS.PHASECHK.TRANS64.TRYWAIT P0, [UR8+0x28], R2 ;  /* 0x00002802ff0075a7 */ /* 0x0007220008001108 */
[----:B------:R-:W-:Y:S02]  /*1f70*/  UIMAD UR8, UR6, 0x3800, UR4 ;  /* 0x00003800060878a4 */ /* 0x000fe4000f8e0204 */
[----:B------:R-:W-:Y:S01]  /*1f80*/  UIADD3.X UR23, UPT, UPT, URZ, UR27, URZ, UP0, !UPT ;  /* 0x0000001bff177290 */ /* 0x000fe200087fe4ff */
[----:B------:R-:W-:Y:S01]  /*1f90*/  UMOV UR28, 0x0 ;  /* 0x00000000001c7882 */ /* 0x000fe20000000000 */
[----:B------:R-:W-:Y:S01]  /*1fa0*/  UMOV UR29, 0x10000000 ;  /* 0x10000000001d7882 */ /* 0x000fe20000000000 */
[----:B------:R-:W-:Y:S01]  /*1fb0*/  UMOV UR19, UR35 ;  /* 0x0000002300137c82 */ /* 0x000fe20008000000 */
[----:B------:R-:W-:Y:S01]  /*1fc0*/  UMOV UR20, UR36 ;  /* 0x0000002400147c82 */ /* 0x000fe20008000000 */
[----:B------:R-:W-:Y:S01]  /*1fd0*/  UIADD3 UR8, UPT, UPT, UR8, 0x22300, URZ ;  /* 0x0002230008087890 */ /* 0x000fe2000fffe0ff */
[----:B------:R3:W-:Y:S01]  /*1fe0*/  UTMALDG.3D.2CTA [UR16], [UR24], desc[UR28] ;  /* 0x00001c10180075b4 */ /* 0x0007e20008211000 */
[----:B------:R-:W-:Y:S01]  /*1ff0*/  UIADD3 UR13, UPT, UPT, UR13, 0x1, URZ ;  /* 0x000000010d0d7890 */ /* 0x000fe2000fffe0ff */
[----:B------:R-:W-:Y:S01]  /*2000*/  UMOV UR12, UR36 ;  /* 0x00000024000c7c82 */ /* 0x000fe20008000000 */
[----:B------:R-:W-:Y:S01]  /*2010*/  UMOV UR9, UR17 ;  /* 0x0000001100097c82 */ /* 0x000fe20008000000 */
[----:B------:R-:W-:Y:S01]  /*2020*/  UMOV UR10, UR18 ;  /* 0x00000012000a7c82 */ /* 0x000fe20008000000 */
[----:B------:R-:W-:Y:S03]  /*2030*/  UISETP.NE.AND UP0, UPT, UR13, UR14, UPT ;  /* 0x0000000e0d00728c */ /* 0x000fe6000bf05270 */
[----:B------:R3:W-:Y:S01]  /*2040*/  UTMALDG.3D.2CTA [UR8], [UR22], desc[UR28] ;  /* 0x00001c08160075b4 */ /* 0x0007e20008211000 */
[----:B------:R-:W-:Y:S05]  /*2050*/  UMOV UR6, UR7 ;  /* 0x0000000700067c82 */ /* 0x000fea0008000000 */
[----:B---3--:R-:W-:Y:S05]  /*2060*/  BRA.U UP0, `(.L_x_38) ;  /* 0xfffffffd00487547 */ /* 0x008fea000b83ffff */
.L_x_32:
[C---:B--2---:R-:W-:Y:S01]  /*2070*/  LEA R3, R9.reuse, UR4, 0x3 ;  /* 0x0000000409037c11 */ /* 0x044fe2000f8e18ff */
[----:B------:R-:W-:Y:S01]  /*2080*/  NOP ;  /* 0x0000000000007918 */ /* 0x000fe20000000000 */
[----:B-1----:R-:W-:Y:S02]  /*2090*/  SHF.L.U32 R2, R12, 0x1f, RZ ;  /* 0x0000001f0c027819 */ /* 0x002fe400000006ff */
[----:B------:R-:W-:Y:S02]  /*20a0*/  LEA R4, R9, UR4, 0x4 ;  /* 0x0000000409047c11 */ /* 0x000fe4000f8e20ff */
[----:B----4-:R-:W1:Y:S02]  /*20b0*/  SYNCS.PHASECHK.TRANS64.TRYWAIT P0, [R3+URZ+0x70], R2 ;  /* 0x00007002030075a7 */ /* 0x010e6400080011ff */
[----:B-1----:R-:W-:Y:S05]  /*20c0*/  @!P0 BRA `(.L_x_39) ;  /* 0x0000009800188947 */ /* 0x002fea0003800000 */
.L_x_120:
[----:B------:R-:W2:Y:S01]  /*20d0*/  LDS.128 R4, [R4+0xe0] ;  /* 0x0000e00004047984 */ /* 0x000ea20000000c00 */
[----:B------:R-:W-:Y:S01]  /*20e0*/  UISETP.GE.AND UP0, UPT, UR15, 0x1, UPT ;  /* 0x000000010f00788c */ /* 0x000fe2000bf06270 */
[----:B------:R-:W-:Y:S01]  /*20f0*/  @!PT LDS RZ, [RZ] ;  /* 0x00000000fffff984 */ /* 0x000fe20000000800 */
[----:B------:R-:W-:Y:S01]  /*2100*/  @!PT LDS RZ, [RZ] ;  /* 0x00000000fffff984 */ /* 0x000fe20000000800 */
[----:B------:R-:W-:Y:S01]  /*2110*/  @!PT LDS RZ, [RZ] ;  /* 0x00000000fffff984 */ /* 0x000fe20000000800 */
[----:B------:R-:W-:Y:S01]  /*2120*/  @!PT LDS RZ, [RZ] ;  /* 0x00000000fffff984 */ /* 0x000fe20000000800 */
[----:B------:R3:W-:Y:S06]  /*2130*/  MEMBAR.ALL.CTA ;  /* 0x0000000000007992 */ /* 0x0007ec0000008000 */
[----:B---3--:R-:W3:Y:S01]  /*2140*/  FENCE.VIEW.ASYNC.S ;  /* 0x00000000000073c6 */ /* 0x008ee20000000000 */
[----:B--2---:R-:W-:-:S13]  /*2150*/  LOP3.LUT P0, RZ, R6, 0x1, RZ, 0xc0, !PT ;  /* 0x0000000106ff7812 */ /* 0x004fda000780c0ff */
[----:B---3--:R-:W-:Y:S01]  /*2160*/  VOTEU.ANY UP1, P0 ;  /* 0x0000000000ff7886 */ /* 0x008fe20000020100 */
[----:B------:R-:W-:-:S13]  /*2170*/  PLOP3.LUT P0, PT, PT, PT, UP1, 0x80, 0x8 ;  /* 0x000000000008781c */ /* 0x000fda0003f0f018 */
[----:B-1----:R-:W-:Y:S02]  /*2180*/  @P0 LOP3.LUT R2, R5, 0xffff, RZ, 0xc0, !PT ;  /* 0x0000ffff05020812 */ /* 0x002fe400078ec0ff */
[----:B------:R-:W-:Y:S02]  /*2190*/  @P0 MOV R8, R4 ;  /* 0x0000000400080202 */ /* 0x000fe40000000f00 */
[----:B------:R-:W-:Y:S01]  /*21a0*/  @P0 R2UR UR8, R2 ;  /* 0x00000000020802ca */ /* 0x000fe200000e0000 */
[----:B------:R-:W-:Y:S01]  /*21b0*/  VIADD R2, R3, 0x80 ;  /* 0x0000008003027836 */ /* 0x000fe20000000000 */
[----:B------:R-:W-:Y:S02]  /*21c0*/  @P0 SHF.R.U32.HI R4, RZ, 0x10, R5 ;  /* 0x00000010ff040819 */ /* 0x000fe40000011605 */
[----:B------:R-:W-:Y:S02]  /*21d0*/  @P0 R2UR UR9, R8 ;  /* 0x00000000080902ca */ /* 0x000fe400000e0000 */
[----:B------:R-:W-:-:S02]  /*21e0*/  PRMT R2, RZ, 0x654, R2 ;  /* 0x00000654ff027816 */ /* 0x000fc40000000002 */
[----:B------:R-:W-:Y:S02]  /*21f0*/  @P0 R2UR UR6, R4 ;  /* 0x00000000040602ca */ /* 0x000fe400000e0000 */
[----:B------:R1:W-:Y:S03]  /*2200*/  SYNCS.ARRIVE.TRANS64.RED.A1T0 RZ, [R2+URZ], RZ ;  /* 0x000000ff02ff79a7 */ /* 0x0003e600081004ff */
[----:B------:R-:W-:-:S04]  /*2210*/  @UP1 UMOV UR31, UR8 ;  /* 0x00000008001f1c82 */ /* 0x000fc80008000000 */
[----:B------:R-:W-:-:S04]  /*2220*/  @UP1 UMOV UR37, UR9 ;  /* 0x0000000900251c82 */ /* 0x000fc80008000000 */
[----:B------:R-:W-:Y:S01]  /*2230*/  @UP1 UMOV UR36, UR6 ;  /* 0x0000000600241c82 */ /* 0x000fe20008000000 */
[----:B------:R-:W-:Y:S05]  /*2240*/  BRA.U !UP0, `(.L_x_40) ;  /* 0x0000000108d47547 */ /* 0x000fea000b800000 */
[----:B------:R-:W2:Y:S01]  /*2250*/  LDCU.128 UR16, c[0x0][0xb10] ;  /* 0x00016200ff1077ac */ /* 0x000ea20008000c00 */
[----:B------:R-:W3:Y:S01]  /*2260*/  LDCU UR14, c[0x0][0xb20] ;  /* 0x00016400ff0e77ac */ /* 0x000ee20008000800 */
[----:B------:R-:W4:Y:S01]  /*2270*/  LDCU UR20, c[0x0][0xb0c] ;  /* 0x00016180ff1477ac */ /* 0x000f220008000800 */
[----:B------:R-:W1:Y:S01]  /*2280*/  LDCU.64 UR10, c[0x0][0xb28] ;  /* 0x00016500ff0a77ac */ /* 0x000e620008000a00 */
[----:B------:R-:W-:Y:S02]  /*2290*/  UISETP.NE.AND UP3, UPT, UR15, 0x1, UPT ;  /* 0x000000010f00788c */ /* 0x000fe4000bf65270 */
[----:B--2---:R-:W-:Y:S02]  /*22a0*/  UIMAD.WIDE.U32 UR12, UR38, UR19, URZ ;  /* 0x00000013260c72a5 */ /* 0x004fe4000f8e00ff */
[----:B------:R-:W-:Y:S02]  /*22b0*/  UIMAD.WIDE.U32 UR8, UR39, UR16, URZ ;  /* 0x00000010270872a5 */ /* 0x000fe4000f8e00ff */
[----:B------:R-:W-:-:S02]  /*22c0*/  UISETP.NE.AND UP0, UPT, UR18, 0x1, UPT ;  /* 0x000000011200788c */ /* 0x000fc4000bf05270 */
[----:B------:R-:W-:Y:S01]  /*22d0*/  UIMAD.WIDE.U32 UR24, UR31, UR19, URZ ;  /* 0x000000131f1872a5 */ /* 0x000fe2000f8e00ff */
[----:B------:R-:W-:Y:S02]  /*22e0*/  UMOV UR12, UR13 ;  /* 0x0000000d000c7c82 */ /* 0x000fe40008000000 */
[----:B------:R-:W-:Y:S01]  /*22f0*/  UMOV UR8, UR9 ;  /* 0x0000000900087c82 */ /* 0x000fe20008000000 */
[----:B---3--:R-:W-:Y:S02]  /*2300*/  USHF.R.U32.HI UR12, URZ, UR14, UR12 ;  /* 0x0000000eff0c7299 */ /* 0x008fe4000801160c */
[----:B------:R-:W-:Y:S02]  /*2310*/  USHF.R.U32.HI UR9, URZ, UR17, UR8 ;  /* 0x00000011ff097299 */ /* 0x000fe40008011608 */
[----:B----4-:R-:W-:Y:S02]  /*2320*/  UISETP.NE.AND UP2, UPT, UR20, 0x1, UPT ;  /* 0x000000011400788c */ /* 0x010fe4000bf45270 */
[----:B------:R-:W-:-:S02]  /*2330*/  USEL UR8, UR38, UR12, !UP0 ;  /* 0x0000000c26087287 */ /* 0x000fc4000c000000 */
[----:B------:R-:W-:Y:S02]  /*2340*/  USEL UR9, UR39, UR9, !UP2 ;  /* 0x0000000927097287 */ /* 0x000fe4000d000000 */
[----:B-1----:R-:W-:Y:S01]  /*2350*/  UIMAD.WIDE.U32 UR12, UR8, UR10, URZ ;  /* 0x0000000a080c72a5 */ /* 0x002fe2000f8e00ff */
[----:B------:R-:W-:Y:S01]  /*2360*/  UMOV UR6, UR25 ;  /* 0x0000001900067c82 */ /* 0x000fe20008000000 */
[----:B------:R-:W-:Y:S02]  /*2370*/  UIMAD.WIDE.U32 UR22, UR37, UR16, URZ ;  /* 0x00000010251672a5 */ /* 0x000fe4000f8e00ff */
[----:B------:R-:W-:-:S03]  /*2380*/  UIMAD.WIDE.U32 UR24, UR9, UR10, URZ ;  /* 0x0000000a091872a5 */ /* 0x000fc6000f8e00ff */
[----:B------:R-:W-:Y:S01]  /*2390*/  UMOV UR12, UR13 ;  /* 0x0000000d000c7c82 */ /* 0x000fe20008000000 */
[----:B------:R-:W-:Y:S02]  /*23a0*/  USHF.R.U32.HI UR6, URZ, UR14, UR6 ;  /* 0x0000000eff067299 */ /* 0x000fe40008011606 */
[----:B------:R-:W-:Y:S01]  /*23b0*/  @UP3 USHF.R.U32.HI UR8, URZ, UR11, UR12 ;  /* 0x0000000bff083299 */ /* 0x000fe2000801160c */
[----:B------:R-:W-:Y:S01]  /*23c0*/  UMOV UR22, UR23 ;  /* 0x0000001700167c82 */ /* 0x000fe20008000000 */
[----:B------:R-:W-:Y:S01]  /*23d0*/  UMOV UR24, UR25 ;  /* 0x0000001900187c82 */ /* 0x000fe20008000000 */
[----:B------:R-:W-:Y:S02]  /*23e0*/  USHF.R.U32.HI UR17, URZ, UR17, UR22 ;  /* 0x00000011ff117299 */ /* 0x000fe40008011616 */
[----:B------:R-:W-:Y:S02]  /*23f0*/  USEL UR6, UR31, UR6, !UP0 ;  /* 0x000000061f067287 */ /* 0x000fe4000c000000 */
[----:B------:R-:W-:-:S02]  /*2400*/  @UP3 USHF.R.U32.HI UR9, URZ, UR11, UR24 ;  /* 0x0000000bff093299 */ /* 0x000fc40008011618 */
[----:B------:R-:W-:Y:S02]  /*2410*/  UIMAD UR12, UR15, UR8, URZ ;  /* 0x000000080f0c72a4 */ /* 0x000fe4000f8e02ff */
[----:B------:R-:W-:Y:S02]  /*2420*/  USEL UR8, UR37, UR17, !UP2 ;  /* 0x0000001125087287 */ /* 0x000fe4000d000000 */
[----:B------:R-:W-:Y:S02]  /*2430*/  UIMAD UR14, UR15, UR9, URZ ;  /* 0x000000090f0e72a4 */ /* 0x000fe4000f8e02ff */
[----:B------:R-:W-:Y:S02]  /*2440*/  UISETP.GE.AND UP0, UPT, UR6, UR12, UPT ;  /* 0x0000000c0600728c */ /* 0x000fe4000bf06270 */
[----:B------:R-:W-:Y:S02]  /*2450*/  UIMAD.WIDE.U32 UR12, UR6, UR10, URZ ;  /* 0x0000000a060c72a5 */ /* 0x000fe4000f8e00ff */
[----:B------:R-:W-:-:S02]  /*2460*/  UISETP.GE.OR UP0, UPT, UR8, UR14, UP0 ;  /* 0x0000000e0800728c */ /* 0x000fc40008706670 */
[----:B------:R-:W-:Y:S02]  /*2470*/  UIMAD.WIDE.U32 UR16, UR8, UR10, URZ ;  /* 0x0000000a081072a5 */ /* 0x000fe4000f8e00ff */
[----:B------:R-:W-:Y:S01]  /*2480*/  UIADD3 UR14, UPT, UPT, -UR8, URZ, URZ ;  /* 0x000000ff080e7290 */ /* 0x000fe2000fffe1ff */
[----:B------:R-:W-:Y:S01]  /*2490*/  UMOV UR12, UR13 ;  /* 0x0000000d000c7c82 */ /* 0x000fe20008000000 */
[----:B------:R-:W-:Y:S02]  /*24a0*/  UIADD3 UR13, UPT, UPT, -UR6, URZ, URZ ;  /* 0x000000ff060d7290 */ /* 0x000fe4000fffe1ff */
[----:B------:R-:W-:-:S03]  /*24b0*/  USHF.R.U32.HI UR12, URZ, UR11, UR12 ;  /* 0x0000000bff0c7299 */ /* 0x000fc6000801160c */
[----:B------:R-:W-:Y:S01]  /*24c0*/  @!UP0 UMOV UR10, UR17 ;  /* 0x00000011000a8c82 */ /* 0x000fe20008000000 */
[----:B------:R-:W-:Y:S02]  /*24d0*/  UIMAD UR13, UR18, UR13, UR31 ;  /* 0x0000000d120d72a4 */ /* 0x000fe4000f8e021f */
[----:B------:R-:W-:Y:S02]  /*24e0*/  USEL UR12, UR6, UR12, !UP3 ;  /* 0x0000000c060c7287 */ /* 0x000fe4000d800000 */
[----:B------:R-:W-:Y:S02]  /*24f0*/  @!UP0 USHF.R.U32.HI UR10, URZ, UR11, UR10 ;  /* 0x0000000bff0a8299 */ /* 0x000fe4000801160a */
[----:B------:R-:W-:Y:S02]  /*2500*/  UIADD3 UR11, UPT, UPT, -UR12, URZ, URZ ;  /* 0x000000ff0c0b7290 */ /* 0x000fe4000fffe1ff */
[----:B------:R-:W-:Y:S02]  /*2510*/  @!UP0 USEL UR10, UR8, UR10, !UP3 ;  /* 0x0000000a080a8287 */ /* 0x000fe4000d800000 */
[----:B------:R-:W-:-:S02]  /*2520*/  UIMAD UR11, UR15, UR11, UR6 ;  /* 0x0000000b0f0b72a4 */ /* 0x000fc4000f8e0206 */
[----:B------:R-:W-:Y:S02]  /*2530*/  @!UP0 UIADD3 UR12, UPT, UPT, UR12, -UR10, URZ ;  /* 0x8000000a0c0c8290 */ /* 0x000fe4000fffe0ff */
[----:B------:R-:W-:Y:S02]  /*2540*/  @!UP0 UIMAD UR10, UR11, UR9, UR10 ;  /* 0x000000090b0a82a4 */ /* 0x000fe4000f8e020a */
[----:B------:R-:W-:Y:S02]  /*2550*/  @!UP0 UIMAD UR6, UR15, UR12, UR8 ;  /* 0x0000000c0f0682a4 */ /* 0x000fe4000f8e0208 */
[----:B------:R-:W-:Y:S02]  /*2560*/  UIMAD UR9, UR20, UR14, UR37 ;  /* 0x0000000e140972a4 */ /* 0x000fe4000f8e0225 */
[----:B------:R-:W-:Y:S01]  /*2570*/  UIMAD UR31, UR6, UR18, UR13 ;  /* 0x00000012061f72a4 */ /* 0x000fe2000f8e020d */
[----:B------:R-:W-:Y:S02]  /*2580*/  @!UP0 UMOV UR8, UR10 ;  /* 0x0000000a00088c82 */ /* 0x000fe40008000000 */
[----:B------:R-:W-:-:S12]  /*2590*/  UIMAD UR37, UR8, UR20, UR9 ;  /* 0x00000014082572a4 */ /* 0x000fd8000f8e0209 */
.L_x_40:
[----:B------:R-:W2:Y:S02]  /*25a0*/  LDCU UR6, c[0x0][0xb30] ;  /* 0x00016600ff0677ac */ /* 0x000ea40008000800 */
[----:B--2---:R-:W-:-:S09]  /*25b0*/  UISETP.NE.AND UP0, UPT, UR6, 0x1, UPT ;  /* 0x000000010600788c */ /* 0x004fd2000bf05270 */
[----:B------:R-:W-:Y:S05]  /*25c0*/  BRA.U UP0, `(.L_x_41) ;  /* 0x0000000100447547 */ /* 0x000fea000b800000 */
[----:B------:R-:W2:Y:S01]  /*25d0*/  LDCU.128 UR16, c[0x0][0xb10] ;  /* 0x00016200ff1077ac */ /* 0x000ea20008000c00 */
[----:B------:R-:W3:Y:S01]  /*25e0*/  LDCU UR12, c[0x0][0xb0c] ;  /* 0x00016180ff0c77ac */ /* 0x000ee20008000800 */
[----:B------:R-:W4:Y:S01]  /*25f0*/  LDCU UR13, c[0x0][0xb20] ;  /* 0x00016400ff0d77ac */ /* 0x000f220008000800 */
[----:B--2---:R-:W-:Y:S02]  /*2600*/  UIMAD.WIDE.U32 UR10, UR37, UR16, URZ ;  /* 0x00000010250a72a5 */ /* 0x004fe4000f8e00ff */
[----:B------:R-:W-:Y:S02]  /*2610*/  UIMAD.WIDE.U32 UR8, UR31, UR19, URZ ;  /* 0x000000131f0872a5 */ /* 0x000fe4000f8e00ff */
[----:B---3--:R-:W-:Y:S02]  /*2620*/  UISETP.NE.AND UP2, UPT, UR12, 0x1, UPT ;  /* 0x000000010c00788c */ /* 0x008fe4000bf45270 */
[----:B------:R-:W-:Y:S01]  /*2630*/  UISETP.NE.AND UP0, UPT, UR18, 0x1, UPT ;  /* 0x000000011200788c */ /* 0x000fe2000bf05270 */
[----:B------:R-:W-:-:S02]  /*2640*/  UMOV UR10, UR11 ;  /* 0x0000000b000a7c82 */ /* 0x000fc40008000000 */
[----:B------:R-:W-:Y:S01]  /*2650*/  UMOV UR6, UR9 ;  /* 0x0000000900067c82 */ /* 0x000fe20008000000 */
[----:B------:R-:W-:Y:S02]  /*2660*/  USHF.R.U32.HI UR17, URZ, UR17, UR10 ;  /* 0x00000011ff117299 */ /* 0x000fe4000801160a */
[----:B----4-:R-:W-:Y:S02]  /*2670*/  USHF.R.U32.HI UR6, URZ, UR13, UR6 ;  /* 0x0000000dff067299 */ /* 0x010fe40008011606 */
[----:B------:R-:W-:Y:S02]  /*2680*/  USEL UR8, UR37, UR17, !UP2 ;  /* 0x0000001125087287 */ /* 0x000fe4000d000000 */
[----:B------:R-:W-:-:S04]  /*2690*/  USEL UR6, UR31, UR6, !UP0 ;  /* 0x000000061f067287 */ /* 0x000fc8000c000000 */
[----:B------:R-:W-:Y:S02]  /*26a0*/  UIADD3 UR9, UPT, UPT, UR8, -UR6, URZ ;  /* 0x8000000608097290 */ /* 0x000fe4000fffe0ff */
[----:B------:R-:W-:Y:S02]  /*26b0*/  UIADD3 UR6, UPT, UPT, -UR8, UR6, URZ ;  /* 0x0000000608067290 */ /* 0x000fe4000fffe1ff */
[----:B------:R-:W-:Y:S02]  /*26c0*/  UIMAD UR31, UR9, UR18, UR31 ;  /* 0x00000012091f72a4 */ /* 0x000fe4000f8e021f */
[----:B------:R-:W-:-:S12]  /*26d0*/  UIMAD UR37, UR6, UR12, UR37 ;  /* 0x0000000c062572a4 */ /* 0x000fd8000f8e0225 */
.L_x_41:
[----:B-1----:R-:W-:Y:S01]  /*26e0*/  VIADD R2, R9, 0x1 ;  /* 0x0000000109027836 */ /* 0x002fe20000000000 */
[----:B------:R-:W-:Y:S01]  /*26f0*/  PLOP3.LUT P1, PT, PT, PT, PT, 0x80, 0x8 ;  /* 0x000000000008781c */ /* 0x000fe20003f2f070 */
[----:B------:R-:W-:Y:S02]  /*2700*/  UIADD3 UR46, UPT, UPT, UR37, UR56, URZ ;  /* 0x00000038252e7290 */ /* 0x000fe4000fffe0ff */
[----:B------:R-:W-:Y:S01]  /*2710*/  UIADD3 UR47, UPT, UPT, UR31, UR57, URZ ;  /* 0x000000391f2f7290 */ /* 0x000fe2000fffe0ff */
[----:B------:R-:W-:-:S04]  /*2720*/  ISETP.NE.AND P0, PT, R2, 0x2, PT ;  /* 0x000000020200780c */ /* 0x000fc80003f05270 */
[----:B------:R-:W-:Y:S02]  /*2730*/  SEL R3, RZ, 0x1, P0 ;  /* 0x00000001ff037807 */ /* 0x000fe40000000000 */
[----:B------:R-:W-:Y:S02]  /*2740*/  SEL R9, R2, RZ, P0 ;  /* 0x000000ff02097207 */ /* 0x000fe40000000000 */
[----:B------:R-:W-:Y:S01]  /*2750*/  LOP3.LUT R12, R12, R3, RZ, 0x3c, !PT ;  /* 0x000000030c0c7212 */ /* 0x000fe200078e3cff */
[----:B------:R-:W-:Y:S06]  /*2760*/  BRA.U UP1, `(.L_x_42) ;  /* 0xfffffff101307547 */ /* 0x000fec000b83ffff */
[----:B------:R-:W-:Y:S01]  /*2770*/  UIADD3 UR8, UPT, UPT, UR4, 0x28, URZ ;  /* 0x0000002804087890 */ /* 0x000fe2000fffe0ff */
[----:B------:R-:W-:-:S03]  /*2780*/  SHF.L.U32 R2, R0, 0x1f, RZ ;  /* 0x0000001f00027819 */ /* 0x000fc600000006ff */
[----:B------:R-:W-:-:S09]  /*2790*/  ULEA UR4, UR7, UR8, 0x3 ;  /* 0x0000000807047291 */ /* 0x000fd2000f8e18ff */
[----:B------:R-:W1:Y:S02]  /*27a0*/  SYNCS.PHASECHK.TRANS64.TRYWAIT P0, [UR4], R2 ;  /* 0x00000002ff0075a7 */ /* 0x000e640008001104 */
[----:B-1----:R-:W-:Y:S05]  /*27b0*/  @!P0 BRA `(.L_x_43) ;  /* 0x0000009000708947 */ /* 0x002fea0003800000 */
.L_x_122:
[----:B------:R-:W-:-:S04]  /*27c0*/  UIADD3 UR4, UPT, UPT, UR7, 0x1, URZ ;  /* 0x0000000107047890 */ /* 0x000fc8000fffe0ff */
[----:B------:R-:W-:-:S04]  /*27d0*/  UISETP.NE.AND UP0, UPT, UR4, 0x5, UPT ;  /* 0x000000050400788c */ /* 0x000fc8000bf05270 */
[----:B------:R-:W-:Y:S02]  /*27e0*/  USEL UR6, URZ, 0x1, UP0 ;  /* 0x00000001ff067887 */ /* 0x000fe40008000000 */
[----:B------:R-:W-:-:S04]  /*27f0*/  USEL UR4, UR4, URZ, UP0 ;  /* 0x000000ff04047287 */ /* 0x000fc80008000000 */
[----:B------:R-:W-:Y:S01]  /*2800*/  ULEA UR5, UR4, UR8, 0x3 ;  /* 0x0000000804057291 */ /* 0x000fe2000f8e18ff */
[----:B------:R-:W-:-:S04]  /*2810*/  LOP3.LUT R0, R0, UR6, RZ, 0x3c, !PT ;  /* 0x0000000600007c12 */ /* 0x000fc8000f8e3cff */
[----:B-1----:R-:W-:-:S04]  /*2820*/  SHF.L.U32 R2, R0, 0x1f, RZ ;  /* 0x0000001f00027819 */ /* 0x002fc800000006ff */
[----:B------:R-:W1:Y:S02]  /*2830*/  SYNCS.PHASECHK.TRANS64.TRYWAIT P0, [UR5], R2 ;  /* 0x00000002ff0075a7 */ /* 0x000e640008001105 */
[----:B-1----:R-:W-:Y:S05]  /*2840*/  @!P0 BRA `(.L_x_44) ;  /* 0x0000009000648947 */ /* 0x002fea0003800000 */
.L_x_124:
        /* <DEDUP_REMOVED lines=9> */
.L_x_126:
        /* <DEDUP_REMOVED lines=9> */
.L_x_128:
[----:B------:R-:W-:-:S04]  /*2970*/  UIADD3 UR4, UPT, UPT, UR4, 0x1, URZ ;  /* 0x0000000104047890 */ /* 0x000fc8000fffe0ff */
[----:B------:R-:W-:-:S04]  /*2980*/  UISETP.NE.AND UP0, UPT, UR4, 0x5, UPT ;  /* 0x000000050400788c */ /* 0x000fc8000bf05270 */
[----:B------:R-:W-:Y:S02]  /*2990*/  USEL UR5, URZ, 0x1, UP0 ;  /* 0x00000001ff057887 */ /* 0x000fe40008000000 */
[----:B------:R-:W-:-:S04]  /*29a0*/  USEL UR4, UR4, URZ, UP0 ;  /* 0x000000ff04047287 */ /* 0x000fc80008000000 */
[----:B------:R-:W-:Y:S01]  /*29b0*/  ULEA UR4, UR4, UR8, 0x3 ;  /* 0x0000000804047291 */ /* 0x000fe2000f8e18ff */
[----:B-1----:R-:W-:-:S04]  /*29c0*/  LOP3.LUT R2, R0, UR5, RZ, 0x3c, !PT ;  /* 0x0000000500027c12 */ /* 0x002fc8000f8e3cff */
[----:B------:R-:W-:Y:S01]  /*29d0*/  SHF.L.U32 R2, R2, 0x1f, RZ ;  /* 0x0000001f02027819 */ /* 0x000fe200000006ff */
[----:B------:R-:W-:-:S07]  /*29e0*/  IMAD.U32 R0, RZ, RZ, UR4 ;  /* 0x00000004ff007e24 */ /* 0x000fce000f8e00ff */
.L_x_47:
[----:B-1----:R1:W2:Y:S02]  /*29f0*/  SYNCS.PHASECHK.TRANS64.TRYWAIT P0, [R0+URZ], R2 ;  /* 0x00000002000075a7 */ /* 0x0022a400080011ff */
[----:B--2---:R-:W-:Y:S05]  /*2a00*/  @!P0 NANOSLEEP.SYNCS 0x989680 ;  /* 0x009896800000895d */ /* 0x004fea0003900000 */
[----:B------:R-:W2:Y:S02]  /*2a10*/  @!P0 SYNCS.PHASECHK.TRANS64 P0, [R0+URZ], R2 ;  /* 0x00000002000085a7 */ /* 0x000ea400080010ff */
[----:B--2---:R-:W-:Y:S05]  /*2a20*/  @P0 EXIT ;  /* 0x000000000000094d */ /* 0x004fea0003800000 */
[----:B------:R-:W-:Y:S05]  /*2a30*/  BRA `(.L_x_47) ;  /* 0xfffffffc00ec7947 */ /* 0x000fea000383ffff */
.L_x_22:
[----:B------:R-:W-:-:S04]  /*2a40*/  UISETP.NE.AND UP0, UPT, UR5, URZ, UPT ;  /* 0x000000ff0500728c */ /* 0x000fc8000bf05270 */
[----:B------:R-:W-:-:S09]  /*2a50*/  UISETP.NE.OR UP0, UPT, UR14, 0x1, UP0 ;  /* 0x000000010e00788c */ /* 0x000fd20008705670 */
[----:B------:R-:W-:Y:S05]  /*2a60*/  BRA.U UP0, `(.L_x_48) ;  /* 0x0000000500507547 */ /* 0x000fea000b800000 */
[----:B------:R-:W-:Y:S01]  /*2a70*/  HFMA2 R9, -RZ, RZ, 0, 0 ;  /* 0x00000000ff097431 */ /* 0x000fe200000001ff */
[----:B------:R-:W-:Y:S01]  /*2a80*/  UMOV UR6, 0x400 ;  /* 0x0000040000067882 */ /* 0x000fe20000000000 */
[----:B------:R-:W-:Y:S01]  /*2a90*/  ISETP.GE.U32.AND P2, PT, R14, 0x2, PT ;  /* 0x000000020e00780c */ /* 0x000fe20003f46070 */
[----:B------:R-:W-:Y:S01]  /*2aa0*/  IMAD.MOV.U32 R10, RZ, RZ, 0x1 ;  /* 0x00000001ff0a7424 */ /* 0x000fe200078e00ff */
[----:B------:R-:W-:Y:S01]  /*2ab0*/  MOV R4, RZ ;  /* 0x000000ff00047202 */ /* 0x000fe20000000f00 */
[----:B------:R-:W-:Y:S01]  /*2ac0*/  IMAD.MOV.U32 R12, RZ, RZ, RZ ;  /* 0x000000ffff0c7224 */ /* 0x000fe200078e00ff */
[----:B------:R-:W-:Y:S01]  /*2ad0*/  ULEA UR6, UR5, UR6, 0x18 ;  /* 0x0000000605067291 */ /* 0x000fe2000f8ec0ff */
[----:B------:R-:W-:Y:S02]  /*2ae0*/  IMAD.MOV.U32 R11, RZ, RZ, RZ ;  /* 0x000000ffff0b7224 */ /* 0x000fe400078e00ff */
[----:B------:R-:W-:-:S09]  /*2af0*/  UMOV UR5, URZ ;  /* 0x000000ff00057c82 */ /* 0x000fd20008000000 */
.L_x_52:
[----:B------:R-:W-:Y:S02]  /*2b00*/  LEA R0, R4, UR6, 0x3 ;  /* 0x0000000604007c11 */ /* 0x000fe4000f8e18ff */
[----:B------:R-:W-:-:S03]  /*2b10*/  SHF.L.U32 R2, R11, 0x1f, RZ ;  /* 0x0000001f0b027819 */ /* 0x000fc600000006ff */
[----:B------:R-:W-:Y:S01]  /*2b20*/  VIADD R3, R0, 0xc0 ;  /* 0x000000c000037836 */ /* 0x000fe20000000000 */
[----:B------:R-:W1:Y:S02]  /*2b30*/  SYNCS.PHASECHK.TRANS64.TRYWAIT P0, [R0+URZ+0xb0], R2 ;  /* 0x0000b002000075a7 */ /* 0x000e6400080011ff */
[----:B-1----:R-:W-:Y:S05]  /*2b40*/  @!P0 BRA `(.L_x_49) ;  /* 0x0000008c00ec8947 */ /* 0x002fea0003800000 */
.L_x_129:
[----:B------:R-:W-:Y:S01]  /*2b50*/  ULEA UR4, UR5, UR6, 0x3 ;  /* 0x0000000605047291 */ /* 0x000fe2000f8e18ff */
[----:B-1----:R-:W-:Y:S01]  /*2b60*/  PRMT R0, RZ, 0x654, R3 ;  /* 0x00000654ff007816 */ /* 0x002fe20000000003 */
[----:B------:R-:W-:Y:S01]  /*2b70*/  @!P2 IMAD.MOV.U32 R5, RZ, RZ, 0x10 ;  /* 0x00000010ff05a424 */ /* 0x000fe200078e00ff */
[----:B------:R-:W-:Y:S01]  /*2b80*/  SHF.L.U32 R2, R10, 0x1f, RZ ;  /* 0x0000001f0a027819 */ /* 0x000fe200000006ff */
[----:B------:R-:W-:Y:S01]  /*2b90*/  UIADD3 UR7, UPT, UPT, UR4, 0x70, URZ ;  /* 0x0000007004077890 */ /* 0x000fe2000fffe0ff */
[----:B------:R1:W-:Y:S04]  /*2ba0*/  SYNCS.ARRIVE.TRANS64.RED.A1T0 RZ, [R0+URZ], RZ ;  /* 0x000000ff00ff79a7 */ /* 0x0003e800081004ff */
[----:B------:R-:W2:Y:S01]  /*2bb0*/  SYNCS.PHASECHK.TRANS64.TRYWAIT P0, [UR4+0x80], R2 ;  /* 0x00008002ff0075a7 */ /* 0x000ea20008001104 */
[----:B-1----:R-:W-:-:S05]  /*2bc0*/  IMAD.U32 R0, RZ, RZ, UR7 ;  /* 0x00000007ff007e24 */ /* 0x002fca000f8e00ff */
[----:B------:R-:W-:Y:S01]  /*2bd0*/  PRMT R0, R14, 0x654, R0 ;  /* 0x000006540e007816 */ /* 0x000fe20000000000 */
[----:B--2---:R-:W-:Y:S06]  /*2be0*/  @!P0 BRA `(.L_x_50) ;  /* 0x0000008c00d88947 */ /* 0x004fec0003800000 */
.L_x_131:
[----:B------:R-:W-:Y:S01]  /*2bf0*/  ULEA UR8, UR5, UR6, 0x4 ;  /* 0x0000000605087291 */ /* 0x000fe2000f8e20ff */
[----:B------:R-:W-:Y:S01]  /*2c00*/  SEL R13, R0, R13, !P2 ;  /* 0x0000000d000d7207 */ /* 0x000fe20005000000 */
[----:B------:R-:W-:Y:S01]  /*2c10*/  UIADD3 UR9, UPT, UPT, UR4, 0x70, URZ ;  /* 0x0000007004097890 */ /* 0x000fe2000fffe0ff */
[----:B------:R-:W-:Y:S01]  /*2c20*/  LEA R0, R9, UR6, 0x3 ;  /* 0x0000000609007c11 */ /* 0x000fe2000f8e18ff */
[----:B------:R-:W-:Y:S01]  /*2c30*/  UIADD3 UR8, UPT, UPT, UR8, 0xe0, URZ ;  /* 0x000000e008087890 */ /* 0x000fe2000fffe0ff */
[----:B-1----:R-:W-:Y:S01]  /*2c40*/  SHF.L.U32 R2, R12, 0x1f, RZ ;  /* 0x0000001f0c027819 */ /* 0x002fe200000006ff */
[----:B------:R1:W-:Y:S01]  /*2c50*/  @!P2 SYNCS.ARRIVE.TRANS64.RED RZ, [R13+URZ], R5 ;  /* 0x000000050dffa9a7 */ /* 0x0003e200080004ff */
[----:B------:R-:W-:Y:S01]  /*2c60*/  UIADD3 UR4, UPT, UPT, UR5, 0x1, URZ ;  /* 0x0000000105047890 */ /* 0x000fe2000fffe0ff */
[----:B------:R-:W-:-:S03]  /*2c70*/  VIADD R8, R4, 0x1 ;  /* 0x0000000104087836 */ /* 0x000fc60000000000 */
[----:B------:R-:W-:Y:S02]  /*2c80*/  UISETP.NE.AND UP0, UPT, UR4, 0x2, UPT ;  /* 0x000000020400788c */ /* 0x000fe4000bf05270 */
[----:B------:R-:W-:Y:S06]  /*2c90*/  UGETNEXTWORKID.BROADCAST [UR8], [UR9] ;  /* 0x00000000080073ca */ /* 0x000fec0008000100 */
[----:B------:R-:W-:Y:S01]  /*2ca0*/  USEL UR7, URZ, 0x1, UP0 ;  /* 0x00000001ff077887 */ /* 0x000fe20008000000 */
[----:B------:R-:W-:Y:S01]  /*2cb0*/  ISETP.NE.AND P0, PT, R8, 0x2, PT ;  /* 0x000000020800780c */ /* 0x000fe20003f05270 */
[----:B------:R-:W-:Y:S01]  /*2cc0*/  USEL UR5, UR4, URZ, UP0 ;  /* 0x000000ff04057287 */ /* 0x000fe20008000000 */
[----:B------:R-:W2:Y:S03]  /*2cd0*/  SYNCS.PHASECHK.TRANS64.TRYWAIT P1, [R0+URZ+0x70], R2 ;  /* 0x00007002000075a7 */ /* 0x000ea600080211ff */
[----:B------:R-:W-:Y:S01]  /*2ce0*/  LOP3.LUT R10, R10, UR7, RZ, 0x3c, !PT ;  /* 0x000000070a0a7c12 */ /* 0x000fe2000f8e3cff */
[----:B-12---:R-:W-:Y:S07]  /*2cf0*/  @!P1 BRA `(.L_x_51) ;  /* 0x0000008c00ac9947 */ /* 0x006fee0003800000 */
.L_x_132:
[----:B-1----:R-:W-:Y:S01]  /*2d00*/  LEA R2, R9, UR6, 0x4 ;  /* 0x0000000609027c11 */ /* 0x002fe2000f8e20ff */
[----:B------:R-:W-:-:S04]  /*2d10*/  VIADD R0, R0, 0x80 ;  /* 0x0000008000007836 */ /* 0x000fc80000000000 */
[----:B------:R1:W2:Y:S01]  /*2d20*/  LDS.128 R4, [R2+0xe0] ;  /* 0x0000e00002047984 */ /* 0x0002a20000000c00 */
[----:B------:R-:W-:Y:S01]  /*2d30*/  PRMT R0, RZ, 0x654, R0 ;  /* 0x00000654ff007816 */ /* 0x000fe20000000000 */
[----:B------:R-:W-:Y:S01]  /*2d40*/  @!PT LDS RZ, [RZ] ;  /* 0x00000000fffff984 */ /* 0x000fe20000000800 */
[----:B------:R-:W-:Y:S01]  /*2d50*/  @!PT LDS RZ, [RZ] ;  /* 0x00000000fffff984 */ /* 0x000fe20000000800 */
[----:B------:R-:W-:Y:S01]  /*2d60*/  @!PT LDS RZ, [RZ] ;  /* 0x00000000fffff984 */ /* 0x000fe20000000800 */
[----:B------:R-:W-:Y:S01]  /*2d70*/  @!PT LDS RZ, [RZ] ;  /* 0x00000000fffff984 */ /* 0x000fe20000000800 */
[----:B------:R3:W-:Y:S06]  /*2d80*/  MEMBAR.ALL.CTA ;  /* 0x0000000000007992 */ /* 0x0007ec0000008000 */
[----:B---3--:R-:W3:Y:S01]  /*2d90*/  FENCE.VIEW.ASYNC.S ;  /* 0x00000000000073c6 */ /* 0x008ee20000000000 */
[----:B-1----:R-:W-:-:S04]  /*2da0*/  SEL R2, RZ, 0x1, P0 ;  /* 0x00000001ff027807 */ /* 0x002fc80000000000 */
[----:B------:R-:W-:Y:S01]  /*2db0*/  LOP3.LUT R11, R11, R2, RZ, 0x3c, !PT ;  /* 0x000000020b0b7212 */ /* 0x000fe200078e3cff */
[----:B---3--:R1:W-:Y:S01]  /*2dc0*/  SYNCS.ARRIVE.TRANS64.RED.A1T0 RZ, [R0+URZ], RZ ;  /* 0x000000ff00ff79a7 */ /* 0x0083e200081004ff */
[----:B--2---:R-:W-:Y:S02]  /*2dd0*/  LOP3.LUT P3, RZ, R6, 0x1, RZ, 0xc0, !PT ;  /* 0x0000000106ff7812 */ /* 0x004fe4000786c0ff */
[----:B------:R-:W-:Y:S01]  /*2de0*/  SEL R4, R8, RZ, P0 ;  /* 0x000000ff08047207 */ /* 0x000fe20000000000 */
[----:B-1----:R-:W-:-:S05]  /*2df0*/  VIADD R0, R9, 0x1 ;  /* 0x0000000109007836 */ /* 0x002fca0000000000 */
[----:B------:R-:W-:-:S04]  /*2e00*/  ISETP.NE.AND P1, PT, R0, 0x2, PT ;  /* 0x000000020000780c */ /* 0x000fc80003f25270 */
[----:B------:R-:W-:Y:S02]  /*2e10*/  SEL R3, RZ, 0x1, P1 ;  /* 0x00000001ff037807 */ /* 0x000fe40000800000 */
[----:B------:R-:W-:Y:S02]  /*2e20*/  SEL R9, R0, RZ, P1 ;  /* 0x000000ff00097207 */ /* 0x000fe40000800000 */
[----:B------:R-:W-:Y:S01]  /*2e30*/  LOP3.LUT R12, R12, R3, RZ, 0x3c, !PT ;  /* 0x000000030c0c7212 */ /* 0x000fe200078e3cff */
[----:B------:R-:W-:Y:S06]  /*2e40*/  @P3 BRA `(.L_x_52) ;  /* 0xfffffffc002c3947 */ /* 0x000fec000383ffff */
[----:B------:R-:W-:Y:S01]  /*2e50*/  ULEA UR4, UR5, UR6, 0x3 ;  /* 0x0000000605047291 */ /* 0x000fe2000f8e18ff */
[----:B------:R-:W-:-:S08]  /*2e60*/  SHF.L.U32 R0, R10, 0x1f, RZ ;  /* 0x0000001f0a007819 */ /* 0x000fd000000006ff */
[----:B------:R-:W1:Y:S02]  /*2e70*/  SYNCS.PHASECHK.TRANS64 P0, [UR4+0x80], R0 ;  /* 0x00008000ff0075a7 */ /* 0x000e640008001004 */
[----:B-1----:R-:W-:Y:S05]  /*2e80*/  @P0 BRA `(.L_x_53) ;  /* 0x0000000000080947 */ /* 0x002fea0003800000 */
[----:B------:R-:W1:Y:S02]  /*2e90*/  SYNCS.PHASECHK.TRANS64.TRYWAIT P0, [UR4+0x80], R0 ;  /* 0x00008000ff0075a7 */ /* 0x000e640008001104 */
[----:B-1----:R-:W-:Y:S05]  /*2ea0*/  @!P0 BRA `(.L_x_54) ;  /* 0x0000008c00548947 */ /* 0x002fea0003800000 */
.L_x_53:
[----:B------:R-:W-:-:S04]  /*2eb0*/  UIADD3 UR7, UPT, UPT, UR5, 0x1, URZ ;  /* 0x0000000105077890 */ /* 0x000fc8000fffe0ff */
[----:B------:R-:W-:-:S04]  /*2ec0*/  UISETP.NE.AND UP0, UPT, UR7, 0x2, UPT ;  /* 0x000000020700788c */ /* 0x000fc8000bf05270 */
[----:B------:R-:W-:Y:S02]  /*2ed0*/  USEL UR8, URZ, 0x1, UP0 ;  /* 0x00000001ff087887 */ /* 0x000fe40008000000 */
[----:B------:R-:W-:-:S04]  /*2ee0*/  USEL UR7, UR7, URZ, UP0 ;  /* 0x000000ff07077287 */ /* 0x000fc80008000000 */
[----:B------:R-:W-:Y:S01]  /*2ef0*/  ULEA UR7, UR7, UR6, 0x3 ;  /* 0x0000000607077291 */ /* 0x000fe2000f8e18ff */
[----:B-1----:R-:W-:-:S04]  /*2f00*/  LOP3.LUT R2, R10, UR8, RZ, 0x3c, !PT ;  /* 0x000000080a027c12 */ /* 0x002fc8000f8e3cff */
[----:B------:R-:W-:-:S04]  /*2f10*/  SHF.L.U32 R0, R2, 0x1f, RZ ;  /* 0x0000001f02007819 */ /* 0x000fc800000006ff */
[----:B------:R-:W1:Y:S02]  /*2f20*/  SYNCS.PHASECHK.TRANS64 P0, [UR7+0x80], R0 ;  /* 0x00008000ff0075a7 */ /* 0x000e640008001007 */
[----:B-1----:R-:W-:Y:S05]  /*2f30*/  @P0 EXIT ;  /* 0x000000000000094d */ /* 0x002fea0003800000 */
[----:B------:R-:W-:Y:S02]  /*2f40*/  SHF.L.U32 R2, R2, 0x1f, RZ ;  /* 0x0000001f02027819 */ /* 0x000fe400000006ff */
[----:B------:R-:W-:-:S07]  /*2f50*/  MOV R0, UR7 ;  /* 0x0000000700007c02 */ /* 0x000fce0008000f00 */
.L_x_55:
[----:B-1----:R1:W2:Y:S02]  /*2f60*/  SYNCS.PHASECHK.TRANS64.TRYWAIT P0, [R0+URZ+0x80], R2 ;  /* 0x00008002000075a7 */ /* 0x0022a400080011ff */
[----:B--2---:R-:W-:Y:S05]  /*2f70*/  @!P0 NANOSLEEP.SYNCS 0x989680 ;  /* 0x009896800000895d */ /* 0x004fea0003900000 */
[----:B------:R-:W2:Y:S02]  /*2f80*/  @!P0 SYNCS.PHASECHK.TRANS64 P0, [R0+URZ+0x80], R2 ;  /* 0x00008002000085a7 */ /* 0x000ea400080010ff */
[----:B--2---:R-:W-:Y:S05]  /*2f90*/  @P0 EXIT ;  /* 0x000000000000094d */ /* 0x004fea0003800000 */
[----:B------:R-:W-:Y:S05]  /*2fa0*/  BRA `(.L_x_55) ;  /* 0xfffffffc00ec7947 */ /* 0x000fea000383ffff */
.L_x_48:
[----:B------:R-:W-:Y:S05]  /*2fb0*/  BRA.U UP5, `(.L_x_56) ;  /* 0x0000001105947547 */ /* 0x000fea000b800000 */
[----:B------:R-:W-:Y:S01]  /*2fc0*/  UMOV UR6, 0x40 ;  /* 0x0000004000067882 */ /* 0x000fe20000000000 */
[----:B------:R-:W-:Y:S01]  /*2fd0*/  NOP ;  /* 0x0000000000007918 */ /* 0x000fe20000000000 */
[----:B------:R-:W-:Y:S01]  /*2fe0*/  ULEA UR6, UR5, UR6, 0x18 ;  /* 0x0000000605067291 */ /* 0x000fe2000f8ec0ff */
[----:B------:R-:W-:Y:S02]  /*2ff0*/  UMOV UR4, 0x400 ;  /* 0x0000040000047882 */ /* 0x000fe40000000000 */
[----:B------:R-:W-:-:S06]  /*3000*/  ULEA UR5, UR5, UR4, 0x18 ;  /* 0x0000000405057291 */ /* 0x000fcc000f8ec0ff */
[----:B------:R-:W1:Y:S02]  /*3010*/  LDS.U8 R0, [UR6+0x1c] ;  /* 0x00001c06ff007984 */ /* 0x000e640008000000 */
[----:B-1----:R-:W-:-:S13]  /*3020*/  ISETP.NE.AND P0, PT, R0, RZ, PT ;  /* 0x000000ff0000720c */ /* 0x002fda0003f05270 */
[----:B------:R-:W-:Y:S05]  /*3030*/  @P0 BRA `(.L_x_57) ;  /* 0x0000000400080947 */ /* 0x000fea0003800000 */
[----:B------:R-:W-:Y:S02]  /*3040*/  UISETP.NE.U32.AND UP1, UPT, UR48, 0x1, UPT ;  /* 0x000000013000788c */ /* 0x000fe4000bf25070 */
[----:B------:R-:W-:-:S07]  /*3050*/  UIADD3 UR7, UPT, UPT, UR6, 0x8, URZ ;  /* 0x0000000806077890 */ /* 0x000fce000fffe0ff */
[----:B------:R-:W-:Y:S05]  /*3060*/  BRA.U !UP1, `(.L_x_58) ;  /* 0x00000001099c7547 */ /* 0x000fea000b800000 */
[----:B------:R-:W-:Y:S01]  /*3070*/  ELECT P0, URZ, PT ;  /* 0x0000000000ff782f */ /* 0x000fe20003800000 */
[----:B------:R-:W-:-:S12]  /*3080*/  BSSY B0, `(.L_x_58) ;  /* 0x0000025000007945 */ /* 0x000fd80003800000 */
[----:B------:R-:W-:Y:S05]  /*3090*/  @!P0 BRA `(.L_x_59) ;  /* 0x00000000008c8947 */ /* 0x000fea0003800000 */
[----:B------:R-:W-:-:S05]  /*30a0*/  UMOV UR4, 0x10 ;  /* 0x0000001000047882 */ /* 0x000fca0000000000 */
[----:B------:R-:W-:Y:S04]  /*30b0*/  DEPBAR.LE SB1, 0x36 ;  /* 0x00009d800000791a */ /* 0x000fe80000000000 */
[----:B------:R-:W1:Y:S02]  /*30c0*/  UTCATOMSWS.2CTA.FIND_AND_SET.ALIGN UP0, UR4, UR4 ;  /* 0x00000004000475e3 */ /* 0x000e640008200800 */
[----:B-1----:R-:W-:Y:S01]  /*30d0*/  MOV R0, UR4 ;  /* 0x0000000400007c02 */ /* 0x002fe20008000f00 */
[----:B------:R-:W-:Y:S06]  /*30e0*/  BRA.U UP0, `(.L_x_60) ;  /* 0x0000000100187547 */ /* 0x000fec000b800000 */
.L_x_61:
[----:B------:R-:W-:Y:S05]  /*30f0*/  NANOSLEEP 0x64 ;  /* 0x000000640000795d */ /* 0x000fea0003800000 */
[----:B------:R-:W-:-:S05]  /*3100*/  UMOV UR4, 0x10 ;  /* 0x0000001000047882 */ /* 0x000fca0000000000 */
[----:B------:R-:W-:Y:S04]  /*3110*/  DEPBAR.LE SB1, 0x36 ;  /* 0x00009d800000791a */ /* 0x000fe80000000000 */
[----:B------:R-:W1:Y:S02]  /*3120*/  UTCATOMSWS.2CTA.FIND_AND_SET.ALIGN UP0, UR4, UR4 ;  /* 0x00000004000475e3 */ /* 0x000e640008200800 */
[----:B-1----:R-:W-:Y:S01]  /*3130*/  MOV R0, UR4 ;  /* 0x0000000400007c02 */ /* 0x002fe20008000f00 */
[----:B------:R-:W-:Y:S05]  /*3140*/  BRA.U !UP0, `(.L_x_61) ;  /* 0xfffffffd08e87547 */ /* 0x000fea000b83ffff */
.L_x_60:
[----:B------:R-:W1:Y:S01]  /*3150*/  LDS R2, [UR6+0x10] ;  /* 0x00001006ff027984 */ /* 0x000e620008000800 */
[----:B------:R-:W-:Y:S01]  /*3160*/  IMAD.U32 R3, RZ, RZ, UR5 ;  /* 0x00000005ff037e24 */ /* 0x000fe2000f8e00ff */
[----:B------:R-:W-:-:S03]  /*3170*/  MOV R4, UR45 ;  /* 0x0000002d00047c02 */ /* 0x000fc60008000f00 */
[----:B------:R-:W-:Y:S01]  /*3180*/  VIADD R3, R3, 0x100 ;  /* 0x0000010003037836 */ /* 0x000fe20000000000 */
[----:B-1----:R-:W-:-:S04]  /*3190*/  SHF.L.U32 R2, R2, 0x1f, RZ ;  /* 0x0000001f02027819 */ /* 0x002fc800000006ff */
[----:B------:R-:W1:Y:S02]  /*31a0*/  SYNCS.PHASECHK.TRANS64.TRYWAIT P0, [UR6+0x8], R2 ;  /* 0x00000802ff0075a7 */ /* 0x000e640008001106 */
[----:B-1----:R-:W-:Y:S05]  /*31b0*/  @P0 BRA `(.L_x_62) ;  /* 0x0000000000080947 */ /* 0x002fea0003800000 */
[----:B------:R-:W1:Y:S02]  /*31c0*/  SYNCS.PHASECHK.TRANS64.TRYWAIT P0, [UR6+0x8], R2 ;  /* 0x00000802ff0075a7 */ /* 0x000e640008001106 */
[----:B-1----:R-:W-:Y:S05]  /*31d0*/  @!P0 BRA `(.L_x_63) ;  /* 0x0000008800a08947 */ /* 0x002fea0003800000 */
.L_x_62:
[----:B------:R-:W-:Y:S01]  /*31e0*/  HFMA2 R9, -RZ, RZ, 0, 5.9604644775390625e-08 ;  /* 0x00000001ff097431 */ /* 0x000fe200000001ff */
[----:B------:R-:W-:Y:S01]  /*31f0*/  UPRMT UR4, UR45, 0x654, UR7 ;  /* 0x000006542d047896 */ /* 0x000fe20008000007 */
[----:B------:R-:W-:Y:S01]  /*3200*/  PRMT R4, R4, 0x654, R3 ;  /* 0x0000065404047816 */ /* 0x000fe20000000003 */
[----:B------:R-:W-:Y:S02]  /*3210*/  IMAD.MOV.U32 R3, RZ, RZ, 0xffff ;  /* 0x0000ffffff037424 */ /* 0x000fe400078e00ff */
[----:B------:R-:W-:Y:S02]  /*3220*/  IMAD.MOV.U32 R10, RZ, RZ, 0x4 ;  /* 0x00000004ff0a7424 */ /* 0x000fe400078e00ff */
[----:B------:R-:W-:Y:S01]  /*3230*/  IMAD.SHL.U32 R6, R0, 0x20, RZ ;  /* 0x0000002000067824 */ /* 0x000fe200078e00ff */
[----:B-1----:R-:W-:Y:S02]  /*3240*/  MOV R5, UR4 ;  /* 0x0000000400057c02 */ /* 0x002fe40008000f00 */
[-C--:B------:R-:W-:Y:S01]  /*3250*/  SHF.L.U32 R3, R3, R0.reuse, RZ ;  /* 0x0000000003037219 */ /* 0x080fe200000006ff */
[----:B------:R1:W-:Y:S01]  /*3260*/  SYNCS.ARRIVE.TRANS64.RED RZ, [UR4], R10 ;  /* 0x0000000affff79a7 */ /* 0x0003e20008000404 */
[----:B------:R-:W-:Y:S01]  /*3270*/  SHF.L.U32 R2, R9, R0, RZ ;  /* 0x0000000009027219 */ /* 0x000fe200000006ff */
[----:B------:R1:W-:Y:S04]  /*3280*/  STS [UR5+0x100], R6 ;  /* 0x00010006ff007988 */ /* 0x0003e80008000805 */
[----:B------:R1:W-:Y:S04]  /*3290*/  STAS [R4.64], R0 ;  /* 0x0000000004007dbd */ /* 0x0003e8000c0008ff */
[----:B------:R1:W-:Y:S04]  /*32a0*/  ATOMS.OR RZ, [UR6+0x14], R3 ;  /* 0x00001403ffff798c */ /* 0x0003e8000b000006 */
[----:B------:R1:W-:Y:S04]  /*32b0*/  ATOMS.OR RZ, [UR6+0x18], R2 ;  /* 0x00001802ffff798c */ /* 0x0003e8000b000006 */
[----:B------:R1:W-:Y:S02]  /*32c0*/  ATOMS.XOR RZ, [UR6+0x10], R9 ;  /* 0x00001009ffff798c */ /* 0x0003e4000b800006 */
.L_x_59:
[----:B------:R-:W-:Y:S05]  /*32d0*/  BSYNC B0 ;  /* 0x0000000000007941 */ /* 0x000fea0003800000 */
.L_x_58:
[----:B------:R-:W-:Y:S05]  /*32e0*/  BRA.U UP1, `(.L_x_64) ;  /* 0x00000001016c7547 */ /* 0x000fea000b800000 */
[----:B------:R-:W-:-:S03]  /*32f0*/  UMOV UR4, 0xffffffff ;  /* 0xffffffff00047882 */ /* 0x000fc60000000000 */
[----:B------:R-:W-:Y:S05]  /*3300*/  BRA.DIV UR4, `(.L_x_65) ;  /* 0x0000008a046c7947 */ /* 0x000fea000b800000 */
[----:B------:R-:W-:-:S13]  /*3310*/  ELECT P0, URZ, PT ;  /* 0x0000000000ff782f */ /* 0x000fda0003800000 */
.L_x_136:
[----:B------:R-:W-:Y:S05]  /*3320*/  @!P0 BRA `(.L_x_64) ;  /* 0x00000000005c8947 */ /* 0x000fea0003800000 */
[----:B-1----:R-:W1:Y:S02]  /*3330*/  LDS R0, [UR6+0x10] ;  /* 0x00001006ff007984 */ /* 0x002e640008000800 */
[----:B-1----:R-:W-:-:S04]  /*3340*/  SHF.L.U32 R0, R0, 0x1f, RZ ;  /* 0x0000001f00007819 */ /* 0x002fc800000006ff */
[----:B------:R-:W1:Y:S02]  /*3350*/  SYNCS.PHASECHK.TRANS64.TRYWAIT P0, [UR6+0x8], R0 ;  /* 0x00000800ff0075a7 */ /* 0x000e640008001106 */
[----:B-1----:R-:W-:Y:S05]  /*3360*/  @P0 BRA `(.L_x_66) ;  /* 0x0000000000080947 */ /* 0x002fea0003800000 */
[----:B------:R-:W1:Y:S02]  /*3370*/  SYNCS.PHASECHK.TRANS64.TRYWAIT P0, [UR6+0x8], R0 ;  /* 0x00000800ff0075a7 */ /* 0x000e640008001106 */
[----:B-1----:R-:W-:Y:S05]  /*3380*/  @!P0 BRA `(.L_x_67) ;  /* 0x0000008800708947 */ /* 0x002fea0003800000 */
.L_x_66:
[----:B-1----:R-:W1:Y:S01]  /*3390*/  LDS R0, [UR5+0x100] ;  /* 0x00010005ff007984 */ /* 0x002e620008000800 */
[----:B------:R-:W-:Y:S02]  /*33a0*/  HFMA2 R4, -RZ, RZ, 0, 5.9604644775390625e-08 ;  /* 0x00000001ff047431 */ /* 0x000fe400000001ff */
[----:B------:R-:W-:Y:S01]  /*33b0*/  IMAD.MOV.U32 R2, RZ, RZ, 0xffff ;  /* 0x0000ffffff027424 */ /* 0x000fe200078e00ff */
[----:B------:R-:W-:Y:S01]  /*33c0*/  UPRMT UR4, UR45, 0x654, UR7 ;  /* 0x000006542d047896 */ /* 0x000fe20008000007 */
[----:B-1----:R-:W-:-:S03]  /*33d0*/  IMAD.SHL.U32 R3, R0, 0x20, RZ ;  /* 0x0000002000037824 */ /* 0x002fc600078e00ff */
[-C--:B------:R-:W-:Y:S02]  /*33e0*/  SHF.L.U32 R2, R2, R0.reuse, RZ ;  /* 0x0000000002027219 */ /* 0x080fe400000006ff */
[----:B------:R-:W-:Y:S01]  /*33f0*/  SHF.L.U32 R0, R4, R0, RZ ;  /* 0x0000000004007219 */ /* 0x000fe200000006ff */
[----:B------:R2:W-:Y:S04]  /*3400*/  STS [UR5+0x100], R3 ;  /* 0x00010003ff007988 */ /* 0x0005e80008000805 */
[----:B------:R2:W-:Y:S04]  /*3410*/  ATOMS.OR RZ, [UR6+0x14], R2 ;  /* 0x00001402ffff798c */ /* 0x0005e8000b000006 */
[----:B------:R2:W-:Y:S01]  /*3420*/  ATOMS.OR RZ, [UR6+0x18], R0 ;  /* 0x00001800ffff798c */ /* 0x0005e2000b000006 */
[----:B------:R-:W-:Y:S03]  /*3430*/  SYNCS.ARRIVE.TRANS64.RED.A1T0 RZ, [UR4], RZ ;  /* 0x000000ffffff79a7 */ /* 0x000fe60008100404 */
[----:B------:R2:W-:Y:S01]  /*3440*/  ATOMS.XOR RZ, [UR6+0x10], R4 ;  /* 0x00001004ffff798c */ /* 0x0005e2000b800006 */
[----:B------:R-:W-:Y:S05]  /*3450*/  BRA `(.L_x_64) ;  /* 0x0000000000107947 */ /* 0x000fea0003800000 */
.L_x_57:
[----:B------:R-:W-:Y:S02]  /*3460*/  MOV R0, 0xffffffff ;  /* 0xffffffff00007802 */ /* 0x000fe40000000f00 */
[----:B------:R-:W-:-:S03]  /*3470*/  MOV R2, 0x34a0 ;  /* 0x000034a000027802 */ /* 0x000fc60000000f00 */
[----:B------:R1:W-:Y:S04]  /*3480*/  STS [UR5+0x100], R0 ;  /* 0x00010000ff007988 */ /* 0x0003e80008000805 */
[----:B-1---5:R-:W-:Y:S05]  /*3490*/  CALL.REL.NOINC `($__internal_1_$__cuda_sm10x_tcgen05_guardrail_trap_phase_invalid_during_alloc) ;  /* 0x0000008c004c7944 */ /* 0x022fea0003c00000 */
.L_x_64:
[----:B------:R-:W-:Y:S05]  /*34a0*/  WARPSYNC.ALL ;  /* 0x0000000000007948 */ /* 0x000fea0003800000 */
[----:B------:R-:W3:Y:S01]  /*34b0*/  S2UR UR4, SR_CgaCtaId ;  /* 0x00000000000479c3 */ /* 0x000ee20000008800 */
[----:B------:R-:W-:Y:S01]  /*34c0*/  UMOV UR27, 0x400 ;  /* 0x00000400001b7882 */ /* 0x000fe20000000000 */
[----:B------:R-:W-:-:S06]  /*34d0*/  NOP ;  /* 0x0000000000007918 */ /* 0x000fcc0000000000 */
[----:B------:R-:W-:Y:S06]  /*34e0*/  BAR.ARV 0x6, 0xa0 ;  /* 0x0182800000007b1d */ /* 0x000fec0000002000 */
[----:B------:R-:W4:Y:S01]  /*34f0*/  LDCU UR6, c[0x0][0x38c] ;  /* 0x00007180ff0677ac */ /* 0x000f220008000800 */
[----:B-12---:R-:W-:Y:S01]  /*3500*/  LOP3.LUT R2, R7, 0xffff, RZ, 0xc0, !PT ;  /* 0x0000ffff07027812 */ /* 0x006fe200078ec0ff */
[----:B------:R-:W-:Y:S01]  /*3510*/  IMAD.MOV.U32 R6, RZ, RZ, 0x1 ;  /* 0x00000001ff067424 */ /* 0x000fe200078e00ff */
[----:B------:R-:W-:Y:S01]  /*3520*/  LOP3.LUT R0, R8, 0xffff, RZ, 0xc0, !PT ;  /* 0x0000ffff08007812 */ /* 0x000fe200078ec0ff */
[----:B------:R-:W-:Y:S01]  /*3530*/  IMAD.MOV.U32 R7, RZ, RZ, RZ ;  /* 0x000000ffff077224 */ /* 0x000fe200078e00ff */
[----:B------:R-:W-:Y:S01]  /*3540*/  R2UR UR29, R2 ;  /* 0x00000000021d72ca */ /* 0x000fe200000e0000 */
[----:B------:R-:W-:Y:S01]  /*3550*/  IMAD.MOV.U32 R2, RZ, RZ, RZ ;  /* 0x000000ffff027224 */ /* 0x000fe200078e00ff */
[----:B------:R-:W-:Y:S01]  /*3560*/  R2UR UR43, R0 ;  /* 0x00000000002b72ca */ /* 0x000fe200000e0000 */
[----:B------:R-:W-:Y:S01]  /*3570*/  IMAD.MOV.U32 R0, RZ, RZ, RZ ;  /* 0x000000ffff007224 */ /* 0x000fe200078e00ff */
[----:B------:R-:W-:Y:S01]  /*3580*/  UMOV UR32, URZ ;  /* 0x000000ff00207c82 */ /* 0x000fe20008000000 */
[----:B---3--:R-:W-:Y:S01]  /*3590*/  ULEA UR27, UR4, UR27, 0x18 ;  /* 0x0000001b041b7291 */ /* 0x008fe2000f8ec0ff */
[----:B------:R-:W-:Y:S01]  /*35a0*/  UMOV UR24, URZ ;  /* 0x000000ff00187c82 */ /* 0x000fe20008000000 */
[----:B------:R-:W-:-:S02]  /*35b0*/  UMOV UR23, URZ ;  /* 0x000000ff00177c82 */ /* 0x000fc40008000000 */
[----:B------:R-:W-:Y:S02]  /*35c0*/  UIADD3 UR5, UPT, UPT, UR27, 0xe300, URZ ;  /* 0x0000e3001b057890 */ /* 0x000fe4000fffe0ff */
[----:B------:R-:W-:Y:S02]  /*35d0*/  UIADD3 UR4, UPT, UPT, UR27, 0x22300, URZ ;  /* 0x000223001b047890 */ /* 0x000fe4000fffe0ff */
[----:B----4-:R-:W-:Y:S01]  /*35e0*/  UIADD3 UR6, UPT, UPT, UR6, 0x7f, URZ ;  /* 0x0000007f06067890 */ /* 0x010fe2000fffe0ff */
[----:B------:R-:W1:Y:S01]  /*35f0*/  LDS R3, [UR27+0x100] ;  /* 0x0001001bff037984 */ /* 0x000e620008000800 */
[----:B------:R-:W-:Y:S02]  /*3600*/  USHF.R.U32.HI UR5, URZ, 0x4, UR5 ;  /* 0x00000004ff057899 */ /* 0x000fe40008011605 */
[----:B------:R-:W-:Y:S02]  /*3610*/  USHF.R.S32.HI UR33, URZ, 0x1f, UR6 ;  /* 0x0000001fff217899 */ /* 0x000fe40008011406 */
[----:B------:R-:W-:-:S02]  /*3620*/  USHF.R.U32.HI UR4, URZ, 0x4, UR4 ;  /* 0x00000004ff047899 */ /* 0x000fc40008011604 */
[----:B------:R-:W-:Y:S02]  /*3630*/  ULEA.HI UR33, UR33, UR6, URZ, 0x7 ;  /* 0x0000000621217291 */ /* 0x000fe4000f8f38ff */
[----:B------:R-:W-:Y:S02]  /*3640*/  ULOP3.LUT UR5, UR5, 0x3fff, URZ, 0xc0, !UPT ;  /* 0x00003fff05057892 */ /* 0x000fe4000f8ec0ff */
[----:B------:R-:W-:Y:S02]  /*3650*/  USHF.R.S32.HI UR33, URZ, 0x7, UR33 ;  /* 0x00000007ff217899 */ /* 0x000fe40008011421 */
[----:B------:R-:W-:Y:S02]  /*3660*/  ULOP3.LUT UR4, UR4, 0x3fff, URZ, 0xc0, !UPT ;  /* 0x00003fff04047892 */ /* 0x000fe4000f8ec0ff */
[----:B------:R-:W-:Y:S02]  /*3670*/  UISETP.LT.AND UP0, UPT, UR33, 0x1, UPT ;  /* 0x000000012100788c */ /* 0x000fe4000bf01270 */
[----:B------:R-:W-:Y:S01]  /*3680*/  UISETP.NE.AND UP3, UPT, UR48, URZ, UPT ;  /* 0x000000ff3000728c */ /* 0x000fe2000bf65270 */
[----:B------:R-:W-:Y:S01]  /*3690*/  UMOV UR40, 0x0 ;  /* 0x0000000000287882 */ /* 0x000fe20000000000 */
[----:B------:R-:W-:Y:S01]  /*36a0*/  UMOV UR41, 0x103804a0 ;  /* 0x103804a000297882 */ /* 0x000fe20000000000 */
[----:B------:R-:W-:-:S02]  /*36b0*/  ULOP3.LUT UR30, UR5, 0x10000, URZ, 0xfc, !UPT ;  /* 0x00010000051e7892 */ /* 0x000fc4000f8efcff */
[----:B------:R-:W-:Y:S02]  /*36c0*/  ULOP3.LUT UR4, UR4, 0x10000, URZ, 0xfc, !UPT ;  /* 0x0001000004047892 */ /* 0x000fe4000f8efcff */
[----:B------:R-:W-:Y:S01]  /*36d0*/  USEL UR42, UR33, 0x1, !UP0 ;  /* 0x00000001212a7887 */ /* 0x000fe2000c000000 */
[----:B------:R-:W-:Y:S01]  /*36e0*/  UMOV UR38, 0x0 ;  /* 0x0000000000267882 */ /* 0x000fe20000000000 */
[----:B------:R-:W-:Y:S01]  /*36f0*/  UMOV UR39, 0x103804a0 ;  /* 0x103804a000277882 */ /* 0x000fe20000000000 */
[----:B------:R-:W-:Y:S01]  /*3700*/  UMOV UR36, 0x0 ;  /* 0x0000000000247882 */ /* 0x000fe20000000000 */
[----:B------:R-:W-:Y:S01]  /*3710*/  UMOV UR37, 0x103804a0 ;  /* 0x103804a000257882 */ /* 0x000fe20000000000 */
[----:B------:R-:W-:Y:S01]  /*3720*/  UMOV UR34, 0x0 ;  /* 0x0000000000227882 */ /* 0x000fe20000000000 */
[----:B------:R-:W-:Y:S01]  /*3730*/  UMOV UR35, 0x103804a0 ;  /* 0x103804a000237882 */ /* 0x000fe20000000000 */
[----:B-1----:R-:W-:-:S15]  /*3740*/  R2UR UR44, R3 ;  /* 0x00000000032c72ca */ /* 0x002fde00000e0000 */
.L_x_75:
[C---:B------:R-:W-:Y:S02]  /*3750*/  LEA R3, R2.reuse, UR27, 0x3 ;  /* 0x0000001b02037c11 */ /* 0x040fe4000f8e18ff */
[----:B------:R-:W-:Y:S02]  /*3760*/  SHF.L.U32 R4, R7, 0x1f, RZ ;  /* 0x0000001f07047819 */ /* 0x000fe400000006ff */
[----:B------:R-:W-:Y:S02]  /*3770*/  LEA R5, R2, UR27, 0x4 ;  /* 0x0000001b02057c11 */ /* 0x000fe4000f8e20ff */
[----:B------:R-:W1:Y:S02]  /*3780*/  SYNCS.PHASECHK.TRANS64.TRYWAIT P0, [R3+URZ+0x70], R4 ;  /* 0x00007004030075a7 */ /* 0x000e6400080011ff */
[----:B-1----:R-:W-:Y:S05]  /*3790*/  @!P0 BRA `(.L_x_68) ;  /* 0x0000008400848947 */ /* 0x002fea0003800000 */
.L_x_137:
[----:B------:R2:W3:Y:S01]  /*37a0*/  LDS.128 R8, [R5+0xe0] ;  /* 0x0000e00005087984 */ /* 0x0004e20000000c00 */
[----:B-1----:R-:W-:Y:S01]  /*37b0*/  VIADD R3, R3, 0x80 ;  /* 0x0000008003037836 */ /* 0x002fe20000000000 */
[----:B------:R-:W-:Y:S01]  /*37c0*/  IADD3 R4, PT, PT, R2, 0x1, RZ ;  /* 0x0000000102047810 */ /* 0x000fe20007ffe0ff */
[----:B------:R-:W-:Y:S01]  /*37d0*/  @!PT LDS RZ, [RZ] ;  /* 0x00000000fffff984 */ /* 0x000fe20000000800 */
[----:B------:R-:W-:Y:S01]  /*37e0*/  @!PT LDS RZ, [RZ] ;  /* 0x00000000fffff984 */ /* 0x000fe20000000800 */
[----:B------:R-:W-:Y:S01]  /*37f0*/  @!PT LDS RZ, [RZ] ;  /* 0x00000000fffff984 */ /* 0x000fe20000000800 */
[----:B------:R-:W-:Y:S01]  /*3800*/  @!PT LDS RZ, [RZ] ;  /* 0x00000000fffff984 */ /* 0x000fe20000000800 */
[----:B------:R1:W-:Y:S06]  /*3810*/  MEMBAR.ALL.CTA ;  /* 0x0000000000007992 */ /* 0x0003ec0000008000 */
[----:B-1----:R-:W1:Y:S01]  /*3820*/  FENCE.VIEW.ASYNC.S ;  /* 0x00000000000073c6 */ /* 0x002e620000000000 */
[----:B------:R-:W-:-:S04]  /*3830*/  PRMT R3, RZ, 0x654, R3 ;  /* 0x00000654ff037816 */ /* 0x000fc80000000003 */
[----:B-1----:R2:W-:Y:S01]  /*3840*/  SYNCS.ARRIVE.TRANS64.RED.A1T0 RZ, [R3+URZ], RZ ;  /* 0x000000ff03ff79a7 */ /* 0x0025e200081004ff */
[----:B------:R-:W-:Y:S05]  /*3850*/  BRA.U UP3, `(.L_x_69) ;  /* 0x0000000503087547 */ /* 0x000fea000b800000 */
[----:B------:R-:W1:Y:S01]  /*3860*/  LDCU UR5, c[0x0][0x38c] ;  /* 0x00007180ff0577ac */ /* 0x000e620008000800 */
[----:B------:R-:W-:Y:S02]  /*3870*/  PLOP3.LUT P1, PT, PT, PT, PT, 0x80, 0x8 ;  /* 0x000000000008781c */ /* 0x000fe40003f2f070 */
[----:B------:R-:W-:Y:S01]  /*3880*/  SHF.L.U32 R2, R6, 0x1f, RZ ;  /* 0x0000001f06027819 */ /* 0x000fe200000006ff */
[----:B------:R-:W-:Y:S02]  /*3890*/  ULEA UR31, UR32, UR27, 0x3 ;  /* 0x0000001b201f7291 */ /* 0x000fe4000f8e18ff */
[----:B------:R-:W-:Y:S02]  /*38a0*/  UIMAD UR22, UR32, 0xe0, UR44 ;  /* 0x000000e0201678a4 */ /* 0x000fe4000f8e022c */
[----:B-1----:R-:W-:-:S06]  /*38b0*/  UISETP.GE.AND UP0, UPT, UR5, 0x1, UPT ;  /* 0x000000010500788c */ /* 0x002fcc000bf06270 */
[----:B------:R-:W-:-:S05]  /*38c0*/  PLOP3.LUT P0, PT, PT, PT, UP0, 0x80, 0x8 ;  /* 0x000000000008781c */ /* 0x000fca0003f0f008 */
[----:B------:R-:W-:-:S08]  /*38d0*/  @UP0 ULEA UR5, UR24, UR27, 0x3 ;  /* 0x0000001b18050291 */ /* 0x000fd0000f8e18ff */
[----:B--2---:R-:W-:-:S04]  /*38e0*/  @P0 SHF.L.U32 R3, R0, 0x1f, RZ ;  /* 0x0000001f00030819 */ /* 0x004fc800000006ff */
[----:B------:R1:W2:Y:S01]  /*38f0*/  @P0 SYNCS.PHASECHK.TRANS64.TRYWAIT P1, [UR5], R3 ;  /* 0x00000003ff0005a7 */ /* 0x0002a20008021105 */
[----:B------:R-:W4:Y:S02]  /*3900*/  SYNCS.PHASECHK.TRANS64.TRYWAIT P0, [UR31+0xa0], R2 ;  /* 0x0000a002ff0075a7 */ /* 0x000f24000800111f */
[----:B-12-4-:R-:W-:Y:S05]  /*3910*/  @!P0 BRA `(.L_x_70) ;  /* 0x0000008400388947 */ /* 0x016fea0003800000 */
.L_x_139:
[----:B------:R-:W-:Y:S01]  /*3920*/  UMOV UR28, UR23 ;  /* 0x00000017001c7c82 */ /* 0x000fe20008000000 */
[----:B------:R-:W-:Y:S05]  /*3930*/  BRA.U !UP0, `(.L_x_71) ;  /* 0x0000000108c07547 */ /* 0x000fea000b800000 */
[----:B------:R-:W-:Y:S02]  /*3940*/  UIADD3 UR28, UPT, UPT, UR42, UR23, URZ ;  /* 0x000000172a1c7290 */ /* 0x000fe4000fffe0ff */
[----:B------:R-:W-:Y:S01]  /*3950*/  UPLOP3.LUT UP2, UPT, UPT, UPT, UPT, 0x40, 0x4 ;  /* 0x000000000004789c */ /* 0x000fe20003f4e870 */
[----:B------:R-:W-:Y:S01]  /*3960*/  UMOV UR25, UR33 ;  /* 0x0000002100197c82 */ /* 0x000fe20008000000 */
[----:B------:R-:W-:-:S09]  /*3970*/  UMOV UR5, UR24 ;  /* 0x0000001800057c82 */ /* 0x000fd20008000000 */
.L_x_74:
[----:B--2---:R-:W-:Y:S01]  /*3980*/  ULEA UR7, UR5, UR27, 0x3 ;  /* 0x0000001b05077291 */ /* 0x004fe2000f8e18ff */
[----:B----4-:R-:W-:Y:S11]  /*3990*/  @P1 BRA `(.L_x_72) ;  /* 0x00000000000c1947 */ /* 0x010ff60003800000 */
[----:B-1----:R-:W-:Y:S04]  /*39a0*/  SHF.L.U32 R2, R0, 0x1f, RZ ;  /* 0x0000001f00027819 */ /* 0x002fe800000006ff */
[----:B------:R-:W1:Y:S02]  /*39b0*/  SYNCS.PHASECHK.TRANS64.TRYWAIT P0, [UR7], R2 ;  /* 0x00000002ff0075a7 */ /* 0x000e640008001107 */
[----:B-1----:R-:W-:Y:S05]  /*39c0*/  @!P0 BRA `(.L_x_73) ;  /* 0x0000008400248947 */ /* 0x002fea0003800000 */
.L_x_72:
[----:B------:R-:W-:Y:S01]  /*39d0*/  UISETP.NE.AND UP0, UPT, UR25, 0x1, UPT ;  /* 0x000000011900788c */ /* 0x000fe2000bf05270 */
[----:B------:R-:W-:Y:S01]  /*39e0*/  PLOP3.LUT P1, PT, PT, PT, PT, 0x80, 0x8 ;  /* 0x000000000008781c */ /* 0x000fe20003f2f070 */
[----:B------:R-:W-:Y:S02]  /*39f0*/  UIADD3 UR6, UPT, UPT, UR5, 0x1, URZ ;  /* 0x0000000105067890 */ /* 0x000fe4000fffe0ff */
[----:B------:R-:W-:Y:S02]  /*3a00*/  UIADD3 UR26, UPT, UPT, UR7, 0x28, URZ ;  /* 0x00000028071a7890 */ /* 0x000fe4000fffe0ff */
[----:B------:R-:W-:Y:S01]  /*3a10*/  UISETP.NE.AND UP1, UPT, UR6, 0x5, UPT ;  /* 0x000000050600788c */ /* 0x000fe2000bf25270 */
[----:B------:R-:W-:Y:S01]  /*3a20*/  PLOP3.LUT P0, PT, PT, PT, UP0, 0x80, 0x8 ;  /* 0x000000000008781c */ /* 0x000fe20003f0f008 */
[----:B------:R-:W-:Y:S02]  /*3a30*/  UIADD3 UR23, UPT, UPT, UR23, 0x1, URZ ;  /* 0x0000000117177890 */ /* 0x000fe4000fffe0ff */
[----:B------:R-:W-:Y:S02]  /*3a40*/  USEL UR8, URZ, 0x1, UP1 ;  /* 0x00000001ff087887 */ /* 0x000fe40008800000 */
[----:B------:R-:W-:Y:S02]  /*3a50*/  USEL UR24, UR6, URZ, UP1 ;  /* 0x000000ff06187287 */ /* 0x000fe40008800000 */
[----:B------:R-:W-:Y:S02]  /*3a60*/  UIADD3 UR25, UPT, UPT, UR25, -0x1, URZ ;  /* 0xffffffff19197890 */ /* 0x000fe4000fffe0ff */
[----:B------:R-:W-:Y:S01]  /*3a70*/  @UP0 ULEA UR6, UR24, UR27, 0x3 ;  /* 0x0000001b18060291 */ /* 0x000fe2000f8e18ff */
[----:B------:R-:W-:Y:S01]  /*3a80*/  LOP3.LUT R0, R0, UR8, RZ, 0x3c, !PT ;  /* 0x0000000800007c12 */ /* 0x000fe2000f8e3cff */
[----:B------:R-:W-:Y:S02]  /*3a90*/  ULEA UR8, UR5, UR30, 0xa ;  /* 0x0000001e05087291 */ /* 0x000fe4000f8e50ff */
[----:B------:R-:W-:Y:S01]  /*3aa0*/  UISETP.NE.AND UP0, UPT, UR23, UR28, UPT ;  /* 0x0000001c1700728c */ /* 0x000fe2000bf05270 */
[----:B-1----:R-:W-:Y:S01]  /*3ab0*/  @P0 SHF.L.U32 R2, R0, 0x1f, RZ ;  /* 0x0000001f00020819 */ /* 0x002fe200000006ff */
[----:B------:R-:W-:Y:S02]  /*3ac0*/  UIADD3 UR18, UPT, UPT, UR8, 0x2, URZ ;  /* 0x0000000208127890 */ /* 0x000fe4000fffe0ff */
[----:B------:R-:W-:Y:S01]  /*3ad0*/  UIADD3 UR14, UPT, UPT, UR8, 0x4, URZ ;  /* 0x00000004080e7890 */ /* 0x000fe2000fffe0ff */
[----:B------:R2:W4:Y:S01]  /*3ae0*/  @P0 SYNCS.PHASECHK.TRANS64.TRYWAIT P1, [UR6], R2 ;  /* 0x00000002ff0005a7 */ /* 0x0005220008021106 */
[----:B------:R-:W-:Y:S02]  /*3af0*/  UIMAD UR6, UR5, 0x380, UR4 ;  /* 0x00000380050678a4 */ /* 0x000fe4000f8e0204 */
[----:B------:R-:W-:Y:S02]  /*3b00*/  UIADD3 UR10, UPT, UPT, UR8, 0x6, URZ ;  /* 0x00000006080a7890 */ /* 0x000fe4000fffe0ff */
[----:B------:R-:W-:Y:S02]  /*3b10*/  UIADD3 UR20, UPT, UPT, UR6, 0x2, URZ ;  /* 0x0000000206147890 */ /* 0x000fe4000fffe0ff */
[----:B------:R-:W-:Y:S02]  /*3b20*/  UIADD3 UR16, UPT, UPT, UR6, 0x4, URZ ;  /* 0x0000000406107890 */ /* 0x000fe4000fffe0ff */
[----:B------:R-:W-:Y:S01]  /*3b30*/  UIADD3 UR12, UPT, UPT, UR6, 0x6, URZ ;  /* 0x00000006060c7890 */ /* 0x000fe2000fffe0ff */
[----:B------:R-:W-:Y:S01]  /*3b40*/  UMOV UR7, 0x40004040 ;  /* 0x4000404000077882 */ /* 0x000fe20000000000 */
[----:B------:R-:W-:Y:S01]  /*3b50*/  UMOV UR9, 0x40004040 ;  /* 0x4000404000097882 */ /* 0x000fe20000000000 */
[----:B------:R-:W-:Y:S01]  /*3b60*/  UMOV UR21, 0x40004040 ;  /* 0x4000404000157882 */ /* 0x000fe20000000000 */
[----:B------:R2:W-:Y:S01]  /*3b70*/  UTCIMMA.2CTA gdesc[UR8], gdesc[UR6], tmem[UR22], tmem[UR40], idesc[UR41], UP2 ;  /* 0x00ff2806080075ea */ /* 0x0005e20009200116 */
[----:B------:R-:W-:Y:S01]  /*3b80*/  UPLOP3.LUT UP2, UPT, UPT, UPT, UPT, 0x80, 0x8 ;  /* 0x000000000008789c */ /* 0x000fe20003f4f070 */
[----:B------:R-:W-:Y:S01]  /*3b90*/  UMOV UR19, 0x40004040 ;  /* 0x4000404000137882 */ /* 0x000fe20000000000 */
[----:B------:R-:W-:Y:S01]  /*3ba0*/  UMOV UR17, 0x40004040 ;  /* 0x4000404000117882 */ /* 0x000fe20000000000 */
[----:B------:R2:W-:Y:S01]  /*3bb0*/  UTCIMMA.2CTA gdesc[UR18], gdesc[UR20], tmem[UR22], tmem[UR38], idesc[UR39], UPT ;  /* 0x00ff2614120075ea */ /* 0x0005e2000ba00116 */
[----:B------:R-:W-:Y:S01]  /*3bc0*/  UMOV UR15, 0x40004040 ;  /* 0x40004040000f7882 */ /* 0x000fe20000000000 */
[----:B------:R-:W-:Y:S01]  /*3bd0*/  UMOV UR13, 0x40004040 ;  /* 0x40004040000d7882 */ /* 0x000fe20000000000 */
[----:B------:R-:W-:Y:S01]  /*3be0*/  UMOV UR11, 0x40004040 ;  /* 0x40004040000b7882 */ /* 0x000fe20000000000 */
[----:B------:R2:W-:Y:S01]  /*3bf0*/  UTCIMMA.2CTA gdesc[UR14], gdesc[UR16], tmem[UR22], tmem[UR36], idesc[UR37], UPT ;  /* 0x00ff24100e0075ea */ /* 0x0005e2000ba00116 */
[----:B------:R2:W-:Y:S01]  /*3c00*/  UTCIMMA.2CTA gdesc[UR10], gdesc[UR12], tmem[UR22], tmem[UR34], idesc[UR35], UPT ;  /* 0x00ff220c0a0075ea */ /* 0x0005e2000ba00116 */
[----:B------:R2:W-:Y:S01]  /*3c10*/  UTCBAR.2CTA.MULTICAST [UR26], URZ, UR29 ;  /* 0x000000ff1a0073e9 */ /* 0x0005e2000820081d */
[----:B------:R-:W-:Y:S01]  /*3c20*/  UMOV UR5, UR24 ;  /* 0x0000001800057c82 */ /* 0x000fe20008000000 */
[----:B------:R-:W-:Y:S05]  /*3c30*/  BRA.U UP0, `(.L_x_74) ;  /* 0xfffffffd00507547 */ /* 0x000fea000b83ffff */
.L_x_71:
[----:B------:R-:W-:Y:S01]  /*3c40*/  UIADD3 UR5, UPT, UPT, UR31, 0x90, URZ ;  /* 0x000000901f057890 */ /* 0x000fe2000fffe0ff */
[----:B------:R-:W-:-:S08]  /*3c50*/  UMOV UR23, UR28 ;  /* 0x0000001c00177c82 */ /* 0x000fd00008000000 */
[----:B------:R1:W-:Y:S01]  /*3c60*/  UTCBAR.2CTA.MULTICAST [UR5], URZ, UR43 ;  /* 0x000000ff050073e9 */ /* 0x0003e2000820082b */
[----:B------:R-:W-:Y:S02]  /*3c70*/  NOP ;  /* 0x0000000000007918 */ /* 0x000fe40000000000 */
.L_x_69:
[----:B-1----:R-:W-:Y:S01]  /*3c80*/  UIADD3 UR5, UPT, UPT, UR32, 0x1, URZ ;  /* 0x0000000120057890 */ /* 0x002fe2000fffe0ff */
[----:B---3--:R-:W-:Y:S02]  /*3c90*/  LOP3.LUT P0, RZ, R10, 0x1, RZ, 0xc0, !PT ;  /* 0x000000010aff7812 */ /* 0x008fe4000780c0ff */
[----:B----4-:R-:W-:Y:S01]  /*3ca0*/  ISETP.NE.AND P1, PT, R4, 0x2, PT ;  /* 0x000000020400780c */ /* 0x010fe20003f25270 */
[----:B------:R-:W-:-:S03]  /*3cb0*/  UISETP.NE.AND UP0, UPT, UR5, 0x2, UPT ;  /* 0x000000020500788c */ /* 0x000fc6000bf05270 */
[----:B--2---:R-:W-:Y:S01]  /*3cc0*/  SEL R2, RZ, 0x1, P1 ;  /* 0x00000001ff027807 */ /* 0x004fe20000800000 */
[----:B------:R-:W-:Y:S02]  /*3cd0*/  USEL UR6, URZ, 0x1, UP0 ;  /* 0x00000001ff067887 */ /* 0x000fe40008000000 */
[----:B------:R-:W-:Y:S01]  /*3ce0*/  USEL UR32, UR5, URZ, UP0 ;  /* 0x000000ff05207287 */ /* 0x000fe20008000000 */
[----:B------:R-:W-:Y:S02]  /*3cf0*/  LOP3.LUT R7, R7, R2, RZ, 0x3c, !PT ;  /* 0x0000000207077212 */ /* 0x000fe400078e3cff */
[----:B------:R-:W-:Y:S02]  /*3d00*/  SEL R2, R4, RZ, P1 ;  /* 0x000000ff04027207 */ /* 0x000fe40000800000 */
[----:B------:R-:W-:Y:S01]  /*3d10*/  LOP3.LUT R6, R6, UR6, RZ, 0x3c, !PT ;  /* 0x0000000606067c12 */ /* 0x000fe2000f8e3cff */
[----:B------:R-:W-:Y:S06]  /*3d20*/  @P0 BRA `(.L_x_75) ;  /* 0xfffffff800880947 */ /* 0x000fec000383ffff */
[----:B------:R-:W1:Y:S01]  /*3d30*/  S2UR UR8, SR_CgaCtaId ;  /* 0x00000000000879c3 */ /* 0x000e620000008800 */
[----:B------:R-:W-:Y:S01]  /*3d40*/  ELECT P0, URZ, PT ;  /* 0x0000000000ff782f */ /* 0x000fe20003800000 */
[----:B------:R-:W-:Y:S01]  /*3d50*/  HFMA2 R0, -RZ, RZ, 0, 5.9604644775390625e-08 ;  /* 0x00000001ff007431 */ /* 0x000fe200000001ff */
[----:B------:R-:W-:-:S05]  /*3d60*/  UMOV UR4, 0x40 ;  /* 0x0000004000047882 */ /* 0x000fca0000000000 */
[----:B------:R-:W-:Y:S01]  /*3d70*/  UVIRTCOUNT.DEALLOC.SMPOOL 0x80 ;  /* 0x000000800000784c */ /* 0x000fe20000000000 */
[----:B------:R-:W-:Y:S02]  /*3d80*/  UISETP.NE.AND UP0, UPT, UR48, URZ, UPT ;  /* 0x000000ff3000728c */ /* 0x000fe4000bf05270 */
[----:B-1----:R-:W-:-:S09]  /*3d90*/  ULEA UR8, UR8, UR4, 0x18 ;  /* 0x0000000408087291 */ /* 0x002fd2000f8ec0ff */
[----:B------:R1:W-:Y:S01]  /*3da0*/  @P0 STS.U8 [UR8+0x1c], R0 ;  /* 0x00001c00ff000988 */ /* 0x0003e20008000008 */
[----:B------:R-:W-:Y:S05]  /*3db0*/  BRA.U UP0, `(.L_x_76) ;  /* 0x0000000100587547 */ /* 0x000fea000b800000 */
[----:B------:R-:W-:Y:S01]  /*3dc0*/  UIADD3 UR5, UPT, UPT, UR27, 0xa0, URZ ;  /* 0x000000a01b057890 */ /* 0x000fe2000fffe0ff */
[----:B-1----:R-:W-:-:S03]  /*3dd0*/  SHF.L.U32 R0, R6, 0x1f, RZ ;  /* 0x0000001f06007819 */ /* 0x002fc600000006ff */
[----:B------:R-:W-:-:S09]  /*3de0*/  ULEA UR4, UR32, UR5, 0x3 ;  /* 0x0000000520047291 */ /* 0x000fd2000f8e18ff */
[----:B------:R-:W1:Y:S02]  /*3df0*/  SYNCS.PHASECHK.TRANS64.TRYWAIT P0, [UR4], R0 ;  /* 0x00000000ff0075a7 */ /* 0x000e640008001104 */
[----:B-1----:R-:W-:Y:S05]  /*3e00*/  @!P0 BRA `(.L_x_77) ;  /* 0x00000080002c8947 */ /* 0x002fea0003800000 */
.L_x_142:
[----:B------:R-:W-:-:S04]  /*3e10*/  UIADD3 UR4, UPT, UPT, UR32, 0x1, URZ ;  /* 0x0000000120047890 */ /* 0x000fc8000fffe0ff */
[----:B------:R-:W-:-:S04]  /*3e20*/  UISETP.NE.AND UP1, UPT, UR4, 0x2, UPT ;  /* 0x000000020400788c */ /* 0x000fc8000bf25270 */
[----:B------:R-:W-:Y:S02]  /*3e30*/  USEL UR6, URZ, 0x1, UP1 ;  /* 0x00000001ff067887 */ /* 0x000fe40008800000 */
[----:B------:R-:W-:-:S04]  /*3e40*/  USEL UR4, UR4, URZ, UP1 ;  /* 0x000000ff04047287 */ /* 0x000fc80008800000 */
[----:B------:R-:W-:Y:S01]  /*3e50*/  ULEA UR4, UR4, UR5, 0x3 ;  /* 0x0000000504047291 */ /* 0x000fe2000f8e18ff */
[----:B-1----:R-:W-:-:S04]  /*3e60*/  LOP3.LUT R2, R6, UR6, RZ, 0x3c, !PT ;  /* 0x0000000606027c12 */ /* 0x002fc8000f8e3cff */
[----:B------:R-:W-:Y:S01]  /*3e70*/  SHF.L.U32 R2, R2, 0x1f, RZ ;  /* 0x0000001f02027819 */ /* 0x000fe200000006ff */
[----:B------:R-:W-:-:S04]  /*3e80*/  IMAD.U32 R0, RZ, RZ, UR4 ;  /* 0x00000004ff007e24 */ /* 0x000fc8000f8e00ff */
[----:B------:R1:W2:Y:S03]  /*3e90*/  SYNCS.PHASECHK.TRANS64.TRYWAIT P0, [R0+URZ], R2 ;  /* 0x00000002000075a7 */ /* 0x0002a600080011ff */
[----:B--2---:R-:W-:Y:S05]  /*3ea0*/  @!P0 NANOSLEEP.SYNCS 0x989680 ;  /* 0x009896800000895d */ /* 0x004fea0003900000 */
[----:B------:R-:W2:Y:S02]  /*3eb0*/  @!P0 SYNCS.PHASECHK.TRANS64 P0, [R0+URZ], R2 ;  /* 0x00000002000085a7 */ /* 0x000ea400080010ff */
[----:B--2---:R-:W-:Y:S05]  /*3ec0*/  @P0 BRA `(.L_x_78) ;  /* 0x0000000000200947 */ /* 0x004fea0003800000 */
.L_x_79:
[----:B--2---:R2:W3:Y:S02]  /*3ed0*/  SYNCS.PHASECHK.TRANS64.TRYWAIT P0, [R0+URZ], R2 ;  /* 0x00000002000075a7 */ /* 0x0044e400080011ff */
[----:B---3--:R-:W-:Y:S05]  /*3ee0*/  @!P0 NANOSLEEP.SYNCS 0x989680 ;  /* 0x009896800000895d */ /* 0x008fea0003900000 */
[----:B------:R-:W3:Y:S02]  /*3ef0*/  @!P0 SYNCS.PHASECHK.TRANS64 P0, [R0+URZ], R2 ;  /* 0x00000002000085a7 */ /* 0x000ee400080010ff */
[----:B---3--:R-:W-:Y:S05]  /*3f00*/  @!P0 BRA `(.L_x_79) ;  /* 0xfffffffc00f08947 */ /* 0x008fea000383ffff */
[----:B------:R-:W-:Y:S05]  /*3f10*/  BRA `(.L_x_78) ;  /* 0x00000000000c7947 */ /* 0x000fea0003800000 */
.L_x_76:
[----:B------:R-:W-:-:S04]  /*3f20*/  UIADD3 UR4, UPT, UPT, UR27, 0xd0, URZ ;  /* 0x000000d01b047890 */ /* 0x000fc8000fffe0ff */
[----:B------:R-:W-:-:S09]  /*3f30*/  UPRMT UR4, UR45, 0x654, UR4 ;  /* 0x000006542d047896 */ /* 0x000fd20008000004 */
[----:B------:R-:W-:Y:S03]  /*3f40*/  SYNCS.ARRIVE.TRANS64.RED.A1T0 RZ, [UR4], RZ ;  /* 0x000000ffffff79a7 */ /* 0x000fe60008100404 */
.L_x_78:
[----:B-12---:R-:W-:Y:S01]  /*3f50*/  SHF.L.U32 R2, RZ, 0x1f, RZ ;  /* 0x0000001fff027819 */ /* 0x006fe200000006ff */
[----:B------:R-:W-:Y:S01]  /*3f60*/  UIADD3 UR4, UPT, UPT, UR27, 0xd0, URZ ;  /* 0x000000d01b047890 */ /* 0x000fe2000fffe0ff */
[----:B------:R-:W-:Y:S02]  /*3f70*/  PLOP3.LUT P0, PT, PT, PT, UP0, 0x80, 0x8 ;  /* 0x000000000008781c */ /* 0x000fe40003f0f008 */
[----:B------:R-:W1:Y:S02]  /*3f80*/  SYNCS.PHASECHK.TRANS64.TRYWAIT P1, [UR27+0xd0], R2 ;  /* 0x0000d002ff0075a7 */ /* 0x000e64000802111b */
[----:B-1----:R-:W-:Y:S09]  /*3f90*/  @!P1 BRA `(.L_x_80) ;  /* 0x0000007c00e09947 */ /* 0x002ff20003800000 */
.L_x_144:
[----:B------:R-:W-:Y:S01]  /*3fa0*/  @!UP0 UPRMT UR4, UR45, 0x654, UR4 ;  /* 0x000006542d048896 */ /* 0x000fe20008000004 */
[----:B------:R-:W-:Y:S01]  /*3fb0*/  UMOV UR5, 0xffff ;  /* 0x0000ffff00057882 */ /* 0x000fe20000000000 */
[----:B------:R-:W-:-:S07]  /*3fc0*/  UMOV UR6, 0x1 ;  /* 0x0000000100067882 */ /* 0x000fce0000000000 */
[----:B------:R-:W-:Y:S01]  /*3fd0*/  @!P0 SYNCS.ARRIVE.TRANS64.RED.A1T0 RZ, [UR4], RZ ;  /* 0x000000ffffff89a7 */ /* 0x000fe20008100404 */
[----:B------:R-:W-:Y:S01]  /*3fe0*/  NOP ;  /* 0x0000000000007918 */ /* 0x000fe20000000000 */
[----:B-1----:R-:W1:Y:S01]  /*3ff0*/  LDS R0, [UR8+0x14] ;  /* 0x00001408ff007984 */ /* 0x002e620008000800 */
[----:B------:R-:W-:-:S04]  /*4000*/  ULOP3.LUT UR4, UR44, 0xffff, URZ, 0xc0, !UPT ;  /* 0x0000ffff2c047892 */ /* 0x000fc8000f8ec0ff */
[----:B------:R-:W-:-:S04]  /*4010*/  USHF.R.U32.HI UR4, URZ, 0x5, UR4 ;  /* 0x00000005ff047899 */ /* 0x000fc80008011604 */
[----:B------:R-:W-:Y:S02]  /*4020*/  USHF.L.U32 UR5, UR5, UR4, URZ ;  /* 0x0000000405057299 */ /* 0x000fe400080006ff */
[----:B------:R-:W-:-:S04]  /*4030*/  USHF.L.U32 UR4, UR6, UR4, URZ ;  /* 0x0000000406047299 */ /* 0x000fc800080006ff */
[----:B-1----:R-:W-:-:S04]  /*4040*/  LOP3.LUT R0, R0, UR5, RZ, 0xc0, !PT ;  /* 0x0000000500007c12 */ /* 0x002fc8000f8ec0ff */
[----:B------:R-:W-:-:S13]  /*4050*/  ISETP.NE.AND P0, PT, R0, UR5, PT ;  /* 0x0000000500007c0c */ /* 0x000fda000bf05270 */
[----:B------:R-:W-:Y:S05]  /*4060*/  @P0 BRA `(.L_x_81) ;  /* 0x0000000000580947 */ /* 0x000fea0003800000 */
[----:B------:R-:W1:Y:S02]  /*4070*/  LDS R0, [UR8+0x18] ;  /* 0x00001808ff007984 */ /* 0x000e640008000800 */
[----:B-1----:R-:W-:-:S04]  /*4080*/  LOP3.LUT R0, R0, UR4, RZ, 0xc0, !PT ;  /* 0x0000000400007c12 */ /* 0x002fc8000f8ec0ff */
[----:B------:R-:W-:-:S13]  /*4090*/  ISETP.NE.AND P0, PT, R0, UR4, PT ;  /* 0x0000000400007c0c */ /* 0x000fda000bf05270 */
[----:B------:R-:W-:Y:S05]  /*40a0*/  @P0 BRA `(.L_x_82) ;  /* 0x00000000003c0947 */ /* 0x000fea0003800000 */
[----:B------:R-:W1:Y:S01]  /*40b0*/  S2R R2, SR_LANEID ;  /* 0x0000000000027919 */ /* 0x000e620000000000 */
[----:B------:R-:W-:-:S06]  /*40c0*/  ULOP3.LUT UR5, URZ, UR5, URZ, 0x33, !UPT ;  /* 0x00000005ff057292 */ /* 0x000fcc000f8e33ff */
[----:B------:R-:W-:-:S04]  /*40d0*/  IMAD.U32 R0, RZ, RZ, UR5 ;  /* 0x00000005ff007e24 */ /* 0x000fc8000f8e00ff */
[----:B------:R2:W3:Y:S02]  /*40e0*/  REDUX UR7, R0 ;  /* 0x00000000000773c4 */ /* 0x0004e40000000000 */
[----:B------:R4:W-:Y:S01]  /*40f0*/  UTCATOMSWS.AND URZ, UR5 ;  /* 0x0000000500ff79e3 */ /* 0x0009e20008000000 */
[----:B--2---:R-:W-:Y:S01]  /*4100*/  LOP3.LUT R0, RZ, UR4, RZ, 0x33, !PT ;  /* 0x00000004ff007c12 */ /* 0x004fe2000f8e33ff */
[----:B------:R-:W-:Y:S02]  /*4110*/  VOTEU.ANY UR4, UPT, PT ;  /* 0x0000000000047886 */ /* 0x000fe400038e0100 */
[----:B------:R-:W-:Y:S02]  /*4120*/  UFLO.U32 UR4, UR4 ;  /* 0x00000004000472bd */ /* 0x000fe400080e0000 */
[----:B------:R-:W2:Y:S04]  /*4130*/  REDUX UR6, R0 ;  /* 0x00000000000673c4 */ /* 0x000ea80000000000 */
[----:B-1----:R-:W-:-:S02]  /*4140*/  ISETP.EQ.U32.AND P0, PT, R2, UR4, PT ;  /* 0x0000000402007c0c */ /* 0x002fc4000bf02070 */
[----:B---3--:R-:W-:-:S11]  /*4150*/  MOV R2, UR7 ;  /* 0x0000000700027c02 */ /* 0x008fd60008000f00 */
[----:B------:R4:W-:Y:S01]  /*4160*/  @P0 ATOMS.AND RZ, [UR8+0x14], R2 ;  /* 0x00001402ffff098c */ /* 0x0009e2000a800008 */
[----:B--2---:R-:W-:-:S05]  /*4170*/  IMAD.U32 R0, RZ, RZ, UR6 ;  /* 0x00000006ff007e24 */ /* 0x004fca000f8e00ff */
[----:B------:R4:W-:Y:S01]  /*4180*/  @P0 ATOMS.AND RZ, [UR8+0x18], R0 ;  /* 0x00001800ffff098c */ /* 0x0009e2000a800008 */
[----:B------:R-:W-:Y:S05]  /*4190*/  BRA `(.L_x_83) ;  /* 0x0000000000147947 */ /* 0x000fea0003800000 */
.L_x_82:
[----:B------:R-:W-:Y:S02]  /*41a0*/  MOV R2, 0x41c0 ;  /* 0x000041c000027802 */ /* 0x000fe40000000f00 */
[----:B-----5:R-:W-:Y:S05]  /*41b0*/  CALL.REL.NOINC `($__internal_0_$__cuda_sm10x_tcgen05_guardrail_trap_col_being_dealloced_not_returned_by_alloc) ;  /* 0x0000007c00f87944 */ /* 0x020fea0003c00000 */
[----:B------:R-:W-:Y:S05]  /*41c0*/  BRA `(.L_x_83) ;  /* 0x0000000000087947 */ /* 0x000fea0003800000 */
.L_x_81:
[----:B------:R-:W-:Y:S02]  /*41d0*/  MOV R2, 0x41f0 ;  /* 0x000041f000027802 */ /* 0x000fe40000000f00 */
[----:B-----5:R-:W-:Y:S05]  /*41e0*/  CALL.REL.NOINC `($__internal_2_$__cuda_sm10x_tcgen05_guardrail_trap_unallocated_columns_being_dealloced) ;  /* 0x0000008000047944 */ /* 0x020fea0003c00000 */
.L_x_83:
[----:B------:R-:W-:Y:S01]  /*41f0*/  NOP ;  /* 0x0000000000007918 */ /* 0x000fe20000000000 */
[----:B----4-:R-:W-:Y:S05]  /*4200*/  EXIT ;  /* 0x000000000000794d */ /* 0x010fea0003800000 */
.L_x_56:
[----:B------:R-:W-:-:S09]  /*4210*/  UISETP.NE.OR UP0, UPT, UR14, 0x3, !UP4 ;  /* 0x000000030e00788c */ /* 0x000fd2000e705670 */
[----:B------:R-:W-:Y:S05]  /*4220*/  BRA.U UP0, `(.L_x_84) ;  /* 0x0000000d00a47547 */ /* 0x000fea000b800000 */
[----:B------:R-:W1:Y:S01]  /*4230*/  LDCU.64 UR6, c[0x0][0x888] ;  /* 0x00011100ff0677ac */ /* 0x000e620008000a00 */
[----:B------:R-:W-:Y:S02]  /*4240*/  HFMA2 R10, -RZ, RZ, 0, 0 ;  /* 0x00000000ff0a7431 */ /* 0x000fe400000001ff */
[----:B------:R-:W-:Y:S01]  /*4250*/  IMAD.MOV.U32 R9, RZ, RZ, 0x1 ;  /* 0x00000001ff097424 */ /* 0x000fe200078e00ff */
[----:B------:R-:W-:Y:S01]  /*4260*/  MOV R11, 0x7000 ;  /* 0x00007000000b7802 */ /* 0x000fe20000000f00 */
[----:B------:R-:W2:Y:S01]  /*4270*/  LDCU UR37, c[0x0][0x370] ;  /* 0x00006e00ff2577ac */ /* 0x000ea20008000800 */
[----:B------:R-:W-:Y:S01]  /*4280*/  IMAD.MOV.U32 R8, RZ, RZ, RZ ;  /* 0x000000ffff087224 */ /* 0x000fe200078e00ff */
[----:B------:R-:W2:Y:S01]  /*4290*/  LDCU.128 UR40, c[0x0][0xb10] ;  /* 0x00016200ff2877ac */ /* 0x000ea20008000c00 */
[----:B------:R-:W3:Y:S01]  /*42a0*/  LDCU UR31, c[0x0][0x374] ;  /* 0x00006e80ff1f77ac */ /* 0x000ee20008000800 */
[----:B------:R-:W4:Y:S01]  /*42b0*/  LDCU.64 UR38, c[0x0][0x890] ;  /* 0x00011200ff2677ac */ /* 0x000f220008000a00 */
[----:B------:R-:W4:Y:S01]  /*42c0*/  LDCU UR21, c[0x0][0xb0c] ;  /* 0x00016180ff1577ac */ /* 0x000f220008000800 */
[----:B------:R-:W4:Y:S01]  /*42d0*/  LDCU UR51, c[0x0][0xb20] ;  /* 0x00016400ff3377ac */ /* 0x000f220008000800 */
[----:B------:R-:W4:Y:S01]  /*42e0*/  LDCU UR4, c[0x0][0xb30] ;  /* 0x00016600ff0477ac */ /* 0x000f220008000800 */
[----:B-1----:R-:W-:Y:S01]  /*42f0*/  UISETP.NE.U32.AND UP0, UPT, UR6, URZ, UPT ;  /* 0x000000ff0600728c */ /* 0x002fe2000bf05070 */
[----:B------:R-:W-:Y:S01]  /*4300*/  UMOV UR29, 0x400 ;  /* 0x00000400001d7882 */ /* 0x000fe20000000000 */
[----:B--2---:R-:W-:-:S02]  /*4310*/  UIMAD.WIDE.U32 UR48, UR37, UR40, URZ ;  /* 0x00000028253072a5 */ /* 0x004fc4000f8e00ff */
[----:B------:R-:W-:Y:S02]  /*4320*/  UISETP.NE.AND.EX UP5, UPT, UR7, URZ, UPT, UP0 ;  /* 0x000000ff0700728c */ /* 0x000fe4000bfa5300 */
[----:B---3--:R-:W-:Y:S02]  /*4330*/  UIMAD.WIDE.U32 UR6, UR31, UR43, URZ ;  /* 0x0000002b1f0672a5 */ /* 0x008fe4000f8e00ff */
[----:B------:R-:W-:Y:S02]  /*4340*/  ULEA UR29, UR5, UR29, 0x18 ;  /* 0x0000001d051d7291 */ /* 0x000fe4000f8ec0ff */
[----:B----4-:R-:W-:Y:S02]  /*4350*/  UISETP.NE.U32.AND UP6, UPT, UR38, URZ, UPT ;  /* 0x000000ff2600728c */ /* 0x010fe4000bfc5070 */
[----:B------:R-:W-:Y:S02]  /*4360*/  UIADD3 UR44, UPT, UPT, UR29, 0x50, URZ ;  /* 0x000000501d2c7890 */ /* 0x000fe4000fffe0ff */
[----:B------:R-:W-:Y:S01]  /*4370*/  UISETP.NE.AND UP0, UPT, UR15, 0x1, UPT ;  /* 0x000000010f00788c */ /* 0x000fe2000bf05270 */
[----:B------:R-:W-:Y:S01]  /*4380*/  UMOV UR48, UR49 ;  /* 0x0000003100307c82 */ /* 0x000fe20008000000 */
[----:B------:R-:W-:Y:S01]  /*4390*/  UMOV UR45, UR7 ;  /* 0x00000007002d7c82 */ /* 0x000fe20008000000 */
[----:B------:R-:W-:Y:S01]  /*43a0*/  UISETP.NE.AND UP0, UPT, UR21, 0x1, UPT ;  /* 0x000000011500788c */ /* 0x000fe2000bf05270 */
[----:B------:R-:W1:Y:S01]  /*43b0*/  LDCU.64 UR52, c[0x0][0x348] ;  /* 0x00006900ff3477ac */ /* 0x000e620008000a00 */
[----:B------:R-:W-:-:S02]  /*43c0*/  UPLOP3.LUT UP1, UPT, UPT, UPT, UPT, 0x40, 0x4 ;  /* 0x000000000004789c */ /* 0x000fc40003f2e870 */
[----:B------:R-:W-:Y:S01]  /*43d0*/  UISETP.GE.AND UP3, UPT, UR15, 0x1, UPT ;  /* 0x000000010f00788c */ /* 0x000fe2000bf66270 */
[----:B------:R-:W2:Y:S01]  /*43e0*/  LDCU.64 UR22, c[0x0][0xb28] ;  /* 0x00016500ff1677ac */ /* 0x000ea20008000a00 */
[----:B------:R-:W-:Y:S02]  /*43f0*/  UISETP.NE.AND.EX UP6, UPT, UR39, URZ, UPT, UP6 ;  /* 0x000000ff2700728c */ /* 0x000fe4000bfc5360 */
[----:B------:R-:W-:Y:S02]  /*4400*/  UPRMT UR44, UR5, 0x654, UR44 ;  /* 0x00000654052c7896 */ /* 0x000fe4000800002c */
[----:B------:R-:W-:Y:S02]  /*4410*/  USHF.R.U32.HI UR48, URZ, UR41, UR48 ;  /* 0x00000029ff307299 */ /* 0x000fe40008011630 */
[----:B------:R-:W-:Y:S02]  /*4420*/  USHF.R.U32.HI UR45, URZ, UR51, UR45 ;  /* 0x00000033ff2d7299 */ /* 0x000fe4000801162d */
[----:B------:R-:W-:-:S02]  /*4430*/  UISETP.NE.AND UP0, UPT, UR42, 0x1, UPT ;  /* 0x000000012a00788c */ /* 0x000fc4000bf05270 */
[----:B------:R-:W-:-:S11]  /*4440*/  UISETP.NE.AND UP4, UPT, UR4, 0x1, UPT ;  /* 0x000000010400788c */ /* 0x000fd6000bf85270 */
.L_x_92:
[----:B------:R-:W-:Y:S02]  /*4450*/  LEA R2, R8, UR29, 0x3 ;  /* 0x0000001d08027c11 */ /* 0x000fe4000f8e18ff */
[----:B------:R-:W-:Y:S02]  /*4460*/  SHF.L.U32 R0, R10, 0x1f, RZ ;  /* 0x0000001f0a007819 */ /* 0x000fe400000006ff */
[----:B------:R-:W-:Y:S02]  /*4470*/  LEA R4, R8, UR29, 0x4 ;  /* 0x0000001d08047c11 */ /* 0x000fe4000f8e20ff */
[----:B---3--:R-:W3:Y:S02]  /*4480*/  SYNCS.PHASECHK.TRANS64.TRYWAIT P0, [R2+URZ+0x70], R0 ;  /* 0x00007000020075a7 */ /* 0x008ee400080011ff */
[----:B---3--:R-:W-:Y:S05]  /*4490*/  @!P0 BRA `(.L_x_85) ;  /* 0x0000007800b88947 */ /* 0x008fea0003800000 */
.L_x_145:
[----:B------:R-:W4:Y:S01]  /*44a0*/  LDS.128 R4, [R4+0xe0] ;  /* 0x0000e00004047984 */ /* 0x000f220000000c00 */
[----:B------:R-:W-:Y:S01]  /*44b0*/  UISETP.GE.AND UP0, UPT, UR15, 0x1, UPT ;  /* 0x000000010f00788c */ /* 0x000fe2000bf06270 */
[----:B------:R-:W-:Y:S01]  /*44c0*/  @!PT LDS RZ, [RZ] ;  /* 0x00000000fffff984 */ /* 0x000fe20000000800 */
[----:B------:R-:W-:Y:S01]  /*44d0*/  @!PT LDS RZ, [RZ] ;  /* 0x00000000fffff984 */ /* 0x000fe20000000800 */
[----:B------:R-:W-:Y:S01]  /*44e0*/  @!PT LDS RZ, [RZ] ;  /* 0x00000000fffff984 */ /* 0x000fe20000000800 */
[----:B------:R-:W-:Y:S01]  /*44f0*/  @!PT LDS RZ, [RZ] ;  /* 0x00000000fffff984 */ /* 0x000fe20000000800 */
[----:B------:R1:W-:Y:S06]  /*4500*/  MEMBAR.ALL.CTA ;  /* 0x0000000000007992 */ /* 0x0003ec0000008000 */
[----:B-1----:R-:W1:Y:S01]  /*4510*/  FENCE.VIEW.ASYNC.S ;  /* 0x00000000000073c6 */ /* 0x002e620000000000 */
[----:B----4-:R-:W-:Y:S11]  /*4520*/  LOP3.LUT P0, RZ, R6, 0x1, RZ, 0xc0, !PT ;  /* 0x0000000106ff7812 */ /* 0x010ff6000780c0ff */
[----:B------:R-:W-:Y:S02]  /*4530*/  @!UPT UIADD3 URZ, UPT, UPT, URZ, URZ, URZ ;  /* 0x000000fffffff290 */ /* 0x000fe4000fffe0ff */
[----:B-1----:R-:W-:Y:S01]  /*4540*/  VOTEU.ANY UP3, P0 ;  /* 0x0000000000ff7886 */ /* 0x002fe20000060100 */
[----:B------:R-:W-:Y:S11]  /*4550*/  PLOP3.LUT P0, PT, PT, PT, UP3, 0x80, 0x8 ;  /* 0x000000000008781c */ /* 0x000ff60003f0f038 */
[----:B------:R-:W-:Y:S02]  /*4560*/  @!UPT UIADD3 URZ, UPT, UPT, URZ, URZ, URZ ;  /* 0x000000fffffff290 */ /* 0x000fe4000fffe0ff */
[----:B---3--:R-:W-:Y:S02]  /*4570*/  @P0 SHF.R.U32.HI R0, RZ, 0x10, R5 ;  /* 0x00000010ff000819 */ /* 0x008fe40000011605 */
[----:B------:R-:W-:Y:S02]  /*4580*/  @P0 MOV R3, R4 ;  /* 0x0000000400030202 */ /* 0x000fe40000000f00 */
[----:B------:R-:W-:Y:S01]  /*4590*/  @P0 R2UR UR4, R0 ;  /* 0x00000000000402ca */ /* 0x000fe200000e0000 */
[----:B------:R-:W-:Y:S01]  /*45a0*/  VIADD R0, R2, 0x80 ;  /* 0x0000008002007836 */ /* 0x000fe20000000000 */
[----:B------:R-:W-:Y:S02]  /*45b0*/  @P0 LOP3.LUT R4, R5, 0xffff, RZ, 0xc0, !PT ;  /* 0x0000ffff05040812 */ /* 0x000fe400078ec0ff */
[----:B------:R-:W-:Y:S02]  /*45c0*/  @P0 R2UR UR6, R3 ;  /* 0x00000000030602ca */ /* 0x000fe400000e0000 */
[----:B------:R-:W-:Y:S02]  /*45d0*/  PRMT R0, RZ, 0x654, R0 ;  /* 0x00000654ff007816 */ /* 0x000fe40000000000 */
[----:B------:R-:W-:Y:S02]  /*45e0*/  @P0 R2UR UR5, R4 ;  /* 0x00000000040502ca */ /* 0x000fe400000e0000 */
[----:B------:R1:W-:Y:S03]  /*45f0*/  SYNCS.ARRIVE.TRANS64.RED.A1T0 RZ, [R0+URZ], RZ ;  /* 0x000000ff00ff79a7 */ /* 0x0003e600081004ff */
[----:B------:R-:W-:Y:S04]  /*4600*/  @UP3 UMOV UR30, UR4 ;  /* 0x00000004001e3c82 */ /* 0x000fe80008000000 */
[----:B------:R-:W-:Y:S04]  /*4610*/  @UP3 UMOV UR14, UR6 ;  /* 0x00000006000e3c82 */ /* 0x000fe80008000000 */
[----:B------:R-:W-:Y:S01]  /*4620*/  @UP3 UMOV UR13, UR5 ;  /* 0x00000005000d3c82 */ /* 0x000fe20008000000 */
[----:B------:R-:W-:Y:S05]  /*4630*/  BRA.U !UP0, `(.L_x_86) ;  /* 0x0000000108c07547 */ /* 0x000fea000b800000 */
[----:B------:R-:W-:Y:S02]  /*4640*/  UIMAD.WIDE.U32 UR8, UR13, UR43, URZ ;  /* 0x0000002b0d0872a5 */ /* 0x000fe4000f8e00ff */
[----:B------:R-:W-:Y:S02]  /*4650*/  UP2UR UR12, UPR, URZ, 0x4 ;  /* 0x00000004ff0c7883 */ /* 0x000fe40008000000 */
[----:B------:R-:W-:Y:S02]  /*4660*/  UISETP.NE.AND UP2, UPT, UR42, 0x1, UPT ;  /* 0x000000012a00788c */ /* 0x000fe4000bf45270 */
[----:B------:R-:W-:Y:S02]  /*4670*/  UIMAD.WIDE.U32 UR10, UR14, UR40, URZ ;  /* 0x000000280e0a72a5 */ /* 0x000fe4000f8e00ff */
[----:B------:R-:W-:Y:S02]  /*4680*/  USEL UR4, UR31, UR45, !UP2 ;  /* 0x0000002d1f047287 */ /* 0x000fe4000d000000 */
[----:B------:R-:W-:Y:S02]  /*4690*/  UISETP.NE.AND UP0, UPT, UR21, 0x1, UPT ;  /* 0x000000011500788c */ /* 0x000fe4000bf05270 */
[----:B------:R-:W-:Y:S02]  /*46a0*/  UP2UR UR20, UPR, URZ, 0x2 ;  /* 0x00000002ff147883 */ /* 0x000fe40008000000 */
[----:B------:R-:W-:Y:S02]  /*46b0*/  UISETP.NE.AND UP1, UPT, UR15, 0x1, UPT ;  /* 0x000000010f00788c */ /* 0x000fe4000bf25270 */
[----:B--2---:R-:W-:Y:S02]  /*46c0*/  UIMAD.WIDE.U32 UR16, UR4, UR22, URZ ;  /* 0x00000016041072a5 */ /* 0x004fe4000f8e00ff */
[----:B------:R-:W-:Y:S01]  /*46d0*/  USEL UR7, UR37, UR48, !UP0 ;  /* 0x0000003025077287 */ /* 0x000fe2000c000000 */
[----:B------:R-:W-:Y:S02]  /*46e0*/  UMOV UR5, UR9 ;  /* 0x0000000900057c82 */ /* 0x000fe40008000000 */
[----:B------:R-:W-:Y:S02]  /*46f0*/  USHF.R.U32.HI UR6, URZ, UR51, UR5 ;  /* 0x00000033ff067299 */ /* 0x000fe40008011605 */
[----:B------:R-:W-:Y:S02]  /*4700*/  UIMAD.WIDE.U32 UR18, UR7, UR22, URZ ;  /* 0x00000016071272a5 */ /* 0x000fe4000f8e00ff */
[----:B------:R-:W-:Y:S02]  /*4710*/  USEL UR6, UR13, UR6, !UP2 ;  /* 0x000000060d067287 */ /* 0x000fe4000d000000 */
[----:B------:R-:W-:Y:S01]  /*4720*/  UISETP.NE.AND UP2, UPT, UR12, URZ, UPT ;  /* 0x000000ff0c00728c */ /* 0x000fe2000bf45270 */
[----:B------:R-:W-:Y:S01]  /*4730*/  UMOV UR5, UR11 ;  /* 0x0000000b00057c82 */ /* 0x000fe20008000000 */
[----:B------:R-:W-:Y:S02]  /*4740*/  UIMAD.WIDE.U32 UR10, UR6, UR22, URZ ;  /* 0x00000016060a72a5 */ /* 0x000fe4000f8e00ff */
[----:B------:R-:W-:Y:S03]  /*4750*/  USHF.R.U32.HI UR8, URZ, UR41, UR5 ;  /* 0x00000029ff087299 */ /* 0x000fe60008011605 */
[----:B------:R-:W-:Y:S02]  /*4760*/  UMOV UR5, UR17 ;  /* 0x0000001100057c82 */ /* 0x000fe40008000000 */
[----:B------:R-:W-:Y:S03]  /*4770*/  @UP1 USHF.R.U32.HI UR4, URZ, UR23, UR5 ;  /* 0x00000017ff041299 */ /* 0x000fe60008011605 */
[----:B------:R-:W-:Y:S01]  /*4780*/  UMOV UR5, UR19 ;  /* 0x0000001300057c82 */ /* 0x000fe20008000000 */
[----:B------:R-:W-:Y:S02]  /*4790*/  UIMAD UR4, UR15, UR4, URZ ;  /* 0x000000040f0472a4 */ /* 0x000fe4000f8e02ff */
[----:B------:R-:W-:Y:S02]  /*47a0*/  @UP1 USHF.R.U32.HI UR7, URZ, UR23, UR5 ;  /* 0x00000017ff071299 */ /* 0x000fe40008011605 */
[----:B------:R-:W-:Y:S02]  /*47b0*/  USEL UR5, UR14, UR8, !UP0 ;  /* 0x000000080e057287 */ /* 0x000fe4000c000000 */
[----:B------:R-:W-:Y:S02]  /*47c0*/  UIMAD UR8, UR15, UR7, URZ ;  /* 0x000000070f0872a4 */ /* 0x000fe4000f8e02ff */
[----:B------:R-:W-:Y:S03]  /*47d0*/  UISETP.GE.AND UP0, UPT, UR6, UR4, UPT ;  /* 0x000000040600728c */ /* 0x000fe6000bf06270 */
[----:B------:R-:W-:Y:S01]  /*47e0*/  UMOV UR4, UR11 ;  /* 0x0000000b00047c82 */ /* 0x000fe20008000000 */
[----:B------:R-:W-:Y:S02]  /*47f0*/  UISETP.GE.OR UP0, UPT, UR5, UR8, UP0 ;  /* 0x000000080500728c */ /* 0x000fe40008706670 */
[----:B------:R-:W-:Y:S02]  /*4800*/  USHF.R.U32.HI UR4, URZ, UR23, UR4 ;  /* 0x00000017ff047299 */ /* 0x000fe40008011604 */
[----:B------:R-:W-:Y:S02]  /*4810*/  UIMAD.WIDE.U32 UR8, UR5, UR22, URZ ;  /* 0x00000016050872a5 */ /* 0x000fe4000f8e00ff */
[----:B------:R-:W-:Y:S04]  /*4820*/  USEL UR10, UR6, UR4, !UP1 ;  /* 0x00000004060a7287 */ /* 0x000fe8000c800000 */
[----:B------:R-:W-:Y:S01]  /*4830*/  UIADD3 UR11, UPT, UPT, -UR10, URZ, URZ ;  /* 0x000000ff0a0b7290 */ /* 0x000fe2000fffe1ff */
[----:B------:R-:W-:Y:S02]  /*4840*/  @!UP0 UMOV UR4, UR9 ;  /* 0x0000000900048c82 */ /* 0x000fe40008000000 */
[----:B------:R-:W-:Y:S02]  /*4850*/  @!UP0 USHF.R.U32.HI UR4, URZ, UR23, UR4 ;  /* 0x00000017ff048299 */ /* 0x000fe40008011604 */
[----:B------:R-:W-:Y:S02]  /*4860*/  UIMAD UR8, UR15, UR11, UR6 ;  /* 0x0000000b0f0872a4 */ /* 0x000fe4000f8e0206 */
[----:B------:R-:W-:Y:S02]  /*4870*/  @!UP0 USEL UR4, UR5, UR4, !UP1 ;  /* 0x0000000405048287 */ /* 0x000fe4000c800000 */
[----:B------:R-:W-:Y:S02]  /*4880*/  UISETP.NE.AND UP1, UPT, UR20, URZ, UPT ;  /* 0x000000ff1400728c */ /* 0x000fe4000bf25270 */
[----:B------:R-:W-:Y:S02]  /*4890*/  @!UP0 UIMAD UR7, UR7, UR8, UR4 ;  /* 0x00000008070782a4 */ /* 0x000fe4000f8e0204 */
[----:B------:R-:W-:Y:S02]  /*48a0*/  @!UP0 UIADD3 UR9, UPT, UPT, UR10, -UR4, URZ ;  /* 0x800000040a098290 */ /* 0x000fe4000fffe0ff */
[----:B------:R-:W-:Y:S02]  /*48b0*/  UIADD3 UR8, UPT, UPT, -UR6, URZ, URZ ;  /* 0x000000ff06087290 */ /* 0x000fe4000fffe1ff */
[----:B------:R-:W-:Y:S02]  /*48c0*/  UIADD3 UR4, UPT, UPT, -UR5, URZ, URZ ;  /* 0x000000ff05047290 */ /* 0x000fe4000fffe1ff */
[----:B------:R-:W-:Y:S03]  /*48d0*/  @!UP0 UIMAD UR6, UR9, UR15, UR5 ;  /* 0x0000000f090682a4 */ /* 0x000fe6000f8e0205 */
[----:B------:R-:W-:Y:S01]  /*48e0*/  @!UP0 UMOV UR5, UR7 ;  /* 0x0000000700058c82 */ /* 0x000fe20008000000 */
[----:B------:R-:W-:Y:S02]  /*48f0*/  UIMAD UR7, UR21, UR4, UR14 ;  /* 0x00000004150772a4 */ /* 0x000fe4000f8e020e */
[----:B------:R-:W-:Y:S02]  /*4900*/  UIMAD UR4, UR42, UR8, UR13 ;  /* 0x000000082a0472a4 */ /* 0x000fe4000f8e020d */
[----:B------:R-:W-:Y:S02]  /*4910*/  UIMAD UR14, UR5, UR21, UR7 ;  /* 0x00000015050e72a4 */ /* 0x000fe4000f8e0207 */
[----:B------:R-:W-:Y:S11]  /*4920*/  UIMAD UR13, UR6, UR42, UR4 ;  /* 0x0000002a060d72a4 */ /* 0x000ff6000f8e0204 */
[----:B------:R-:W-:Y:S01]  /*4930*/  @!UPT UIADD3 URZ, UPT, UPT, URZ, URZ, URZ ;  /* 0x000000fffffff290 */ /* 0x000fe2000fffe0ff */
.L_x_86:
[----:B------:R-:W3:Y:S01]  /*4940*/  @!UP4 LDCU.128 UR8, c[0x0][0xb10] ;  /* 0x00016200ff08c7ac */ /* 0x000ee20008000c00 */
[----:B------:R-:W-:Y:S02]  /*4950*/  ISETP.NE.U32.AND P0, PT, RZ, UR38, PT ;  /* 0x00000026ff007c0c */ /* 0x000fe4000bf05070 */
[----:B------:R-:W-:Y:S02]  /*4960*/  SHF.L.U32 R4, R9, 0x1f, RZ ;  /* 0x0000001f09047819 */ /* 0x000fe400000006ff */
[----:B------:R-:W-:Y:S01]  /*4970*/  ISETP.NE.AND.EX P0, PT, RZ, UR39, PT, P0 ;  /* 0x00000027ff007c0c */ /* 0x000fe2000bf05300 */
[----:B------:R-:W4:Y:S01]  /*4980*/  @!UP4 LDCU UR5, c[0x0][0xb0c] ;  /* 0x00016180ff05c7ac */ /* 0x000f220008000800 */
[----:B---3--:R-:W-:Y:S07]  /*4990*/  UIMAD.WIDE.U32 UR6, UR14, UR8, URZ ;  /* 0x000000080e0672a5 */ /* 0x008fee000f8e00ff */
[----:B------:R-:W-:Y:S01]  /*49a0*/  @!UP4 UMOV UR4, UR7 ;  /* 0x000000070004cc82 */ /* 0x000fe20008000000 */
[----:B----4-:R-:W-:Y:S02]  /*49b0*/  @!UP4 UISETP.NE.AND UP0, UPT, UR5, 0x1, UPT ;  /* 0x000000010500c88c */ /* 0x010fe4000bf05270 */
[----:B------:R-:W-:Y:S02]  /*49c0*/  @!UP4 USHF.R.U32.HI UR4, URZ, UR9, UR4 ;  /* 0x00000009ff04c299 */ /* 0x000fe40008011604 */
[----:B------:R-:W-:Y:S02]  /*49d0*/  UIMAD.WIDE.U32 UR6, UR13, UR11, URZ ;  /* 0x0000000b0d0672a5 */ /* 0x000fe4000f8e00ff */
[----:B------:R-:W-:Y:S02]  /*49e0*/  @!UP4 USEL UR8, UR14, UR4, !UP0 ;  /* 0x000000040e08c287 */ /* 0x000fe4000c000000 */
[----:B------:R-:W-:Y:S03]  /*49f0*/  @!UP4 UISETP.NE.AND UP0, UPT, UR10, 0x1, UPT ;  /* 0x000000010a00c88c */ /* 0x000fe6000bf05270 */
[----:B------:R-:W-:Y:S02]  /*4a00*/  @!UP4 UMOV UR6, UR7 ;  /* 0x000000070006cc82 */ /* 0x000fe40008000000 */
[----:B------:R-:W3:Y:S02]  /*4a10*/  @!UP4 LDCU UR4, c[0x0][0xb20] ;  /* 0x00016400ff04c7ac */ /* 0x000ee40008000800 */
[----:B---3--:R-:W-:Y:S04]  /*4a20*/  @!UP4 USHF.R.U32.HI UR6, URZ, UR4, UR6 ;  /* 0x00000004ff06c299 */ /* 0x008fe80008011606 */
[----:B------:R-:W-:Y:S04]  /*4a30*/  @!UP4 USEL UR6, UR13, UR6, !UP0 ;  /* 0x000000060d06c287 */ /* 0x000fe8000c000000 */
[----:B------:R-:W-:Y:S02]  /*4a40*/  @!UP4 UIADD3 UR4, UPT, UPT, -UR8, UR6, URZ ;  /* 0x000000060804c290 */ /* 0x000fe4000fffe1ff */
[----:B------:R-:W-:Y:S02]  /*4a50*/  @!UP4 UIADD3 UR6, UPT, UPT, UR8, -UR6, URZ ;  /* 0x800000060806c290 */ /* 0x000fe4000fffe0ff */
[----:B------:R-:W-:Y:S02]  /*4a60*/  @!UP4 UIMAD UR14, UR4, UR5, UR14 ;  /* 0x00000005040ec2a4 */ /* 0x000fe4000f8e020e */
[----:B------:R-:W-:Y:S01]  /*4a70*/  @!UP4 UIMAD UR13, UR6, UR10, UR13 ;  /* 0x0000000a060dc2a4 */ /* 0x000fe2000f8e020d */
[----:B------:R-:W-:Y:S11]  /*4a80*/  BRA.U UP1, `(.L_x_87) ;  /* 0x0000000101107547 */ /* 0x000ff6000b800000 */
[----:B-1----:R-:W-:Y:S04]  /*4a90*/  MOV R0, UR50 ;  /* 0x0000003200007c02 */ /* 0x002fe80008000f00 */
[----:B------:R-:W-:Y:S04]  /*4aa0*/  SHF.L.U32 R0, R0, 0x1f, RZ ;  /* 0x0000001f00007819 */ /* 0x000fe800000006ff */
[----:B------:R-:W1:Y:S02]  /*4ab0*/  SYNCS.PHASECHK.TRANS64.TRYWAIT P1, [UR29+0x68], R0 ;  /* 0x00006800ff0075a7 */ /* 0x000e64000802111d */
[----:B-1----:R-:W-:Y:S05]  /*4ac0*/  @!P1 BRA `(.L_x_88) ;  /* 0x0000007400409947 */ /* 0x002fea0003800000 */
.L_x_87:
[----:B------:R-:W-:Y:S05]  /*4ad0*/  BRA.U !UP6, `(.L_x_89) ;  /* 0x000000010e407547 */ /* 0x000fea000b800000 */
[----:B------:R-:W-:Y:S01]  /*4ae0*/  UPLOP3.LUT UP2, UPT, UPT, UPT, UP5, 0x80, 0x8 ;  /* 0x000000000008789c */ /* 0x000fe20003f4f050 */
[----:B-1----:R-:W-:Y:S01]  /*4af0*/  HFMA2 R0, -RZ, RZ, 0, 5.9604644775390625e-08 ;  /* 0x00000001ff007431 */ /* 0x002fe200000001ff */
[----:B------:R-:W1:Y:S04]  /*4b00*/  LDCU.64 UR8, c[0x0][0x358] ;  /* 0x00006b00ff0877ac */ /* 0x000e680008000a00 */
[----:B------:R-:W-:Y:S05]  /*4b10*/  PLOP3.LUT P1, PT, PT, PT, UP2, 0x80, 0x8 ;  /* 0x000000000008781c */ /* 0x000fea0003f2f028 */
[----:B------:R-:W3:Y:S01]  /*4b20*/  @UP2 LDCU.64 UR4, c[0x0][0x888] ;  /* 0x00011100ff0427ac */ /* 0x000ee20008000a00 */
[----:B------:R-:W-:Y:S07]  /*4b30*/  @UP2 UIMAD UR6, UR36, UR38, URZ ;  /* 0x00000026240622a4 */ /* 0x000fee000f8e02ff */
[----:B------:R-:W-:Y:S01]  /*4b40*/  @P1 PRMT R5, R0, 0x7610, R5 ;  /* 0x0000761000051816 */ /* 0x000fe20000000005 */
[----:B---3--:R-:W-:Y:S06]  /*4b50*/  @UP2 UIMAD.WIDE UR4, UR6, 0x4, UR4 ;  /* 0x00000004060428a5 */ /* 0x008fec000f8e0204 */
[----:B------:R-:W-:Y:S02]  /*4b60*/  IMAD.U32 R2, RZ, RZ, UR4 ;  /* 0x00000004ff027e24 */ /* 0x000fe4000f8e00ff */
[----:B------:R-:W-:Y:S03]  /*4b70*/  IMAD.U32 R3, RZ, RZ, UR5 ;  /* 0x00000005ff037e24 */ /* 0x000fe6000f8e00ff */
[----:B------:R-:W3:Y:S02]  /*4b80*/  @!UP2 LDCU UR4, c[0x0][0x880] ;  /* 0x00011000ff04a7ac */ /* 0x000ee40008000800 */
[----:B-1---5:R1:W5:Y:S02]  /*4b90*/  @P1 LDG.E R219, desc[UR8][R2.64] ;  /* 0x0000000802db1981 */ /* 0x022364000c1e1900 */
[----:B-1----:R-:W-:Y:S05]  /*4ba0*/  IMAD.MOV.U32 R2, RZ, RZ, 0x1 ;  /* 0x00000001ff027424 */ /* 0x002fea00078e00ff */
[----:B------:R-:W-:Y:S05]  /*4bb0*/  @!P1 PRMT R5, R2, 0x7610, R5 ;  /* 0x0000761002059816 */ /* 0x000fea0000000005 */
[----:B------:R4:W-:Y:S02]  /*4bc0*/  STL.S16 [R1+0x60], R5 ;  /* 0x0000600501007387 */ /* 0x0009e40000100600 */
[----:B---34-:R-:W-:Y:S07]  /*4bd0*/  @!P1 MOV R219, UR4 ;  /* 0x0000000400db9c02 */ /* 0x018fee0008000f00 */
.L_x_89:
[----:B-----5:R-:W-:Y:S01]  /*4be0*/  @!P0 ISETP.EQ.AND P2, PT, R219, RZ, PT ;  /* 0x000000ffdb00820c */ /* 0x020fe20003f42270 */
[----:B------:R-:W-:Y:S01]  /*4bf0*/  @!UPT UIADD3 URZ, UPT, UPT, URZ, URZ, URZ ;  /* 0x000000fffffff290 */ /* 0x000fe2000fffe0ff */
[----:B------:R-:W-:Y:S11]  /*4c00*/  @!P0 BRA `(.L_x_90) ;  /* 0x00000000001c8947 */ /* 0x000ff60003800000 */
[----:B------:R-:W-:Y:S01]  /*4c10*/  PLOP3.LUT P2, PT, PT, PT, UP2, 0x80, 0x8 ;  /* 0x000000000008781c */ /* 0x000fe20003f4f028 */
[----:B-1----:R-:W3:Y:S03]  /*4c20*/  LDL R0, [R1+0x60] ;  /* 0x0000600001007983 */ /* 0x002ee60000100800 */
[----:B------:R-:W-:Y:S02]  /*4c30*/  PLOP3.LUT P2, PT, P2, PT, PT, 0x8, 0x80 ;  /* 0x000000000080781c */ /* 0x000fe4000174e170 */
[----:B---3--:R-:W-:Y:S11]  /*4c40*/  LOP3.LUT P0, RZ, R0, 0xff, RZ, 0xc0, !PT ;  /* 0x000000ff00ff7812 */ /* 0x008ff6000780c0ff */
[----:B------:R-:W-:Y:S02]  /*4c50*/  @!UPT UIADD3 URZ, UPT, UPT, URZ, URZ, URZ ;  /* 0x000000fffffff290 */ /* 0x000fe4000fffe0ff */
[----:B------:R-:W-:Y:S11]  /*4c60*/  @P0 ISETP.EQ.AND P2, PT, R219, RZ, PT ;  /* 0x000000ffdb00020c */ /* 0x000ff60003f42270 */
[----:B------:R-:W-:Y:S02]  /*4c70*/  @!UPT UIADD3 URZ, UPT, UPT, URZ, URZ, URZ ;  /* 0x000000fffffff290 */ /* 0x000fe4000fffe0ff */
.L_x_90:
[----:B------:R-:W3:Y:S01]  /*4c80*/  SYNCS.PHASECHK.TRANS64.TRYWAIT P0, [UR29+0x58], R4 ;  /* 0x00005804ff0075a7 */ /* 0x000ee2000800111d */
[----:B------:R-:W-:Y:S02]  /*4c90*/  ELECT P1, URZ, PT ;  /* 0x0000000000ff782f */ /* 0x000fe40003820000 */
[----:B-1----:R-:W-:Y:S01]  /*4ca0*/  IADD3 R0, PT, PT, R8, 0x1, RZ ;  /* 0x0000000108007810 */ /* 0x002fe20007ffe0ff */
[----:B---3--:R-:W-:Y:S10]  /*4cb0*/  @!P0 BRA `(.L_x_91) ;  /* 0x0000007000dc8947 */ /* 0x008ff40003800000 */
.L_x_148:
[----:B------:R-:W-:Y:S01]  /*4cc0*/  PLOP3.LUT P1, PT, P2, P1, PT, 0xf2, 0x2f ;  /* 0x00000000002f781c */ /* 0x000fe20001723e72 */
[----:B------:R-:W-:Y:S01]  /*4cd0*/  UMOV UR6, 0x0 ;  /* 0x0000000000067882 */ /* 0x000fe20000000000 */
[----:B------:R-:W-:Y:S01]  /*4ce0*/  UMOV UR7, 0x10000000 ;  /* 0x1000000000077882 */ /* 0x000fe20000000000 */
[----:B------:R-:W-:Y:S01]  /*4cf0*/  UMOV UR12, UR36 ;  /* 0x00000024000c7c82 */ /* 0x000fe20008000000 */
[----:B------:R-:W-:Y:S01]  /*4d00*/  UMOV UR20, UR36 ;  /* 0x0000002400147c82 */ /* 0x000fe20008000000 */
[----:B------:R-:W-:Y:S01]  /*4d10*/  UMOV UR28, UR36 ;  /* 0x00000024001c7c82 */ /* 0x000fe20008000000 */
[C---:B------:R-:W-:Y:S02]  /*4d20*/  ISETP.NE.AND P0, PT, R0.reuse, 0x2, PT ;  /* 0x000000020000780c */ /* 0x040fe40003f05270 */
[----:B------:R-:W-:Y:S02]  /*4d30*/  LOP3.LUT R9, R9, 0x1, RZ, 0x3c, !PT ;  /* 0x0000000109097812 */ /* 0x000fe400078e3cff */
[----:B-1----:R-:W-:Y:S02]  /*4d40*/  SEL R2, RZ, 0x1, P0 ;  /* 0x00000001ff027807 */ /* 0x002fe40000000000 */
[----:B------:R-:W-:Y:S01]  /*4d50*/  SEL R8, R0, RZ, P0 ;  /* 0x000000ff00087207 */ /* 0x000fe20000000000 */
[----:B------:R-:W-:Y:S01]  /*4d60*/  VOTEU.ALL UP0, P1 ;  /* 0x0000000000ff7886 */ /* 0x000fe20000800000 */
[----:B------:R-:W-:Y:S04]  /*4d70*/  LOP3.LUT R10, R10, R2, RZ, 0x3c, !PT ;  /* 0x000000020a0a7212 */ /* 0x000fe800078e3cff */
[----:B------:R-:W-:Y:S02]  /*4d80*/  @!UP0 UIADD3 UR4, UP1, UPT, UR52, 0x580, URZ ;  /* 0x0000058034048890 */ /* 0x000fe4000ff3e0ff */
[----:B------:R-:W-:Y:S02]  /*4d90*/  @!UP0 USHF.L.U32 UR35, UR46, 0x7, URZ ;  /* 0x000000072e238899 */ /* 0x000fe400080006ff */
[----:B------:R-:W-:Y:S02]  /*4da0*/  @!UP0 UIADD3.X UR5, UPT, UPT, URZ, UR53, URZ, UP1, !UPT ;  /* 0x00000035ff058290 */ /* 0x000fe40008ffe4ff */
[----:B------:R-:W-:Y:S02]  /*4db0*/  @!UP0 UIMAD UR34, UR47, 0xe0, URZ ;  /* 0x000000e02f2288a4 */ /* 0x000fe4000f8e02ff */
[----:B------:R-:W-:Y:S02]  /*4dc0*/  @!UP0 UIADD3 UR32, UPT, UPT, UR29, 0x200, URZ ;  /* 0x000002001d208890 */ /* 0x000fe4000fffe0ff */
[----:B------:R-:W-:Y:S01]  /*4dd0*/  @!UP0 UIADD3 UR33, UPT, UPT, UR29, 0x50, URZ ;  /* 0x000000501d218890 */ /* 0x000fe2000fffe0ff */
[----:B------:R-:W-:Y:S01]  /*4de0*/  VOTEU.ALL UP1, P1 ;  /* 0x0000000000ff7886 */ /* 0x000fe20000820000 */
[----:B------:R-:W-:Y:S02]  /*4df0*/  @!UP0 UIADD3 UR8, UPT, UPT, UR29, 0x1200, URZ ;  /* 0x000012001d088890 */ /* 0x000fe4000fffe0ff */
[----:B------:R-:W-:Y:S03]  /*4e00*/  @!UP0 UIADD3 UR10, UPT, UPT, UR34, 0x20, URZ ;  /* 0x00000020220a8890 */ /* 0x000fe6000fffe0ff */
[----:B------:R-:W-:Y:S01]  /*4e10*/  UMOV UR9, UR33 ;  /* 0x0000002100097c82 */ /* 0x000fe20008000000 */
[----:B------:R-:W-:Y:S01]  /*4e20*/  UMOV UR11, UR35 ;  /* 0x00000023000b7c82 */ /* 0x000fe20008000000 */
[----:B------:R1:W-:Y:S01]  /*4e30*/  @!UP1 UTMALDG.3D [UR32], [UR4], desc[UR6] ;  /* 0x00000620040095b4 */ /* 0x0003e20008011000 */
[----:B------:R-:W-:Y:S01]  /*4e40*/  VOTEU.ALL UP1, P1 ;  /* 0x0000000000ff7886 */ /* 0x000fe20000820000 */
[----:B------:R-:W-:Y:S02]  /*4e50*/  @!UP0 UIADD3 UR16, UPT, UPT, UR29, 0x2200, URZ ;  /* 0x000022001d108890 */ /* 0x000fe4000fffe0ff */
[----:B------:R-:W-:Y:S01]  /*4e60*/  @!UP0 UIADD3 UR18, UPT, UPT, UR34, 0x40, URZ ;  /* 0x0000004022128890 */ /* 0x000fe2000fffe0ff */
        /* <DEDUP_REMOVED lines=10> */
[----:B------:R-:W-:Y:S02]  /*4f10*/  UIADD3 UR47, UPT, UPT, UR13, UR57, URZ ;  /* 0x000000390d2f7290 */ /* 0x000fe4000fffe0ff */
[----:B------:R-:W-:Y:S02]  /*4f20*/  UIADD3 UR46, UPT, UPT, UR14, UR56, URZ ;  /* 0x000000380e2e7290 */ /* 0x000fe4000fffe0ff */
[----:B------:R-:W-:Y:S01]  /*4f30*/  @!UP1 UTMALDG.3D [UR24], [UR4], desc[UR6] ;  /* 0x00000618040095b4 */ /* 0x000fe20008011000 */
[----:B------:R-:W-:Y:S01]  /*4f40*/  VOTEU.ALL UP1, P1 ;  /* 0x0000000000ff7886 */ /* 0x000fe20000820000 */
[----:B-1----:R-:W-:Y:S01]  /*4f50*/  UMOV UR36, UR30 ;  /* 0x0000001e00247c82 */ /* 0x002fe20008000000 */
[----:B---3--:R-:W-:Y:S02]  /*4f60*/  @!UP0 UIADD3 UR8, UPT, UPT, UR29, 0x4200, URZ ;  /* 0x000042001d088890 */ /* 0x008fe4000fffe0ff */
[----:B------:R-:W-:Y:S02]  /*4f70*/  @!UP0 UIADD3 UR10, UPT, UPT, UR34, 0x80, URZ ;  /* 0x00000080220a8890 */ /* 0x000fe4000fffe0ff */
[----:B----4-:R-:W-:Y:S02]  /*4f80*/  @!UP0 UIADD3 UR16, UPT, UPT, UR29, 0x5200, URZ ;  /* 0x000052001d108890 */ /* 0x010fe4000fffe0ff */
[----:B------:R-:W-:Y:S05]  /*4f90*/  @!UP0 UIADD3 UR18, UPT, UPT, UR34, 0xa0, URZ ;  /* 0x000000a022128890 */ /* 0x000fea000fffe0ff */
[----:B------:R1:W-:Y:S01]  /*4fa0*/  @!UP1 UTMALDG.3D [UR8], [UR4], desc[UR6] ;  /* 0x00000608040095b4 */ /* 0x0003e20008011000 */
[----:B------:R-:W-:Y:S02]  /*4fb0*/  UPLOP3.LUT UP1, UPT, UPT, UPT, UPT, 0x80, 0x8 ;  /* 0x000000000008789c */ /* 0x000fe40003f2f070 */
[----:B-1----:R-:W-:Y:S02]  /*4fc0*/  @!UP0 UIADD3 UR8, UPT, UPT, UR29, 0x6200, URZ ;  /* 0x000062001d088890 */ /* 0x002fe4000fffe0ff */
[----:B------:R-:W-:Y:S01]  /*4fd0*/  @!UP0 UIADD3 UR10, UPT, UPT, UR34, 0xc0, URZ ;  /* 0x000000c0220a8890 */ /* 0x000fe2000fffe0ff */
[----:B------:R-:W-:Y:S05]  /*4fe0*/  VOTEU.ALL UP0, P1 ;  /* 0x0000000000ff7886 */ /* 0x000fea0000800000 */
[----:B------:R3:W-:Y:S01]  /*4ff0*/  @!UP0 UTMALDG.3D [UR16], [UR4], desc[UR6] ;  /* 0x00000610040085b4 */ /* 0x0007e20008011000 */
[----:B------:R-:W-:Y:S05]  /*5000*/  VOTEU.ALL UP0, P1 ;  /* 0x0000000000ff7886 */ /* 0x000fea0000800000 */
[----:B------:R3:W-:Y:S01]  /*5010*/  @!UP0 UTMALDG.3D [UR8], [UR4], desc[UR6] ;  /* 0x00000608040085b4 */ /* 0x0007e20008011000 */
[----:B------:R3:W-:Y:S01]  /*5020*/  @!P1 SYNCS.ARRIVE.TRANS64.RED.A0TR RZ, [UR29+0x50], R11 ;  /* 0x0000500bffff99a7 */ /* 0x0007e2000830041d */
[----:B------:R-:W-:Y:S01]  /*5030*/  SYNCS.ARRIVE.TRANS64.RED.A1T0 RZ, [UR44], RZ ;  /* 0x000000ffffff79a7 */ /* 0x000fe2000810042c */
[----:B------:R-:W-:Y:S05]  /*5040*/  BRA.U UP3, `(.L_x_92) ;  /* 0xfffffff503007547 */ /* 0x000fea000b83ffff */
[----:B------:R-:W-:Y:S07]  /*5050*/  MOV R2, UR29 ;  /* 0x0000001d00027c02 */ /* 0x000fee0008000f00 */
.L_x_93:
[----:B-1----:R-:W-:-:S04]  /*5060*/  SHF.L.U32 R0, R9, 0x1f, RZ ;  /* 0x0000001f09007819 */ /* 0x002fc800000006ff */
[----:B------:R1:W4:Y:S03]  /*5070*/  SYNCS.PHASECHK.TRANS64.TRYWAIT P0, [R2+URZ+0x58], R0 ;  /* 0x00005800020075a7 */ /* 0x00032600080011ff */
[----:B----4-:R-:W-:Y:S05]  /*5080*/  @!P0 NANOSLEEP.SYNCS 0x989680 ;  /* 0x009896800000895d */ /* 0x010fea0003900000 */
[----:B------:R-:W4:Y:S02]  /*5090*/  @!P0 SYNCS.PHASECHK.TRANS64 P0, [R2+URZ+0x58], R0 ;  /* 0x00005800020085a7 */ /* 0x000f2400080010ff */
[----:B--234-:R-:W-:Y:S05]  /*50a0*/  @P0 EXIT ;  /* 0x000000000000094d */ /* 0x01cfea0003800000 */
[----:B------:R-:W-:Y:S05]  /*50b0*/  BRA `(.L_x_93) ;  /* 0xfffffffc00e87947 */ /* 0x000fea000383ffff */
.L_x_84:
[----:B------:R-:W-:-:S06]  /*50c0*/  UISETP.GE.AND UP0, UPT, UR14, 0x4, UPT ;  /* 0x000000040e00788c */ /* 0x000fcc000bf06270 */
[----:B------:R-:W-:-:S13]  /*50d0*/  PLOP3.LUT P0, PT, PT, PT, UP0, 0x80, 0x8 ;  /* 0x000000000008781c */ /* 0x000fda0003f0f008 */
[----:B------:R-:W-:Y:S05]  /*50e0*/  @!P0 EXIT ;  /* 0x000000000000894d */ /* 0x000fea0003800000 */
[----:B------:R-:W-:Y:S01]  /*50f0*/  BAR.SYNC.DEFER_BLOCKING 0x6, 0xa0 ;  /* 0x0182800000007b1d */ /* 0x000fe20000010000 */
[----:B------:R-:W-:-:S05]  /*5100*/  IMAD.U32 R0, R6, 0x10000, RZ ;  /* 0x0001000006007824 */ /* 0x000fca00078e00ff */
[----:B------:R-:W-:Y:S01]  /*5110*/  UMOV UR4, 0x400 ;  /* 0x0000040000047882 */ /* 0x000fe20000000000 */
[----:B------:R-:W-:Y:S01]  /*5120*/  LOP3.LUT R0, R0, 0x600000, RZ, 0xc0, !PT ;  /* 0x0060000000007812 */ /* 0x000fe200078ec0ff */
[----:B------:R-:W-:Y:S01]  /*5130*/  ULEA UR4, UR5, UR4, 0x18 ;  /* 0x0000000405047291 */ /* 0x000fe2000f8ec0ff */
[----:B------:R-:W-:Y:S01]  /*5140*/  STL [R1+0x64], RZ ;  /* 0x000064ff01007387 */ /* 0x000fe20000100800 */
[----:B------:R-:W1:Y:S01]  /*5150*/  LDCU UR42, c[0x0][0xb0c] ;  /* 0x00016180ff2a77ac */ /* 0x000e620008000800 */
[----:B------:R-:W2:Y:S01]  /*5160*/  LDCU UR62, c[0x0][0xb20] ;  /* 0x00016400ff3e77ac */ /* 0x000ea20008000800 */
[----:B------:R-:W3:Y:S01]  /*5170*/  LDCU UR39, c[0x0][0xb30] ;  /* 0x00016600ff2777ac */ /* 0x000ee20008000800 */
[----:B------:R-:W4:Y:S04]  /*5180*/  LDCU.64 UR58, c[0x0][0x888] ;  /* 0x00011100ff3a77ac */ /* 0x000f280008000a00 */
[----:B------:R-:W1:Y:S01]  /*5190*/  LDS R216, [UR4+0x100] ;  /* 0x00010004ffd87984 */ /* 0x000e620008000800 */
[----:B------:R-:W1:Y:S01]  /*51a0*/  LDCU.64 UR40, c[0x0][0xb28] ;  /* 0x00016500ff2877ac */ /* 0x000e620008000a00 */
[----:B------:R-:W1:Y:S01]  /*51b0*/  LDCU.128 UR52, c[0x0][0xb10] ;  /* 0x00016200ff3477ac */ /* 0x000e620008000c00 */
[----:B------:R-:W-:Y:S01]  /*51c0*/  UMOV UR43, URZ ;  /* 0x000000ff002b7c82 */ /* 0x000fe20008000000 */
[----:B------:R-:W-:Y:S01]  /*51d0*/  UMOV UR50, URZ ;  /* 0x000000ff00327c82 */ /* 0x000fe20008000000 */
[----:B------:R-:W-:Y:S01]  /*51e0*/  UMOV UR18, URZ ;  /* 0x000000ff00127c82 */ /* 0x000fe20008000000 */
[----:B------:R-:W-:Y:S01]  /*51f0*/  UMOV UR49, URZ ;  /* 0x000000ff00317c82 */ /* 0x000fe20008000000 */
[----:B-1234-:R-:W-:-:S07]  /*5200*/  IADD3 R216, PT, PT, R216, R0, RZ ;  /* 0x00000000d8d87210 */ /* 0x01efce0007ffe0ff */
.L_x_116:
[----:B-1----:R-:W1:Y:S01]  /*5210*/  S2UR UR61, SR_CgaCtaId ;  /* 0x00000000003d79c3 */ /* 0x002e620000008800 */
[----:B------:R-:W-:Y:S01]  /*5220*/  UMOV UR44, 0x400 ;  /* 0x00000400002c7882 */ /* 0x000fe20000000000 */
[----:B------:R-:W-:Y:S04]  /*5230*/  MOV R0, UR49 ;  /* 0x0000003100007c02 */ /* 0x000fe80008000f00 */
[----:B------:R-:W-:Y:S01]  /*5240*/  SHF.L.U32 R0, R0, 0x1f, RZ ;  /* 0x0000001f00007819 */ /* 0x000fe200000006ff */
[----:B-1----:R-:W-:Y:S04]  /*5250*/  ULEA UR44, UR61, UR44, 0x18 ;  /* 0x0000002c3d2c7291 */ /* 0x002fe8000f8ec0ff */
[----:B------:R-:W-:Y:S09]  /*5260*/  ULEA UR4, UR18, UR44, 0x3 ;  /* 0x0000002c12047291 */ /* 0x000ff2000f8e18ff */
[----:B------:R-:W1:Y:S02]  /*5270*/  SYNCS.PHASECHK.TRANS64.TRYWAIT P0, [UR4+0x70], R0 ;  /* 0x00007000ff0075a7 */ /* 0x000e640008001104 */
[----:B-1----:R-:W-:Y:S05]  /*5280*/  @!P0 BRA `(.L_x_94) ;  /* 0x0000006c00808947 */ /* 0x002fea0003800000 */
.L_x_150:
[----:B------:R-:W-:Y:S02]  /*5290*/  ULEA UR5, UR18, UR44, 0x4 ;  /* 0x0000002c12057291 */ /* 0x000fe4000f8e20ff */
[----:B------:R-:W-:Y:S01]  /*52a0*/  UIADD3 UR4, UPT, UPT, UR4, 0x80, URZ ;  /* 0x0000008004047890 */ /* 0x000fe2000fffe0ff */
[----:B------:R-:W2:Y:S03]  /*52b0*/  LDCU UR10, c[0x0][0xb24] ;  /* 0x00016480ff0a77ac */ /* 0x000ea60008000800 */
[----:B------:R-:W-:Y:S03]  /*52c0*/  UPRMT UR4, URZ, 0x654, UR4 ;  /* 0x00000654ff047896 */ /* 0x000fe60008000004 */
[----:B------:R-:W3:Y:S01]  /*52d0*/  LDS.128 R4, [UR5+0xe0] ;  /* 0x0000e005ff047984 */ /* 0x000ee20008000c00 */
[----:B------:R-:W-:Y:S01]  /*52e0*/  @!PT LDS RZ, [RZ] ;  /* 0x00000000fffff984 */ /* 0x000fe20000000800 */
[----:B------:R-:W-:Y:S01]  /*52f0*/  @!PT LDS RZ, [RZ] ;  /* 0x00000000fffff984 */ /* 0x000fe20000000800 */
[----:B------:R-:W-:Y:S01]  /*5300*/  @!PT LDS RZ, [RZ] ;  /* 0x00000000fffff984 */ /* 0x000fe20000000800 */
[----:B------:R-:W-:Y:S01]  /*5310*/  @!PT LDS RZ, [RZ] ;  /* 0x00000000fffff984 */ /* 0x000fe20000000800 */
[----:B------:R4:W-:Y:S07]  /*5320*/  MEMBAR.ALL.CTA ;  /* 0x0000000000007992 */ /* 0x0009ee0000008000 */
[----:B----4-:R-:W4:Y:S02]  /*5330*/  FENCE.VIEW.ASYNC.S ;  /* 0x00000000000073c6 */ /* 0x010f240000000000 */
[----:B----4-:R-:W-:Y:S01]  /*5340*/  SYNCS.ARRIVE.TRANS64.RED.A1T0 RZ, [UR4], RZ ;  /* 0x000000ffffff79a7 */ /* 0x010fe20008100404 */
[----:B---3--:R-:W-:Y:S11]  /*5350*/  LOP3.LUT P0, RZ, R6, 0x1, RZ, 0xc0, !PT ;  /* 0x0000000106ff7812 */ /* 0x008ff6000780c0ff */
[----:B------:R-:W-:Y:S02]  /*5360*/  @!UPT UIADD3 URZ, UPT, UPT, URZ, URZ, URZ ;  /* 0x000000fffffff290 */ /* 0x000fe4000fffe0ff */
[----:B------:R-:W-:Y:S01]  /*5370*/  VOTEU.ANY UP0, P0 ;  /* 0x0000000000ff7886 */ /* 0x000fe20000000100 */
[----:B------:R-:W-:Y:S01]  /*5380*/  PLOP3.LUT P3, PT, PT, PT, UP0, 0x80, 0x8 ;  /* 0x000000000008781c */ /* 0x000fe20003f6f008 */
[----:B------:R-:W-:Y:S01]  /*5390*/  UP2UR UR48, UPR, URZ, 0x1 ;  /* 0x00000001ff307883 */ /* 0x000fe20008000000 */
[----:B------:R-:W-:Y:S02]  /*53a0*/  PLOP3.LUT P1, PT, PT, PT, UP0, 0x80, 0x8 ;  /* 0x000000000008781c */ /* 0x000fe40003f2f008 */
[----:B------:R-:W-:Y:S02]  /*53b0*/  PLOP3.LUT P2, PT, PT, PT, UP0, 0x80, 0x8 ;  /* 0x000000000008781c */ /* 0x000fe40003f4f008 */
[----:B------:R-:W-:Y:S01]  /*53c0*/  PLOP3.LUT P0, PT, PT, PT, UP0, 0x80, 0x8 ;  /* 0x000000000008781c */ /* 0x000fe20003f0f008 */
[----:B--2---:R-:W-:Y:S06]  /*53d0*/  UISETP.GE.AND UP0, UPT, UR10, 0x1, UPT ;  /* 0x000000010a00788c */ /* 0x004fec000bf06270 */
[----:B-1----:R-:W-:Y:S02]  /*53e0*/  @P3 MOV R2, R4 ;  /* 0x0000000400023202 */ /* 0x002fe40000000f00 */
[----:B------:R-:W-:Y:S02]  /*53f0*/  @P1 LOP3.LUT R0, R5, 0xffff, RZ, 0xc0, !PT ;  /* 0x0000ffff05001812 */ /* 0x000fe400078ec0ff */
[----:B------:R-:W-:Y:S02]  /*5400*/  @P2 R2UR UR38, R2 ;  /* 0x00000000022622ca */ /* 0x000fe400000e0000 */
[----:B------:R-:W-:Y:S01]  /*5410*/  @P0 R2UR UR37, R0 ;  /* 0x00000000002502ca */ /* 0x000fe200000e0000 */
[----:B------:R-:W-:Y:S03]  /*5420*/  @!UPT UIADD3 URZ, UPT, UPT, URZ, URZ, URZ ;  /* 0x000000fffffff290 */ /* 0x000fe6000fffe0ff */
[----:B------:R-:W-:Y:S11]  /*5430*/  BRA.U !UP0, `(.L_x_95) ;  /* 0x0000000108c87547 */ /* 0x000ff6000b800000 */
[----:B------:R-:W1:Y:S01]  /*5440*/  LDCU UR7, c[0x0][0x370] ;  /* 0x00006e00ff0777ac */ /* 0x000e620008000800 */
[----:B------:R-:W2:Y:S01]  /*5450*/  LDCU UR4, c[0x0][0x374] ;  /* 0x00006e80ff0477ac */ /* 0x000ea20008000800 */
[----:B------:R-:W-:Y:S02]  /*5460*/  UISETP.NE.AND UP0, UPT, UR54, 0x1, UPT ;  /* 0x000000013600788c */ /* 0x000fe4000bf05270 */
[----:B------:R-:W-:Y:S02]  /*5470*/  UIMAD.WIDE.U32 UR12, UR37, UR55, URZ ;  /* 0x00000037250c72a5 */ /* 0x000fe4000f8e00ff */
[----:B------:R-:W-:Y:S02]  /*5480*/  UISETP.NE.AND UP1, UPT, UR42, 0x1, UPT ;  /* 0x000000012a00788c */ /* 0x000fe4000bf25270 */
[----:B------:R-:W-:Y:S02]  /*5490*/  UISETP.NE.AND UP2, UPT, UR10, 0x1, UPT ;  /* 0x000000010a00788c */ /* 0x000fe4000bf45270 */
[----:B------:R-:W-:Y:S02]  /*54a0*/  UIMAD.WIDE.U32 UR16, UR38, UR52, URZ ;  /* 0x00000034261072a5 */ /* 0x000fe4000f8e00ff */
[----:B-1----:R-:W-:Y:S02]  /*54b0*/  UIMAD.WIDE.U32 UR14, UR7, UR52, URZ ;  /* 0x00000034070e72a5 */ /* 0x002fe4000f8e00ff */
[----:B--2---:R-:W-:Y:S07]  /*54c0*/  UIMAD.WIDE.U32 UR8, UR4, UR55, URZ ;  /* 0x00000037040872a5 */ /* 0x004fee000f8e00ff */
[----:B------:R-:W-:Y:S02]  /*54d0*/  UMOV UR5, UR9 ;  /* 0x0000000900057c82 */ /* 0x000fe40008000000 */
[----:B------:R-:W-:Y:S03]  /*54e0*/  @UP0 USHF.R.U32.HI UR4, URZ, UR62, UR5 ;  /* 0x0000003eff040299 */ /* 0x000fe60008011605 */
[----:B------:R-:W-:Y:S01]  /*54f0*/  UMOV UR5, UR13 ;  /* 0x0000000d00057c82 */ /* 0x000fe20008000000 */
[----:B------:R-:W-:Y:S02]  /*5500*/  UIMAD.WIDE.U32 UR8, UR4, UR40, URZ ;  /* 0x00000028040872a5 */ /* 0x000fe4000f8e00ff */
[----:B------:R-:W-:Y:S03]  /*5510*/  USHF.R.U32.HI UR6, URZ, UR62, UR5 ;  /* 0x0000003eff067299 */ /* 0x000fe60008011605 */
[----:B------:R-:W-:Y:S01]  /*5520*/  UMOV UR5, UR15 ;  /* 0x0000000f00057c82 */ /* 0x000fe20008000000 */
[----:B------:R-:W-:Y:S02]  /*5530*/  USEL UR6, UR37, UR6, !UP0 ;  /* 0x0000000625067287 */ /* 0x000fe4000c000000 */
[----:B------:R-:W-:Y:S01]  /*5540*/  @UP1 USHF.R.U32.HI UR7, URZ, UR53, UR5 ;  /* 0x00000035ff071299 */ /* 0x000fe20008011605 */
[----:B------:R-:W-:Y:S02]  /*5550*/  UMOV UR8, UR9 ;  /* 0x0000000900087c82 */ /* 0x000fe40008000000 */
[----:B------:R-:W-:Y:S01]  /*5560*/  UMOV UR5, UR17 ;  /* 0x0000001100057c82 */ /* 0x000fe20008000000 */
[----:B------:R-:W-:Y:S02]  /*5570*/  UIMAD.WIDE.U32 UR12, UR7, UR40, URZ ;  /* 0x00000028070c72a5 */ /* 0x000fe4000f8e00ff */
[----:B------:R-:W-:Y:S02]  /*5580*/  @UP2 USHF.R.U32.HI UR4, URZ, UR41, UR8 ;  /* 0x00000029ff042299 */ /* 0x000fe40008011608 */
[----:B------:R-:W-:Y:S02]  /*5590*/  USHF.R.U32.HI UR5, URZ, UR53, UR5 ;  /* 0x00000035ff057299 */ /* 0x000fe40008011605 */
[----:B------:R-:W-:Y:S02]  /*55a0*/  UIMAD UR4, UR10, UR4, URZ ;  /* 0x000000040a0472a4 */ /* 0x000fe4000f8e02ff */
[----:B------:R-:W-:Y:S02]  /*55b0*/  USEL UR5, UR38, UR5, !UP1 ;  /* 0x0000000526057287 */ /* 0x000fe4000c800000 */
[----:B------:R-:W-:Y:S01]  /*55c0*/  UISETP.GE.AND UP0, UPT, UR6, UR4, UPT ;  /* 0x000000040600728c */ /* 0x000fe2000bf06270 */
[----:B------:R-:W-:Y:S01]  /*55d0*/  UMOV UR8, UR13 ;  /* 0x0000000d00087c82 */ /* 0x000fe20008000000 */
[----:B------:R-:W-:Y:S02]  /*55e0*/  UIMAD.WIDE.U32 UR12, UR6, UR40, URZ ;  /* 0x00000028060c72a5 */ /* 0x000fe4000f8e00ff */
[----:B------:R-:W-:Y:S04]  /*55f0*/  @UP2 USHF.R.U32.HI UR7, URZ, UR41, UR8 ;  /* 0x00000029ff072299 */ /* 0x000fe80008011608 */
[----:B------:R-:W-:Y:S01]  /*5600*/  UIMAD UR8, UR10, UR7, URZ ;  /* 0x000000070a0872a4 */ /* 0x000fe2000f8e02ff */
[----:B------:R-:W-:Y:S03]  /*5610*/  UMOV UR4, UR13 ;  /* 0x0000000d00047c82 */ /* 0x000fe60008000000 */
[----:B------:R-:W-:Y:S02]  /*5620*/  UISETP.GE.OR UP0, UPT, UR5, UR8, UP0 ;  /* 0x000000080500728c */ /* 0x000fe40008706670 */
[----:B------:R-:W-:Y:S02]  /*5630*/  USHF.R.U32.HI UR4, URZ, UR41, UR4 ;  /* 0x00000029ff047299 */ /* 0x000fe40008011604 */
[----:B------:R-:W-:Y:S02]  /*5640*/  UIMAD.WIDE.U32 UR8, UR5, UR40, URZ ;  /* 0x00000028050872a5 */ /* 0x000fe4000f8e00ff */
[----:B------:R-:W-:Y:S02]  /*5650*/  USEL UR12, UR6, UR4, !UP2 ;  /* 0x00000004060c7287 */ /* 0x000fe4000d000000 */
[----:B------:R-:W-:Y:S02]  /*5660*/  UIADD3 UR8, UPT, UPT, -UR5, URZ, URZ ;  /* 0x000000ff05087290 */ /* 0x000fe4000fffe1ff */
[----:B------:R-:W-:Y:S01]  /*5670*/  UIADD3 UR11, UPT, UPT, -UR12, URZ, URZ ;  /* 0x000000ff0c0b7290 */ /* 0x000fe2000fffe1ff */
[----:B------:R-:W-:Y:S01]  /*5680*/  @!UP0 UMOV UR4, UR9 ;  /* 0x0000000900048c82 */ /* 0x000fe20008000000 */
[----:B------:R-:W-:Y:S02]  /*5690*/  UIADD3 UR9, UPT, UPT, -UR6, URZ, URZ ;  /* 0x000000ff06097290 */ /* 0x000fe4000fffe1ff */
[----:B------:R-:W-:Y:S02]  /*56a0*/  @!UP0 USHF.R.U32.HI UR4, URZ, UR41, UR4 ;  /* 0x00000029ff048299 */ /* 0x000fe40008011604 */
[----:B------:R-:W-:Y:S02]  /*56b0*/  UIMAD UR11, UR10, UR11, UR6 ;  /* 0x0000000b0a0b72a4 */ /* 0x000fe4000f8e0206 */
[----:B------:R-:W-:Y:S04]  /*56c0*/  @!UP0 USEL UR4, UR5, UR4, !UP2 ;  /* 0x0000000405048287 */ /* 0x000fe8000d000000 */
[----:B------:R-:W-:Y:S02]  /*56d0*/  @!UP0 UIMAD UR11, UR7, UR11, UR4 ;  /* 0x0000000b070b82a4 */ /* 0x000fe4000f8e0204 */
[----:B------:R-:W-:Y:S02]  /*56e0*/  @!UP0 UIADD3 UR12, UPT, UPT, UR12, -UR4, URZ ;  /* 0x800000040c0c8290 */ /* 0x000fe4000fffe0ff */
[----:B------:R-:W-:Y:S02]  /*56f0*/  UIMAD UR7, UR42, UR8, UR38 ;  /* 0x000000082a0772a4 */ /* 0x000fe4000f8e0226 */
[----:B------:R-:W-:Y:S02]  /*5700*/  @!UP0 UIMAD UR6, UR12, UR10, UR5 ;  /* 0x0000000a0c0682a4 */ /* 0x000fe4000f8e0205 */
[----:B------:R-:W-:Y:S01]  /*5710*/  UIMAD UR4, UR54, UR9, UR37 ;  /* 0x00000009360472a4 */ /* 0x000fe2000f8e0225 */
[----:B------:R-:W-:Y:S02]  /*5720*/  @!UP0 UMOV UR5, UR11 ;  /* 0x0000000b00058c82 */ /* 0x000fe40008000000 */
[----:B------:R-:W-:Y:S02]  /*5730*/  UIMAD UR38, UR5, UR42, UR7 ;  /* 0x0000002a052672a4 */ /* 0x000fe4000f8e0207 */
[----:B------:R-:W-:Y:S11]  /*5740*/  UIMAD UR37, UR6, UR54, UR4 ;  /* 0x00000036062572a4 */ /* 0x000ff6000f8e0204 */
[----:B------:R-:W-:Y:S01]  /*5750*/  @!UPT UIADD3 URZ, UPT, UPT, URZ, URZ, URZ ;  /* 0x000000fffffff290 */ /* 0x000fe2000fffe0ff */
.L_x_95:
[----:B------:R-:W-:Y:S02]  /*5760*/  UISETP.NE.AND UP0, UPT, UR39, 0x1, UPT ;  /* 0x000000012700788c */ /* 0x000fe4000bf05270 */
[----:B------:R-:W-:Y:S02]  /*5770*/  UISETP.NE.AND UP1, UPT, UR48, URZ, UPT ;  /* 0x000000ff3000728c */ /* 0x000fe4000bf25270 */
[----:B------:R-:W-:Y:S04]  /*5780*/  UIADD3 UR45, UPT, UPT, UR18, 0x1, URZ ;  /* 0x00000001122d7890 */ /* 0x000fe8000fffe0ff */
[----:B------:R-:W-:Y:S02]  /*5790*/  PLOP3.LUT P1, PT, PT, PT, UP1, 0x80, 0x8 ;  /* 0x000000000008781c */ /* 0x000fe40003f2f018 */
[----:B------:R-:W-:Y:S01]  /*57a0*/  PLOP3.LUT P0, PT, PT, PT, UP1, 0x80, 0x8 ;  /* 0x000000000008781c */ /* 0x000fe20003f0f018 */
[----:B------:R-:W1:Y:S01]  /*57b0*/  @!UP0 LDCU.128 UR12, c[0x0][0xb10] ;  /* 0x00016200ff0c87ac */ /* 0x000e620008000c00 */
[----:B------:R-:W2:Y:S09]  /*57c0*/  @!UP0 LDCU UR5, c[0x0][0xb0c] ;  /* 0x00016180ff0587ac */ /* 0x000eb20008000800 */
[----:B------:R-:W-:Y:S01]  /*57d0*/  @P1 SHF.R.U32.HI R4, RZ, 0x10, R5 ;  /* 0x00000010ff041819 */ /* 0x000fe20000011605 */
[----:B------:R-:W3:Y:S03]  /*57e0*/  @!UP0 LDCU UR10, c[0x0][0xb20] ;  /* 0x00016400ff0a87ac */ /* 0x000ee60008000800 */
[----:B------:R-:W-:Y:S01]  /*57f0*/  @P0 R2UR UR51, R4 ;  /* 0x00000000043302ca */ /* 0x000fe200000e0000 */
[----:B-1----:R-:W-:Y:S02]  /*5800*/  UIMAD.WIDE.U32 UR8, UR38, UR12, URZ ;  /* 0x0000000c260872a5 */ /* 0x002fe4000f8e00ff */
[----:B------:R-:W-:Y:S02]  /*5810*/  UIMAD.WIDE.U32 UR6, UR37, UR15, URZ ;  /* 0x0000000f250672a5 */ /* 0x000fe4000f8e00ff */
[----:B------:R-:W-:Y:S03]  /*5820*/  @!UP0 UISETP.NE.AND UP1, UPT, UR14, 0x1, UPT ;  /* 0x000000010e00888c */ /* 0x000fe6000bf25270 */
[----:B------:R-:W-:Y:S01]  /*5830*/  @!UP0 UMOV UR4, UR9 ;  /* 0x0000000900048c82 */ /* 0x000fe20008000000 */
[----:B--2---:R-:W-:Y:S02]  /*5840*/  @!UP0 UISETP.NE.AND UP2, UPT, UR5, 0x1, UPT ;  /* 0x000000010500888c */ /* 0x004fe4000bf45270 */
[----:B------:R-:W-:Y:S01]  /*5850*/  @!UP0 USHF.R.U32.HI UR4, URZ, UR13, UR4 ;  /* 0x0000000dff048299 */ /* 0x000fe20008011604 */
[----:B------:R-:W-:Y:S02]  /*5860*/  @!UP0 UMOV UR6, UR7 ;  /* 0x0000000700068c82 */ /* 0x000fe40008000000 */
[----:B---3--:R-:W-:Y:S02]  /*5870*/  @!UP0 USHF.R.U32.HI UR6, URZ, UR10, UR6 ;  /* 0x0000000aff068299 */ /* 0x008fe40008011606 */
[----:B------:R-:W-:Y:S02]  /*5880*/  @!UP0 USEL UR7, UR38, UR4, !UP2 ;  /* 0x0000000426078287 */ /* 0x000fe4000d000000 */
[----:B------:R-:W-:Y:S04]  /*5890*/  @!UP0 USEL UR6, UR37, UR6, !UP1 ;  /* 0x0000000625068287 */ /* 0x000fe8000c800000 */
[----:B------:R-:W-:Y:S02]  /*58a0*/  @!UP0 UIADD3 UR4, UPT, UPT, -UR7, UR6, URZ ;  /* 0x0000000607048290 */ /* 0x000fe4000fffe1ff */
[----:B------:R-:W-:Y:S02]  /*58b0*/  @!UP0 UIADD3 UR6, UPT, UPT, UR7, -UR6, URZ ;  /* 0x8000000607068290 */ /* 0x000fe4000fffe0ff */
[----:B------:R-:W-:Y:S02]  /*58c0*/  UIADD3 UR7, UPT, UPT, UR44, 0x200, URZ ;  /* 0x000002002c077890 */ /* 0x000fe4000fffe0ff */
[----:B------:R-:W-:Y:S02]  /*58d0*/  @!UP0 UIMAD UR38, UR4, UR5, UR38 ;  /* 0x00000005042682a4 */ /* 0x000fe4000f8e0226 */
[----:B------:R-:W-:Y:S02]  /*58e0*/  @!UP0 UIMAD UR37, UR6, UR14, UR37 ;  /* 0x0000000e062582a4 */ /* 0x000fe4000f8e0225 */
[----:B------:R-:W-:Y:S09]  /*58f0*/  ULOP3.LUT UP0, URZ, UR7, 0x90, URZ, 0xc0, !UPT ;  /* 0x0000009007ff7892 */ /* 0x000ff2000f80c0ff */
[----:B------:R-:W-:Y:S05]  /*5900*/  BRA.U !UP0, `(.L_x_96) ;  /* 0x0000000108407547 */ /* 0x000fea000b800000 */
[----:B------:R-:W1:Y:S01]  /*5910*/  LDCU.64 UR8, c[0x4][0x80] ;  /* 0x01001000ff0877ac */ /* 0x000e620008000a00 */
[----:B------:R-:W-:Y:S01]  /*5920*/  MOV R0, 0x0 ;  /* 0x0000000000007802 */ /* 0x000fe20000000f00 */
[----:B------:R-:W-:Y:S02]  /*5930*/  HFMA2 R12, -RZ, RZ, 0, 5.9604644775390625e-08 ;  /* 0x00000001ff0c7431 */ /* 0x000fe400000001ff */
[----:B------:R-:W-:Y:S01]  /*5940*/  IMAD.MOV.U32 R8, RZ, RZ, 0x70 ;  /* 0x00000070ff087424 */ /* 0x000fe200078e00ff */
[----:B------:R2:W3:Y:S01]  /*5950*/  LDC.64 R2, c[0x4][R0] ;  /* 0x0100000000027b82 */ /* 0x0004e20000000a00 */
[----:B------:R-:W4:Y:S01]  /*5960*/  LDCU.64 UR6, c[0x4][0x88] ;  /* 0x01001100ff0677ac */ /* 0x000f220008000a00 */
[----:B------:R-:W-:Y:S01]  /*5970*/  IMAD.MOV.U32 R13, RZ, RZ, RZ ;  /* 0x000000ffff0d7224 */ /* 0x000fe200078e00ff */
[----:B------:R-:W2:Y:S01]  /*5980*/  LDCU.64 UR4, c[0x4][0x8] ;  /* 0x01000100ff0477ac */ /* 0x000ea20008000a00 */
[----:B-1----:R-:W-:Y:S01]  /*5990*/  MOV R5, UR9 ;  /* 0x0000000900057c02 */ /* 0x002fe20008000f00 */
[----:B------:R-:W-:Y:S01]  /*59a0*/  IMAD.U32 R4, RZ, RZ, UR8 ;  /* 0x00000008ff047e24 */ /* 0x000fe2000f8e00ff */
[----:B----4-:R-:W-:Y:S01]  /*59b0*/  MOV R7, UR7 ;  /* 0x0000000700077c02 */ /* 0x010fe20008000f00 */
[----:B------:R-:W-:Y:S01]  /*59c0*/  IMAD.U32 R6, RZ, RZ, UR6 ;  /* 0x00000006ff067e24 */ /* 0x000fe2000f8e00ff */
[----:B--2---:R-:W-:Y:S01]  /*59d0*/  MOV R11, UR5 ;  /* 0x00000005000b7c02 */ /* 0x004fe20008000f00 */
[----:B------:R-:W-:Y:S02]  /*59e0*/  IMAD.U32 R10, RZ, RZ, UR4 ;  /* 0x00000004ff0a7e24 */ /* 0x000fe4000f8e00ff */
[----:B------:R-:W-:Y:S07]  /*59f0*/  LEPC R20, `(.L_x_96) ;  /* 0x000000001014794e */ /* 0x000fee0000000000 */
[----:B---3-5:R-:W-:Y:S05]  /*5a00*/  CALL.ABS.NOINC R2 ;  /* 0x0000000002007343 */ /* 0x028fea0003c00000 */
.L_x_96:
[----:B------:R-:W-:Y:S04]  /*5a10*/  UIADD3 UR4, UPT, UPT, UR44, 0x7200, URZ ;  /* 0x000072002c047890 */ /* 0x000fe8000fffe0ff */
        /* <DEDUP_REMOVED lines=18> */
.L_x_97:
[----:B------:R-:W-:Y:S01]  /*5b40*/  PLOP3.LUT P1, PT, PT, PT, PT, 0x8, 0x80 ;  /* 0x000000000080781c */ /* 0x000fe20003f2e170 */
[----:B------:R-:W-:Y:S01]  /*5b50*/  UISETP.NE.AND UP1, UPT, UR60, URZ, UPT ;  /* 0x000000ff3c00728c */ /* 0x000fe2000bf25270 */
[----:B------:R1:W5:Y:S01]  /*5b60*/  LDL R16, [R1+0x60] ;  /* 0x0000600001107983 */ /* 0x0003620000100800 */
[----:B------:R-:W2:Y:S04]  /*5b70*/  LDC.64 R4, c[0x0][0x890] ;  /* 0x00022400ff047b82 */ /* 0x000ea80000000a00 */
[----:B------:R-:W-:Y:S04]  /*5b80*/  PLOP3.LUT P0, PT, PT, PT, UP1, 0x80, 0x8 ;  /* 0x000000000008781c */ /* 0x000fe80003f0f018 */
[----:B------:R-:W3:Y:S01]  /*5b90*/  LDC.64 R6, c[0x0][0x8b0] ;  /* 0x00022c00ff067b82 */ /* 0x000ee20000000a00 */
[----:B------:R-:W4:Y:S01]  /*5ba0*/  @UP1 LDCU.64 UR4, c[0x0][0x888] ;  /* 0x00011100ff0417ac */ /* 0x000f220008000a00 */
[----:B--2---:R-:W-:Y:S01]  /*5bb0*/  ISETP.NE.U32.AND P3, PT, R4, RZ, PT ;  /* 0x000000ff0400720c */ /* 0x004fe20003f65070 */
[----:B----4-:R-:W-:Y:S03]  /*5bc0*/  @UP1 UISETP.NE.U32.AND UP0, UPT, UR4, URZ, UPT ;  /* 0x000000ff0400128c */ /* 0x010fe6000bf05070 */
[----:B------:R-:W-:Y:S02]  /*5bd0*/  ISETP.NE.AND.EX P3, PT, R5, RZ, PT, P3 ;  /* 0x000000ff0500720c */ /* 0x000fe40003f65330 */
[----:B---3--:R-:W-:Y:S01]  /*5be0*/  ISETP.NE.U32.AND P4, PT, R6, RZ, PT ;  /* 0x000000ff0600720c */ /* 0x008fe20003f85070 */
[----:B------:R-:W-:Y:S01]  /*5bf0*/  @UP1 UISETP.NE.AND.EX UP0, UPT, UR5, URZ, UPT, UP0 ;  /* 0x000000ff0500128c */ /* 0x000fe2000bf05300 */
[----:B------:R-:W-:Y:S02]  /*5c00*/  @P0 PLOP3.LUT P1, PT, P3, PT, PT, 0x80, 0x8 ;  /* 0x000000000008081c */ /* 0x000fe40001f2f070 */
[----:B------:R-:W-:Y:S01]  /*5c10*/  ISETP.NE.AND.EX P4, PT, R7, RZ, PT, P4 ;  /* 0x000000ff0700720c */ /* 0x000fe20003f85340 */
[----:B------:R-:W-:Y:S06]  /*5c20*/  @UP1 USEL UR4, URZ, 0xffffffff, UP0 ;  /* 0xffffffffff041887 */ /* 0x000fec0008000000 */
[----:B-1----:R-:W-:Y:S06]  /*5c30*/  @!P3 BRA `(.L_x_98) ;  /* 0x00000000003cb947 */ /* 0x002fec0003800000 */
[----:B------:R-:W1:Y:S01]  /*5c40*/  LDC.64 R2, c[0x0][0x888] ;  /* 0x00022200ff027b82 */ /* 0x000e620000000a00 */
[----:B------:R-:W2:Y:S01]  /*5c50*/  LDCU.64 UR6, c[0x0][0x358] ;  /* 0x00006b00ff0677ac */ /* 0x000ea20008000a00 */
[----:B-1----:R-:W-:Y:S04]  /*5c60*/  ISETP.NE.U32.AND P2, PT, R2, RZ, PT ;  /* 0x000000ff0200720c */ /* 0x002fe80003f45070 */
[----:B------:R-:W-:Y:S11]  /*5c70*/  ISETP.NE.AND.EX P2, PT, R3, RZ, PT, P2 ;  /* 0x000000ff0300720c */ /* 0x000ff60003f45320 */
[----:B------:R-:W-:Y:S02]  /*5c80*/  @!UPT UIADD3 URZ, UPT, UPT, URZ, URZ, URZ ;  /* 0x000000fffffff290 */ /* 0x000fe4000fffe0ff */
[----:B------:R-:W1:Y:S01]  /*5c90*/  @P2 LDC.64 R2, c[0x0][0x888] ;  /* 0x00022200ff022b82 */ /* 0x000e620000000a00 */
[----:B------:R-:W-:Y:S04]  /*5ca0*/  @P2 IMAD R0, R4, UR36, RZ ;  /* 0x0000002404002c24 */ /* 0x000fe8000f8e02ff */
[----:B-1----:R-:W-:Y:S04]  /*5cb0*/  @P2 IMAD.WIDE R2, R0, 0x4, R2 ;  /* 0x0000000400022825 */ /* 0x002fe800078e0202 */
[----:B------:R-:W-:Y:S01]  /*5cc0*/  IMAD.MOV.U32 R0, RZ, RZ, 0x1 ;  /* 0x00000001ff007424 */ /* 0x000fe200078e00ff */
[----:B--2--5:R1:W5:Y:S04]  /*5cd0*/  @P2 LDG.E R219, desc[UR6][R2.64] ;  /* 0x0000000602db2981 */ /* 0x024368000c1e1900 */
[----:B------:R-:W-:Y:S01]  /*5ce0*/  @P2 PRMT R16, R0, 0x7610, R16 ;  /* 0x0000761000102816 */ /* 0x000fe20000000010 */
[----:B-1----:R-:W-:Y:S05]  /*5cf0*/  IMAD.MOV.U32 R2, RZ, RZ, 0x1 ;  /* 0x00000001ff027424 */ /* 0x002fea00078e00ff */
[----:B------:R-:W-:Y:S05]  /*5d00*/  @!P2 PRMT R16, R2, 0x7610, R16 ;  /* 0x000076100210a816 */ /* 0x000fea0000000010 */
[----:B------:R1:W-:Y:S02]  /*5d10*/  STL.S16 [R1+0x60], R16 ;  /* 0x0000601001007387 */ /* 0x0003e40000100600 */
[----:B-1----:R-:W2:Y:S02]  /*5d20*/  @!P2 LDC R219, c[0x0][0x880] ;  /* 0x00022000ffdbab82 */ /* 0x002ea40000000800 */
.L_x_98:
[----:B------:R-:W-:Y:S05]  /*5d30*/  @!P4 BRA `(.L_x_99) ;  /* 0x000000000028c947 */ /* 0x000fea0003800000 */
[----:B------:R-:W1:Y:S01]  /*5d40*/  LDC.64 R2, c[0x0][0x8a8] ;  /* 0x00022a00ff027b82 */ /* 0x000e620000000a00 */
[----:B------:R-:W3:Y:S01]  /*5d50*/  LDCU.64 UR6, c[0x0][0x358] ;  /* 0x00006b00ff0677ac */ /* 0x000ee20008000a00 */
[----:B-1----:R-:W-:Y:S04]  /*5d60*/  ISETP.NE.U32.AND P2, PT, R2, RZ, PT ;  /* 0x000000ff0200720c */ /* 0x002fe80003f45070 */
[----:B------:R-:W-:Y:S11]  /*5d70*/  ISETP.NE.AND.EX P2, PT, R3, RZ, PT, P2 ;  /* 0x000000ff0300720c */ /* 0x000ff60003f45320 */
[----:B------:R-:W-:Y:S02]  /*5d80*/  @!UPT UIADD3 URZ, UPT, UPT, URZ, URZ, URZ ;  /* 0x000000fffffff290 */ /* 0x000fe4000fffe0ff */
[----:B------:R-:W1:Y:S01]  /*5d90*/  @P2 LDC.64 R2, c[0x0][0x8a8] ;  /* 0x00022a00ff022b82 */ /* 0x000e620000000a00 */
[----:B------:R-:W-:Y:S04]  /*5da0*/  @P2 IMAD R0, R6, UR36, RZ ;  /* 0x0000002406002c24 */ /* 0x000fe8000f8e02ff */
[----:B-1----:R-:W-:Y:S05]  /*5db0*/  @P2 IMAD.WIDE R2, R0, 0x4, R2 ;  /* 0x0000000400022825 */ /* 0x002fea00078e0202 */
[----:B---3-5:R1:W5:Y:S02]  /*5dc0*/  @P2 LDG.E R217, desc[UR6][R2.64] ;  /* 0x0000000602d92981 */ /* 0x028364000c1e1900 */
[----:B-1----:R-:W3:Y:S02]  /*5dd0*/  @!P2 LDC R217, c[0x0][0x8a0] ;  /* 0x00022800ffd9ab82 */ /* 0x002ee40000000800 */
.L_x_99:
[----:B------:R-:W4:Y:S01]  /*5de0*/  LDL R6, [R1+0x64] ;  /* 0x0000640001067983 */ /* 0x000f220000100800 */
[----:B--2--5:R-:W-:Y:S01]  /*5df0*/  @P0 ISETP.NE.AND P4, PT, R219, RZ, PT ;  /* 0x000000ffdb00020c */ /* 0x024fe20003f85270 */
[----:B------:R-:W-:Y:S01]  /*5e00*/  IMAD.U32 R2, RZ, RZ, UR4 ;  /* 0x00000004ff027e24 */ /* 0x000fe2000f8e00ff */
[----:B------:R-:W-:Y:S01]  /*5e10*/  @P0 LOP3.LUT P2, RZ, R16, 0xff, RZ, 0xc0, !PT ;  /* 0x000000ff10ff0812 */ /* 0x000fe2000784c0ff */
[----:B------:R1:W-:Y:S01]  /*5e20*/  STL [R1+0x58], RZ ;  /* 0x000058ff01007387 */ /* 0x0003e20000100800 */
[----:B------:R-:W-:Y:S01]  /*5e30*/  @P0 SEL R0, RZ, 0xffffffff, P4 ;  /* 0xffffffffff000807 */ /* 0x000fe20002000000 */
[----:B------:R-:W-:Y:S01]  /*5e40*/  BSSY B1, `(.L_x_100) ;  /* 0x000009f000017945 */ /* 0x000fe20003800000 */
[----:B------:R-:W-:Y:S01]  /*5e50*/  PLOP3.LUT P5, PT, PT, PT, PT, 0x8, 0x80 ;  /* 0x000000000080781c */ /* 0x000fe20003fae170 */
[----:B------:R1:W-:Y:S01]  /*5e60*/  STL [R1+0x5c], RZ ;  /* 0x00005cff01007387 */ /* 0x0003e20000100800 */
[----:B------:R-:W-:Y:S01]  /*5e70*/  @P1 SEL R0, R2, R0, !P2 ;  /* 0x0000000002001207 */ /* 0x000fe20005000000 */
[----:B------:R-:W-:Y:S01]  /*5e80*/  IMAD.U32 R2, RZ, RZ, UR43 ;  /* 0x0000002bff027e24 */ /* 0x000fe2000f8e00ff */
[----:B------:R-:W-:Y:S01]  /*5e90*/  CS2R R250, SRZ ;  /* 0x0000000000fa7805 */ /* 0x000fe2000001ff00 */
[----:B------:R1:W-:Y:S01]  /*5ea0*/  STL [R1+0x50], RZ ;  /* 0x000050ff01007387 */ /* 0x0003e20000100800 */
[----:B------:R-:W-:Y:S02]  /*5eb0*/  @P0 LOP3.LUT R0, R0, 0x1, RZ, 0xc0, !PT ;  /* 0x0000000100000812 */ /* 0x000fe400078ec0ff */
[----:B------:R-:W-:Y:S02]  /*5ec0*/  CS2R R248, SRZ ;  /* 0x0000000000f87805 */ /* 0x000fe4000001ff00 */
[----:B------:R-:W-:Y:S01]  /*5ed0*/  LEA R5, R2, UR44, 0x3 ;  /* 0x0000002c02057c11 */ /* 0x000fe2000f8e18ff */
[----:B------:R1:W-:Y:S01]  /*5ee0*/  STL [R1+0x54], RZ ;  /* 0x000054ff01007387 */ /* 0x0003e20000100800 */
[----:B------:R-:W-:Y:S02]  /*5ef0*/  ISETP.NE.U32.OR P1, PT, R0, 0x1, !P0 ;  /* 0x000000010000780c */ /* 0x000fe40004725470 */
[----:B------:R-:W-:Y:S02]  /*5f00*/  CS2R R246, SRZ ;  /* 0x0000000000f67805 */ /* 0x000fe4000001ff00 */
[----:B------:R-:W-:Y:S01]  /*5f10*/  CS2R R244, SRZ ;  /* 0x0000000000f47805 */ /* 0x000fe2000001ff00 */
[----:B------:R1:W-:Y:S01]  /*5f20*/  STL [R1+0x48], RZ ;  /* 0x000048ff01007387 */ /* 0x0003e20000100800 */
[----:B------:R-:W-:Y:S02]  /*5f30*/  CS2R R242, SRZ ;  /* 0x0000000000f27805 */ /* 0x000fe4000001ff00 */
        /* <DEDUP_REMOVED lines=14> */
[----:B------:R1:W-:Y:S04]  /*6020*/  STL [R1+0x38], RZ ;  /* 0x000038ff01007387 */ /* 0x0003e80000100800 */
        /* <DEDUP_REMOVED lines=13> */
[----:B------:R1:W-:Y:S04]  /*6100*/  STL [R1], RZ ;  /* 0x000000ff01007387 */ /* 0x0003e80000100800 */
[----:B------:R1:W-:Y:S01]  /*6110*/  STL [R1+0x4], RZ ;  /* 0x000004ff01007387 */ /* 0x0003e20000100800 */
[----:B----4-:R-:W-:Y:S04]  /*6120*/  @P1 SHF.L.U32 R0, R6, 0x1f, RZ ;  /* 0x0000001f06001819 */ /* 0x010fe800000006ff */
[----:B------:R2:W4:Y:S02]  /*6130*/  @P1 SYNCS.PHASECHK.TRANS64.TRYWAIT P0, [UR44+0x50], R0 ;  /* 0x00005000ff0015a7 */ /* 0x000524000800112c */
[----:B--2---:R-:W-:Y:S05]  /*6140*/  IMAD.U32 R0, RZ, RZ, UR50 ;  /* 0x00000032ff007e24 */ /* 0x004fea000f8e00ff */
[----:B------:R-:W-:Y:S04]  /*6150*/  SHF.L.U32 R4, R0, 0x1f, RZ ;  /* 0x0000001f00047819 */ /* 0x000fe800000006ff */
[----:B------:R1:W2:Y:S01]  /*6160*/  SYNCS.PHASECHK.TRANS64.TRYWAIT P4, [R5+URZ+0x90], R4 ;  /* 0x00009004050075a7 */ /* 0x0002a200080811ff */
[----:B----4-:R-:W-:Y:S01]  /*6170*/  @P1 PLOP3.LUT P5, PT, P0, PT, PT, 0x8, 0x80 ;  /* 0x000000000080181c */ /* 0x010fe200007ae170 */
[----:B------:R-:W-:Y:S01]  /*6180*/  @!UPT UIADD3 URZ, UPT, UPT, URZ, URZ, URZ ;  /* 0x000000fffffff290 */ /* 0x000fe2000fffe0ff */
[----:B-1----:R-:W-:Y:S11]  /*6190*/  @!P1 BRA `(.L_x_101) ;  /* 0x0000000400a49947 */ /* 0x002ff60003800000 */
[----:B------:R1:W-:Y:S01]  /*61a0*/  STL [R1+0x8], RZ ;  /* 0x000008ff01007387 */ /* 0x0003e20000100800 */
[----:B------:R-:W-:Y:S01]  /*61b0*/  ISETP.NE.U32.AND P0, PT, RZ, UR58, PT ;  /* 0x0000003aff007c0c */ /* 0x000fe2000bf05070 */
[----:B------:R-:W-:Y:S01]  /*61c0*/  BSSY B0, `(.L_x_102) ;  /* 0x0000029000007945 */ /* 0x000fe20003800000 */
[----:B------:R-:W-:Y:S01]  /*61d0*/  ISETP.NE.AND P2, PT, R219, RZ, PT ;  /* 0x000000ffdb00720c */ /* 0x000fe20003f45270 */
[----:B------:R1:W-:Y:S01]  /*61e0*/  STL [R1+0xc], RZ ;  /* 0x00000cff01007387 */ /* 0x0003e20000100800 */
[----:B------:R-:W-:Y:S02]  /*61f0*/  ISETP.NE.AND.EX P0, PT, RZ, UR59, PT, P0 ;  /* 0x0000003bff007c0c */ /* 0x000fe4000bf05300 */
[----:B------:R-:W-:Y:S02]  /*6200*/  CS2R R222, SRZ ;  /* 0x0000000000de7805 */ /* 0x000fe4000001ff00 */
[----:B------:R-:W-:Y:S01]  /*6210*/  LOP3.LUT P1, RZ, R16, 0xff, RZ, 0xc0, !PT ;  /* 0x000000ff10ff7812 */ /* 0x000fe2000782c0ff */
[----:B------:R1:W-:Y:S01]  /*6220*/  STL [R1], RZ ;  /* 0x000000ff01007387 */ /* 0x0003e20000100800 */
[----:B------:R-:W-:Y:S02]  /*6230*/  SEL R0, RZ, 0xffffffff, P2 ;  /* 0xffffffffff007807 */ /* 0x000fe40001000000 */
[----:B------:R-:W-:Y:S02]  /*6240*/  CS2R R220, SRZ ;  /* 0x0000000000dc7805 */ /* 0x000fe4000001ff00 */
[----:B------:R-:W-:Y:S01]  /*6250*/  SEL R2, RZ, 0xffffffff, P0 ;  /* 0xffffffffff027807 */ /* 0x000fe20000000000 */
[----:B------:R1:W-:Y:S01]  /*6260*/  STL [R1+0x4], RZ ;  /* 0x000004ff01007387 */ /* 0x0003e20000100800 */
[----:B------:R-:W-:Y:S02]  /*6270*/  PLOP3.LUT P0, PT, PT, PT, PT, 0x8, 0x80 ;  /* 0x000000000080781c */ /* 0x000fe40003f0e170 */
[----:B------:R-:W-:Y:S02]  /*6280*/  CS2R R230, SRZ ;  /* 0x0000000000e67805 */ /* 0x000fe4000001ff00 */
[----:B------:R-:W-:Y:S01]  /*6290*/  @P3 SEL R0, R2, R0, !P1 ;  /* 0x0000000002003207 */ /* 0x000fe20004800000 */
[----:B------:R1:W-:Y:S01]  /*62a0*/  STL [R1+0x28], RZ ;  /* 0x000028ff01007387 */ /* 0x0003e20000100800 */
[----:B------:R-:W-:Y:S02]  /*62b0*/  CS2R R228, SRZ ;  /* 0x0000000000e47805 */ /* 0x000fe4000001ff00 */
[----:B------:R-:W-:Y:S02]  /*62c0*/  CS2R R238, SRZ ;  /* 0x0000000000ee7805 */ /* 0x000fe4000001ff00 */
[----:B------:R-:W-:Y:S01]  /*62d0*/  LOP3.LUT R0, R0, 0x1, RZ, 0xc0, !PT ;  /* 0x0000000100007812 */ /* 0x000fe200078ec0ff */
[----:B------:R1:W-:Y:S01]  /*62e0*/  STL [R1+0x2c], RZ ;  /* 0x00002cff01007387 */ /* 0x0003e20000100800 */
[----:B------:R-:W-:Y:S02]  /*62f0*/  CS2R R236, SRZ ;  /* 0x0000000000ec7805 */ /* 0x000fe4000001ff00 */
[----:B------:R-:W-:Y:S02]  /*6300*/  CS2R R246, SRZ ;  /* 0x0000000000f67805 */ /* 0x000fe4000001ff00 */
[----:B------:R-:W-:Y:S01]  /*6310*/  ISETP.NE.U32.AND P1, PT, R0, 0x1, PT ;  /* 0x000000010000780c */ /* 0x000fe20003f25070 */
[----:B------:R1:W-:Y:S01]  /*6320*/  STL [R1+0x20], RZ ;  /* 0x000020ff01007387 */ /* 0x0003e20000100800 */
[----:B------:R-:W-:Y:S03]  /*6330*/  CS2R R244, SRZ ;  /* 0x0000000000f47805 */ /* 0x000fe6000001ff00 */
[----:B------:R1:W-:Y:S04]  /*6340*/  STL [R1+0x24], RZ ;  /* 0x000024ff01007387 */ /* 0x0003e80000100800 */
[----:B------:R1:W-:Y:S04]  /*6350*/  STL [R1+0x48], RZ ;  /* 0x000048ff01007387 */ /* 0x0003e80000100800 */
[----:B------:R-:W4:Y:S01]  /*6360*/  @P1 S2R R2, SR_TID.X ;  /* 0x0000000000021919 */ /* 0x000f220000002100 */
[----:B------:R1:W-:Y:S04]  /*6370*/  STL [R1+0x4c], RZ ;  /* 0x00004cff01007387 */ /* 0x0003e80000100800 */
[----:B------:R1:W-:Y:S04]  /*6380*/  STL [R1+0x40], RZ ;  /* 0x000040ff01007387 */ /* 0x0003e80000100800 */
[----:B------:R1:W-:Y:S01]  /*6390*/  STL [R1+0x44], RZ ;  /* 0x000044ff01007387 */ /* 0x0003e20000100800 */
[C---:B----4-:R-:W-:Y:S02]  /*63a0*/  @P1 IMAD.SHL.U32 R0, R2.reuse, 0x20, RZ ;  /* 0x0000002002001824 */ /* 0x050fe400078e00ff */
[----:B------:R-:W-:Y:S03]  /*63b0*/  @P1 IMAD.SHL.U32 R2, R2, 0x4, RZ ;  /* 0x0000000402021824 */ /* 0x000fe600078e00ff */
[C---:B------:R-:W-:Y:S02]  /*63c0*/  @P1 LOP3.LUT R3, R0.reuse, 0x80, RZ, 0xc0, !PT ;  /* 0x0000008000031812 */ /* 0x040fe400078ec0ff */
[----:B------:R-:W-:Y:S02]  /*63d0*/  @P1 LOP3.LUT P2, RZ, R0, 0x80, RZ, 0xc0, !PT ;  /* 0x0000008000ff1812 */ /* 0x000fe4000784c0ff */
[----:B------:R-:W-:Y:S02]  /*63e0*/  @P1 LOP3.LUT R2, R3, 0x10, R2, 0xf8, !PT ;  /* 0x0000001003021812 */ /* 0x000fe400078ef802 */
[----:B------:R-:W-:Y:S02]  /*63f0*/  @P1 PLOP3.LUT P0, PT, P2, PT, PT, 0x80, 0x8 ;  /* 0x000000000008181c */ /* 0x000fe4000170f070 */
[----:B------:R-:W-:Y:S01]  /*6400*/  @P1 LOP3.LUT R2, R2, 0xf60, R0, 0xf8, !PT ;  /* 0x00000f6002021812 */ /* 0x000fe200078ef800 */
[----:B-1----:R-:W-:Y:S10]  /*6410*/  @!P5 BRA `(.L_x_103) ;  /* 0x00000000000cd947 */ /* 0x002ff40003800000 */
[----:B------:R-:W-:Y:S04]  /*6420*/  SHF.L.U32 R0, R6, 0x1f, RZ ;  /* 0x0000001f06007819 */ /* 0x000fe800000006ff */
[----:B------:R-:W1:Y:S02]  /*6430*/  SYNCS.PHASECHK.TRANS64.TRYWAIT P2, [UR44+0x50], R0 ;  /* 0x00005000ff0075a7 */ /* 0x000e64000804112c */
[----:B-1----:R-:W-:Y:S05]  /*6440*/  @!P2 BRA `(.L_x_104) ;  /* 0x0000005c0028a947 */ /* 0x002fea0003800000 */
.L_x_103:
[----:B------:R-:W-:Y:S05]  /*6450*/  BSYNC B0 ;  /* 0x0000000000007941 */ /* 0x000fea0003800000 */
.L_x_102:
[----:B------:R4:W5:Y:S01]  /*6460*/  LDL.64 R16, [R1] ;  /* 0x0000000001107983 */ /* 0x0009620000100a00 */
[----:B------:R-:W-:Y:S02]  /*6470*/  CS2R R226, SRZ ;  /* 0x0000000000e27805 */ /* 0x000fe4000001ff00 */
[----:B------:R-:W-:Y:S02]  /*6480*/  CS2R R224, SRZ ;  /* 0x0000000000e07805 */ /* 0x000fe4000001ff00 */
[----:B------:R-:W-:Y:S01]  /*6490*/  CS2R R234, SRZ ;  /* 0x0000000000ea7805 */ /* 0x000fe2000001ff00 */
[----:B------:R4:W5:Y:S01]  /*64a0*/  LDL.64 R18, [R1+0x8] ;  /* 0x0000080001127983 */ /* 0x0009620000100a00 */
[----:B------:R-:W-:Y:S02]  /*64b0*/  CS2R R232, SRZ ;  /* 0x0000000000e87805 */ /* 0x000fe4000001ff00 */
[----:B------:R-:W-:Y:S02]  /*64c0*/  CS2R R242, SRZ ;  /* 0x0000000000f27805 */ /* 0x000fe4000001ff00 */
[----:B------:R-:W-:Y:S01]  /*64d0*/  CS2R R240, SRZ ;  /* 0x0000000000f07805 */ /* 0x000fe2000001ff00 */
[----:B------:R4:W2:Y:S01]  /*64e0*/  LDL.64 R12, [R1+0x20] ;  /* 0x00002000010c7983 */ /* 0x0008a20000100a00 */
[----:B------:R-:W-:Y:S02]  /*64f0*/  CS2R R250, SRZ ;  /* 0x0000000000fa7805 */ /* 0x000fe4000001ff00 */
[----:B------:R-:W-:Y:S01]  /*6500*/  CS2R R248, SRZ ;  /* 0x0000000000f87805 */ /* 0x000fe2000001ff00 */
[----:B-1----:R-:W-:Y:S01]  /*6510*/  @P1 VIADD R3, R2, UR44 ;  /* 0x0000002c02031c36 */ /* 0x002fe20008000000 */
[----:B------:R4:W2:Y:S01]  /*6520*/  LDL.64 R14, [R1+0x28] ;  /* 0x00002800010e7983 */ /* 0x0008a20000100a00 */
[----:B------:R-:W-:Y:S02]  /*6530*/  UIADD3 UR4, UPT, UPT, UR44, 0x58, URZ ;  /* 0x000000582c047890 */ /* 0x000fe4000fffe0ff */
[C---:B------:R-:W-:Y:S01]  /*6540*/  @P1 VIADD R0, R3.reuse, 0x10 ;  /* 0x0000001003001836 */ /* 0x040fe20000000000 */
[----:B------:R4:W3:Y:S01]  /*6550*/  LDL.64 R8, [R1+0x40] ;  /* 0x0000400001087983 */ /* 0x0008e20000100a00 */
[----:B------:R-:W-:Y:S01]  /*6560*/  @P0 VIADD R0, R3, 0xfffffff0 ;  /* 0xfffffff003000836 */ /* 0x000fe20000000000 */
[----:B------:R-:W-:Y:S02]  /*6570*/  UPRMT UR4, UR61, 0x654, UR4 ;  /* 0x000006543d047896 */ /* 0x000fe40008000004 */
[----:B------:R4:W3:Y:S04]  /*6580*/  LDL.64 R10, [R1+0x48] ;  /* 0x00004800010a7983 */ /* 0x0008e80000100a00 */
[----:B------:R-:W4:Y:S04]  /*6590*/  LDL.LU R6, [R1+0x64] ;  /* 0x0000640001067983 */ /* 0x000f280000300800 */
[----:B------:R-:W-:Y:S04]  /*65a0*/  @P1 LDS.128 R220, [R2+UR44+0x200] ;  /* 0x0002002c02dc1984 */ /* 0x000fe80008000c00 */
[----:B------:R-:W-:Y:S04]  /*65b0*/  @P1 LDS.128 R228, [R2+UR44+0x1200] ;  /* 0x0012002c02e41984 */ /* 0x000fe80008000c00 */
[----:B------:R-:W-:Y:S04]  /*65c0*/  @P1 LDS.128 R236, [R2+UR44+0x2200] ;  /* 0x0022002c02ec1984 */ /* 0x000fe80008000c00 */
[----:B------:R-:W-:Y:S04]  /*65d0*/  @P1 LDS.128 R244, [R2+UR44+0x3200] ;  /* 0x0032002c02f41984 */ /* 0x000fe80008000c00 */
[----:B------:R-:W-:Y:S04]  /*65e0*/  @P1 LDS.128 R224, [R0+0x200] ;  /* 0x0002000000e01984 */ /* 0x000fe80000000c00 */
[----:B------:R-:W-:Y:S04]  /*65f0*/  @P1 LDS.128 R232, [R0+0x1200] ;  /* 0x0012000000e81984 */ /* 0x000fe80000000c00 */
[----:B------:R-:W-:Y:S04]  /*6600*/  @P1 LDS.128 R240, [R0+0x2200] ;  /* 0x0022000000f01984 */ /* 0x000fe80000000c00 */
[----:B------:R-:W-:Y:S04]  /*6610*/  @P1 LDS.128 R248, [R0+0x3200] ;  /* 0x0032000000f81984 */ /* 0x000fe80000000c00 */
[----:B-----5:R-:W1:Y:S04]  /*6620*/  @P1 LDS.128 R16, [R2+UR44+0x4200] ;  /* 0x0042002c02101984 */ /* 0x020e680008000c00 */
[----:B--2---:R-:W2:Y:S04]  /*6630*/  @P1 LDS.128 R12, [R2+UR44+0x5200] ;  /* 0x0052002c020c1984 */ /* 0x004ea80008000c00 */
[----:B---3--:R-:W3:Y:S01]  /*6640*/  @P1 LDS.128 R8, [R2+UR44+0x6200] ;  /* 0x0062002c02081984 */ /* 0x008ee20008000c00 */
[----:B----4-:R-:W-:Y:S03]  /*6650*/  LOP3.LUT R6, R6, 0x1, RZ, 0x3c, !PT ;  /* 0x0000000106067812 */ /* 0x010fe600078e3cff */
[----:B-1----:R1:W-:Y:S04]  /*6660*/  @P1 STL.64 [R1], R16 ;  /* 0x0000001001001387 */ /* 0x0023e80000100a00 */
[----:B------:R4:W-:Y:S04]  /*6670*/  @P1 STL.64 [R1+0x8], R18 ;  /* 0x0000081201001387 */ /* 0x0009e80000100a00 */
[----:B--2---:R2:W-:Y:S04]  /*6680*/  @P1 STL.64 [R1+0x20], R12 ;  /* 0x0000200c01001387 */ /* 0x0045e80000100a00 */
[----:B------:R5:W-:Y:S04]  /*6690*/  @P1 STL.64 [R1+0x28], R14 ;  /* 0x0000280e01001387 */ /* 0x000be80000100a00 */
[----:B---3--:R3:W-:Y:S04]  /*66a0*/  @P1 STL.64 [R1+0x40], R8 ;  /* 0x0000400801001387 */ /* 0x0087e80000100a00 */
[----:B------:R3:W-:Y:S01]  /*66b0*/  @P1 STL.64 [R1+0x48], R10 ;  /* 0x0000480a01001387 */ /* 0x0007e20000100a00 */
[----:B-1----:R-:W-:Y:S02]  /*66c0*/  CS2R R16, SRZ ;  /* 0x0000000000107805 */ /* 0x002fe4000001ff00 */
[----:B----4-:R-:W-:Y:S02]  /*66d0*/  CS2R R18, SRZ ;  /* 0x0000000000127805 */ /* 0x010fe4000001ff00 */
[----:B--2---:R-:W-:Y:S04]  /*66e0*/  CS2R R12, SRZ ;  /* 0x00000000000c7805 */ /* 0x004fe8000001ff00 */
[----:B------:R-:W1:Y:S01]  /*66f0*/  @P1 LDS.128 R16, [R0+0x4200] ;  /* 0x0042000000101984 */ /* 0x000e620000000c00 */
[----:B-----5:R-:W-:Y:S02]  /*6700*/  CS2R R14, SRZ ;  /* 0x00000000000e7805 */ /* 0x020fe4000001ff00 */
[----:B---3--:R-:W-:Y:S04]  /*6710*/  CS2R R8, SRZ ;  /* 0x0000000000087805 */ /* 0x008fe8000001ff00 */
[----:B------:R-:W2:Y:S01]  /*6720*/  @P1 LDS.128 R12, [R0+0x5200] ;  /* 0x00520000000c1984 */ /* 0x000ea20000000c00 */
[----:B------:R-:W-:Y:S06]  /*6730*/  CS2R R10, SRZ ;  /* 0x00000000000a7805 */ /* 0x000fec000001ff00 */
[----:B------:R-:W3:Y:S01]  /*6740*/  @P1 LDS.128 R8, [R0+0x6200] ;  /* 0x0062000000081984 */ /* 0x000ee20000000c00 */
[----:B------:R-:W-:Y:S01]  /*6750*/  @!PT LDS RZ, [RZ] ;  /* 0x00000000fffff984 */ /* 0x000fe20000000800 */
[----:B------:R-:W-:Y:S01]  /*6760*/  @!PT LDS RZ, [RZ] ;  /* 0x00000000fffff984 */ /* 0x000fe20000000800 */
[----:B------:R-:W-:Y:S01]  /*6770*/  @!PT LDS RZ, [RZ] ;  /* 0x00000000fffff984 */ /* 0x000fe20000000800 */
[----:B------:R-:W-:Y:S01]  /*6780*/  @!PT LDS RZ, [RZ] ;  /* 0x00000000fffff984 */ /* 0x000fe20000000800 */
[----:B------:R4:W-:Y:S06]  /*6790*/  MEMBAR.ALL.CTA ;  /* 0x0000000000007992 */ /* 0x0009ec0000008000 */
[----:B----4-:R-:W4:Y:S04]  /*67a0*/  FENCE.VIEW.ASYNC.S ;  /* 0x00000000000073c6 */ /* 0x010f280000000000 */
[----:B-1----:R1:W-:Y:S04]  /*67b0*/  STL.64 [R1+0x10], R16 ;  /* 0x0000101001007387 */ /* 0x0023e80000100a00 */
[----:B------:R1:W-:Y:S01]  /*67c0*/  STL.64 [R1+0x18], R18 ;  /* 0x0000181201007387 */ /* 0x0003e20000100a00 */
[----:B----4-:R-:W-:Y:S03]  /*67d0*/  SYNCS.ARRIVE.TRANS64.RED.A1T0 RZ, [UR4], RZ ;  /* 0x000000ffffff79a7 */ /* 0x010fe60008100404 */
[----:B--2---:R1:W-:Y:S04]  /*67e0*/  STL.64 [R1+0x30], R12 ;  /* 0x0000300c01007387 */ /* 0x0043e80000100a00 */
[----:B------:R1:W-:Y:S04]  /*67f0*/  STL.64 [R1+0x38], R14 ;  /* 0x0000380e01007387 */ /* 0x0003e80000100a00 */
[----:B---3--:R1:W-:Y:S04]  /*6800*/  STL.64 [R1+0x50], R8 ;  /* 0x0000500801007387 */ /* 0x0083e80000100a00 */
[----:B------:R1:W-:Y:S04]  /*6810*/  STL.64 [R1+0x58], R10 ;  /* 0x0000580a01007387 */ /* 0x0003e80000100a00 */
[----:B------:R1:W-:Y:S02]  /*6820*/  STL [R1+0x64], R6 ;  /* 0x0000640601007387 */ /* 0x0003e40000100800 */
.L_x_101:
[----:B------:R-:W-:Y:S05]  /*6830*/  BSYNC B1 ;  /* 0x0000000000017941 */ /* 0x000fea0003800000 */
.L_x_100:
[----:B-1----:R-:W1:Y:S01]  /*6840*/  S2R R17, SR_TID.X ;  /* 0x0000000000117919 */ /* 0x002e620000002100 */
[----:B------:R-:W-:Y:S04]  /*6850*/  IMAD.U32 R0, RZ, RZ, UR43 ;  /* 0x0000002bff007e24 */ /* 0x000fe8000f8e00ff */
[----:B------:R-:W-:Y:S05]  /*6860*/  IMAD R16, R0, 0xe0, R216 ;  /* 0x000000e000107824 */ /* 0x000fea00078e02d8 */
[----:B------:R-:W-:Y:S02]  /*6870*/  SHF.R.U32.HI R0, RZ, 0x15, R16 ;  /* 0x00000015ff007819 */ /* 0x000fe40000011610 */
[----:B-1----:R-:W-:Y:S04]  /*6880*/  SHF.R.U32.HI R17, RZ, 0x5, R17 ;  /* 0x00000005ff117819 */ /* 0x002fe80000011611 */
[----:B------:R-:W-:Y:S01]  /*6890*/  LOP3.LUT P0, RZ, R0, 0x3, R17, 0x48, !PT ;  /* 0x0000000300ff7812 */ /* 0x000fe20007804811 */
[----:B------:R-:W-:Y:S01]  /*68a0*/  @!UPT UIADD3 URZ, UPT, UPT, URZ, URZ, URZ ;  /* 0x000000fffffff290 */ /* 0x000fe2000fffe0ff */
[----:B--2---:R-:W-:Y:S11]  /*68b0*/  @P4 BRA `(.L_x_105) ;  /* 0x0000000000084947 */ /* 0x004ff60003800000 */
[----:B------:R-:W1:Y:S02]  /*68c0*/  SYNCS.PHASECHK.TRANS64.TRYWAIT P1, [R5+URZ+0x90], R4 ;  /* 0x00009004050075a7 */ /* 0x000e6400080211ff */
[----:B-1----:R-:W-:Y:S05]  /*68d0*/  @!P1 BRA `(.L_x_106) ;  /* 0x00000058001c9947 */ /* 0x002fea0003800000 */
.L_x_105:
[----:B------:R-:W-:Y:S05]  /*68e0*/  @!P0 BRA `(.L_x_107) ;  /* 0x0000000000408947 */ /* 0x000fea0003800000 */
[----:B------:R-:W1:Y:S01]  /*68f0*/  LDCU.64 UR8, c[0x4][0x70] ;  /* 0x01000e00ff0877ac */ /* 0x000e620008000a00 */
[----:B------:R-:W-:Y:S01]  /*6900*/  MOV R3, 0x0 ;  /* 0x0000000000037802 */ /* 0x000fe20000000f00 */
[----:B------:R-:W-:Y:S02]  /*6910*/  HFMA2 R12, -RZ, RZ, 0, 5.9604644775390625e-08 ;  /* 0x00000001ff0c7431 */ /* 0x000fe400000001ff */
[----:B------:R-:W-:Y:S02]  /*6920*/  IMAD.MOV.U32 R8, RZ, RZ, 0x192 ;  /* 0x00000192ff087424 */ /* 0x000fe400078e00ff */
[----:B------:R-:W-:Y:S01]  /*6930*/  IMAD.MOV.U32 R13, RZ, RZ, RZ ;  /* 0x000000ffff0d7224 */ /* 0x000fe200078e00ff */
[----:B------:R-:W2:Y:S01]  /*6940*/  LDCU.64 UR6, c[0x4][0x78] ;  /* 0x01000f00ff0677ac */ /* 0x000ea20008000a00 */
[----:B------:R-:W4:Y:S01]  /*6950*/  LDC.64 R2, c[0x4][R3] ;  /* 0x0100000003027b82 */ /* 0x000f220000000a00 */
[----:B------:R-:W5:Y:S01]  /*6960*/  LDCU.64 UR4, c[0x4][0x10] ;  /* 0x01000200ff0477ac */ /* 0x000f620008000a00 */
[----:B-1----:R-:W-:Y:S01]  /*6970*/  MOV R5, UR9 ;  /* 0x0000000900057c02 */ /* 0x002fe20008000f00 */
[----:B------:R-:W-:Y:S01]  /*6980*/  IMAD.U32 R4, RZ, RZ, UR8 ;  /* 0x00000008ff047e24 */ /* 0x000fe2000f8e00ff */
[----:B--2---:R-:W-:Y:S01]  /*6990*/  MOV R7, UR7 ;  /* 0x0000000700077c02 */ /* 0x004fe20008000f00 */
[----:B------:R-:W-:Y:S01]  /*69a0*/  IMAD.U32 R6, RZ, RZ, UR6 ;  /* 0x00000006ff067e24 */ /* 0x000fe2000f8e00ff */
[----:B-----5:R-:W-:Y:S01]  /*69b0*/  MOV R11, UR5 ;  /* 0x00000005000b7c02 */ /* 0x020fe20008000f00 */
[----:B------:R-:W-:Y:S02]  /*69c0*/  IMAD.U32 R10, RZ, RZ, UR4 ;  /* 0x00000004ff0a7e24 */ /* 0x000fe4000f8e00ff */
[----:B------:R-:W-:Y:S07]  /*69d0*/  LEPC R20, `(.L_x_107) ;  /* 0x000000001014794e */ /* 0x000fee0000000000 */
[----:B---34-:R-:W-:Y:S05]  /*69e0*/  CALL.ABS.NOINC R2 ;  /* 0x0000000002007343 */ /* 0x018fea0003c00000 */
.L_x_107:
[----:B------:R-:W-:Y:S05]  /*69f0*/  WARPSYNC.ALL ;  /* 0x0000000000007948 */ /* 0x000fea0003800000 */
[C---:B------:R-:W-:Y:S01]  /*6a00*/  R2UR UR4, R16.reuse ;  /* 0x00000000100472ca */ /* 0x040fe200000e0000 */
[----:B------:R-:W-:Y:S05]  /*6a10*/  VIADD R0, R16, 0x20 ;  /* 0x0000002010007836 */ /* 0x000fea0000000000 */
[----:B------:R-:W-:Y:S04]  /*6a20*/  SHF.R.U32.HI R0, RZ, 0x15, R0 ;  /* 0x00000015ff007819 */ /* 0x000fe80000011600 */
[----:B------:R-:W-:Y:S03]  /*6a30*/  LOP3.LUT P0, RZ, R0, 0x3, R17, 0x48, !PT ;  /* 0x0000000300ff7812 */ /* 0x000fe60007804811 */
[----:B------:R-:W2:Y:S10]  /*6a40*/  LDTM.x32 R184, tmem[UR4] ;  /* 0x0000000400b879ee */ /* 0x000eb400082c0000 */
[----:B--2---:R-:W-:Y:S05]  /*6a50*/  @!P0 BRA `(.L_x_108) ;  /* 0x0000000000408947 */ /* 0x004fea0003800000 */
        /* <DEDUP_REMOVED lines=16> */
.L_x_108:
[----:B------:R-:W-:Y:S05]  /*6b60*/  WARPSYNC.ALL ;  /* 0x0000000000007948 */ /* 0x000fea0003800000 */
[C---:B------:R-:W-:Y:S01]  /*6b70*/  R2UR UR4, R16.reuse ;  /* 0x00000000100472ca */ /* 0x040fe200000e0000 */
[----:B------:R-:W-:Y:S05]  /*6b80*/  VIADD R0, R16, 0x40 ;  /* 0x0000004010007836 */ /* 0x000fea0000000000 */
[----:B------:R-:W-:Y:S04]  /*6b90*/  SHF.R.U32.HI R0, RZ, 0x15, R0 ;  /* 0x00000015ff007819 */ /* 0x000fe80000011600 */
[----:B------:R-:W-:Y:S03]  /*6ba0*/  LOP3.LUT P0, RZ, R0, 0x3, R17, 0x48, !PT ;  /* 0x0000000300ff7812 */ /* 0x000fe60007804811 */
[----:B------:R-:W2:Y:S10]  /*6bb0*/  LDTM.x32 R152, tmem[UR4+0x20] ;  /* 0x00002004009879ee */ /* 0x000eb400082c0000 */
        /* <DEDUP_REMOVED lines=17> */
.L_x_109:
        /* <DEDUP_REMOVED lines=23> */
.L_x_110:
        /* <DEDUP_REMOVED lines=23> */
.L_x_111:
        /* <DEDUP_REMOVED lines=23> */
.L_x_112:
        /* <DEDUP_REMOVED lines=23> */
.L_x_113:
[----:B------:R-:W2:Y:S01]  /*7290*/  S2R R0, SR_TID.X ;  /* 0x0000000000007919 */ /* 0x000ea20000002100 */
[----:B------:R-:W-:Y:S05]  /*72a0*/  WARPSYNC.ALL ;  /* 0x0000000000007948 */ /* 0x000fea0003800000 */
[----:B--2---:R-:W-:Y:S01]  /*72b0*/  LOP3.LUT P1, RZ, R0, 0x60, RZ, 0xc0, !PT ;  /* 0x0000006000ff7812 */ /* 0x004fe2000782c0ff */
[----:B---3--:R-:W-:Y:S01]  /*72c0*/  IMAD R0, R217, R184, RZ ;  /* 0x000000b8d9007224 */ /* 0x008fe200078e02ff */
[C---:B------:R-:W-:Y:S01]  /*72d0*/  PRMT R2, R220.reuse, 0x8880, RZ ;  /* 0x00008880dc027816 */ /* 0x040fe200000000ff */
[----:B------:R-:W2:Y:S01]  /*72e0*/  LDL.LU R252, [R1+0xc] ;  /* 0x00000c0001fc7983 */ /* 0x000ea20000300800 */
[C---:B------:R-:W-:Y:S01]  /*72f0*/  SHF.L.U32 R3, R220.reuse, 0x10, RZ ;  /* 0x00000010dc037819 */ /* 0x040fe200000006ff */
[----:B------:R-:W-:Y:S01]  /*7300*/  IMAD.SHL.U32 R8, R221, 0x100, RZ ;  /* 0x00000100dd087824 */ /* 0x000fe200078e00ff */
[----:B-1----:R-:W-:Y:S01]  /*7310*/  SHF.L.U32 R4, R220, 0x8, RZ ;  /* 0x00000008dc047819 */ /* 0x002fe200000006ff */
[----:B------:R-:W-:Y:S01]  /*7320*/  IMAD R0, R2, R219, R0 ;  /* 0x000000db02007224 */ /* 0x000fe200078e0200 */
[----:B------:R-:W-:Y:S01]  /*7330*/  SHF.R.S32.HI R3, RZ, 0x18, R3 ;  /* 0x00000018ff037819 */ /* 0x000fe20000011403 */
[C---:B------:R-:W-:Y:S01]  /*7340*/  IMAD R2, R217.reuse, R185, RZ ;  /* 0x000000b9d9027224 */ /* 0x040fe200078e02ff */
[----:B------:R-:W-:Y:S01]  /*7350*/  SHF.R.S32.HI R4, RZ, 0x18, R4 ;  /* 0x00000018ff047819 */ /* 0x000fe20000011404 */
[----:B------:R-:W-:Y:S01]  /*7360*/  IMAD R17, R217, R200, RZ ;  /* 0x000000c8d9117224 */ /* 0x000fe200078e02ff */
[----:B------:R-:W-:Y:S01]  /*7370*/  SHF.R.S32.HI R5, RZ, 0x18, R220 ;  /* 0x00000018ff057819 */ /* 0x000fe200000114dc */
[----:B------:R-:W-:Y:S01]  /*7380*/  IMAD R2, R3, R219, R2 ;  /* 0x000000db03027224 */ /* 0x000fe200078e0202 */
[----:B------:R-:W-:Y:S01]  /*7390*/  PRMT R6, R221, 0x8880, RZ ;  /* 0x00008880dd067816 */ /* 0x000fe200000000ff */
[----:B------:R-:W-:Y:S01]  /*73a0*/  IMAD R3, R217, R186, RZ ;  /* 0x000000bad9037224 */ /* 0x000fe200078e02ff */
[----:B------:R-:W-:Y:S01]  /*73b0*/  SHF.L.U32 R7, R221, 0x10, RZ ;  /* 0x00000010dd077819 */ /* 0x000fe200000006ff */
[C---:B------:R-:W-:Y:S01]  /*73c0*/  IMAD R22, R217.reuse, R205, RZ ;  /* 0x000000cdd9167224 */ /* 0x040fe200078e02ff */
[----:B------:R-:W-:Y:S01]  /*73d0*/  SHF.R.S32.HI R8, RZ, 0x18, R8 ;  /* 0x00000018ff087819 */ /* 0x000fe20000011408 */
[----:B------:R-:W-:Y:S01]  /*73e0*/  IMAD R3, R4, R219, R3 ;  /* 0x000000db04037224 */ /* 0x000fe200078e0203 */
[----:B------:R-:W-:Y:S01]  /*73f0*/  SHF.R.S32.HI R7, RZ, 0x18, R7 ;  /* 0x00000018ff077819 */ /* 0x000fe20000011407 */
[C---:B------:R-:W-:Y:S01]  /*7400*/  IMAD R4, R217.reuse, R187, RZ ;  /* 0x000000bbd9047224 */ /* 0x040fe200078e02ff */
[----:B------:R-:W-:Y:S01]  /*7410*/  SHF.R.S32.HI R9, RZ, 0x18, R221 ;  /* 0x00000018ff097819 */ /* 0x000fe200000114dd */
[----:B------:R-:W-:Y:S01]  /*7420*/  IMAD R186, R217, R209, RZ ;  /* 0x000000d1d9ba7224 */ /* 0x000fe200078e02ff */
[C---:B------:R-:W-:Y:S01]  /*7430*/  PRMT R10, R222.reuse, 0x8880, RZ ;  /* 0x00008880de0a7816 */ /* 0x040fe200000000ff */
[-C--:B------:R-:W-:Y:S01]  /*7440*/  IMAD R4, R5, R219.reuse, R4 ;  /* 0x000000db05047224 */ /* 0x080fe200078e0204 */
[C---:B------:R-:W-:Y:S01]  /*7450*/  SHF.L.U32 R11, R222.reuse, 0x10, RZ ;  /* 0x00000010de0b7819 */ /* 0x040fe200000006ff */
[C---:B------:R-:W-:Y:S01]  /*7460*/  IMAD R5, R217.reuse, R188, RZ ;  /* 0x000000bcd9057224 */ /* 0x040fe200078e02ff */
        /* <DEDUP_REMOVED lines=8> */
[----:B------:R-:W-:Y:S01]  /*74f0*/  PRMT R14, R223, 0x8880, RZ ;  /* 0x00008880df0e7816 */ /* 0x000fe200000000ff */
[-C--:B------:R-:W-:Y:S01]  /*7500*/  IMAD R6, R7, R219.reuse, R6 ;  /* 0x000000db07067224 */ /* 0x080fe200078e0206 */
[----:B------:R-:W-:Y:S01]  /*7510*/  SHF.L.U32 R15, R223, 0x10, RZ ;  /* 0x00000010df0f7819 */ /* 0x000fe200000006ff */
[----:B------:R-:W-:Y:S01]  /*7520*/  IMAD R7, R217, R190, RZ ;  /* 0x000000bed9077224 */ /* 0x000fe200078e02ff */
[----:B------:R-:W-:Y:S01]  /*7530*/  R2UR UR4, R16 ;  /* 0x00000000100472ca */ /* 0x000fe200000e0000 */
[----:B------:R-:W-:Y:S01]  /*7540*/  IMAD.SHL.U32 R16, R223, 0x100, RZ ;  /* 0x00000100df107824 */ /* 0x000fe200078e00ff */
[----:B------:R-:W-:Y:S01]  /*7550*/  SHF.R.S32.HI R15, RZ, 0x18, R15 ;  /* 0x00000018ff0f7819 */ /* 0x000fe2000001140f */
[----:B------:R-:W-:Y:S01]  /*7560*/  IMAD R7, R8, R219, R7 ;  /* 0x000000db08077224 */ /* 0x000fe200078e0207 */
[----:B------:R-:W-:Y:S01]  /*7570*/  SHF.R.S32.HI R18, RZ, 0x18, R223 ;  /* 0x00000018ff127819 */ /* 0x000fe200000114df */
[C---:B------:R-:W-:Y:S01]  /*7580*/  IMAD R8, R217.reuse, R191, RZ ;  /* 0x000000bfd9087224 */ /* 0x040fe200078e02ff */
[----:B------:R-:W-:Y:S01]  /*7590*/  SHF.R.S32.HI R16, RZ, 0x18, R16 ;  /* 0x00000018ff107819 */ /* 0x000fe20000011410 */
[----:B------:R-:W-:Y:S01]  /*75a0*/  IMAD R189, R217, R212, RZ ;  /* 0x000000d4d9bd7224 */ /* 0x000fe200078e02ff */
[C---:B------:R-:W-:Y:S01]  /*75b0*/  SHF.L.U32 R20, R224.reuse, 0x10, RZ ;  /* 0x00000010e0147819 */ /* 0x040fe200000006ff */
[----:B------:R-:W-:Y:S01]  /*75c0*/  IMAD R8, R9, R219, R8 ;  /* 0x000000db09087224 */ /* 0x000fe200078e0208 */
[C---:B------:R-:W-:Y:S01]  /*75d0*/  PRMT R19, R224.reuse, 0x8880, RZ ;  /* 0x00008880e0137816 */ /* 0x040fe200000000ff */
[C---:B------:R-:W-:Y:S01]  /*75e0*/  IMAD R9, R217.reuse, R192, RZ ;  /* 0x000000c0d9097224 */ /* 0x040fe200078e02ff */
[----:B------:R-:W-:Y:S01]  /*75f0*/  SHF.L.U32 R21, R224, 0x8, RZ ;  /* 0x00000008e0157819 */ /* 0x000fe200000006ff */
[C---:B------:R-:W-:Y:S01]  /*7600*/  IMAD R190, R217.reuse, R213, RZ ;  /* 0x000000d5d9be7224 */ /* 0x040fe200078e02ff */
[----:B------:R-:W-:Y:S01]  /*7610*/  SHF.R.S32.HI R20, RZ, 0x18, R20 ;  /* 0x00000018ff147819 */ /* 0x000fe20000011414 */
[----:B------:R-:W-:Y:S01]  /*7620*/  IMAD R9, R10, R219, R9 ;  /* 0x000000db0a097224 */ /* 0x000fe200078e0209 */
[----:B------:R-:W-:Y:S01]  /*7630*/  SHF.R.S32.HI R21, RZ, 0x18, R21 ;  /* 0x00000018ff157819 */ /* 0x000fe20000011415 */
[----:B------:R-:W-:Y:S01]  /*7640*/  IMAD R10, R217, R193, RZ ;  /* 0x000000c1d90a7224 */ /* 0x000fe200078e02ff */
[C---:B------:R-:W-:Y:S01]  /*7650*/  SHF.L.U32 R185, R225.reuse, 0x10, RZ ;  /* 0x00000010e1b97819 */ /* 0x040fe200000006ff */
[----:B------:R-:W-:Y:S01]  /*7660*/  IMAD.SHL.U32 R193, R225, 0x100, RZ ;  /* 0x00000100e1c17824 */ /* 0x000fe200078e00ff */
[----:B------:R-:W-:Y:S01]  /*7670*/  SHF.R.S32.HI R23, RZ, 0x18, R224 ;  /* 0x00000018ff177819 */ /* 0x000fe200000114e0 */
[-C--:B------:R-:W-:Y:S01]  /*7680*/  IMAD R10, R11, R219.reuse, R10 ;  /* 0x000000db0b0a7224 */ /* 0x080fe200078e020a */
[----:B------:R-:W-:Y:S01]  /*7690*/  PRMT R184, R225, 0x8880, RZ ;  /* 0x00008880e1b87816 */ /* 0x000fe200000000ff */
[C---:B------:R-:W-:Y:S01]  /*76a0*/  IMAD R11, R217.reuse, R194, RZ ;  /* 0x000000c2d90b7224 */ /* 0x040fe200078e02ff */
[----:B------:R-:W-:Y:S01]  /*76b0*/  SHF.R.S32.HI R185, RZ, 0x18, R185 ;  /* 0x00000018ffb97819 */ /* 0x000fe200000114b9 */
[C---:B------:R-:W-:Y:S01]  /*76c0*/  IMAD R191, R217.reuse, R214, RZ ;  /* 0x000000d6d9bf7224 */ /* 0x040fe200078e02ff */
[----:B------:R-:W-:Y:S01]  /*76d0*/  SHF.R.S32.HI R193, RZ, 0x18, R193 ;  /* 0x00000018ffc17819 */ /* 0x000fe200000114c1 */
[----:B------:R-:W-:Y:S01]  /*76e0*/  IMAD R11, R12, R219, R11 ;  /* 0x000000db0c0b7224 */ /* 0x000fe200078e020b */
[----:B------:R-:W-:Y:S01]  /*76f0*/  SHF.R.S32.HI R194, RZ, 0x18, R225 ;  /* 0x00000018ffc27819 */ /* 0x000fe200000114e1 */
[C---:B------:R-:W-:Y:S01]  /*7700*/  IMAD R12, R217.reuse, R195, RZ ;  /* 0x000000c3d90c7224 */ /* 0x040fe200078e02ff */
[C---:B------:R-:W-:Y:S01]  /*7710*/  PRMT R195, R226.reuse, 0x8880, RZ ;  /* 0x00008880e2c37816 */ /* 0x040fe200000000ff */
[----:B------:R-:W-:Y:S01]  /*7720*/  IMAD R192, R217, R215, RZ ;  /* 0x000000d7d9c07224 */ /* 0x000fe200078e02ff */
[----:B------:R-:W-:Y:S01]  /*7730*/  PRMT R200, R231, 0x8880, RZ ;  /* 0x00008880e7c87816 */ /* 0x000fe200000000ff */
[-C--:B------:R-:W-:Y:S01]  /*7740*/  IMAD R12, R13, R219.reuse, R12 ;  /* 0x000000db0d0c7224 */ /* 0x080fe200078e020c */
[----:B------:R-:W-:Y:S01]  /*7750*/  SHF.L.U32 R205, R235, 0x10, RZ ;  /* 0x00000010ebcd7819 */ /* 0x000fe200000006ff */
[C---:B------:R-:W-:Y:S01]  /*7760*/  IMAD R13, R217.reuse, R196, RZ ;  /* 0x000000c4d90d7224 */ /* 0x040fe200078e02ff */
[----:B------:R-:W-:Y:S01]  /*7770*/  SHF.L.U32 R196, R226, 0x10, RZ ;  /* 0x00000010e2c47819 */ /* 0x000fe200000006ff */
[----:B------:R-:W-:Y:S01]  /*7780*/  IMAD R152, R217, R152, RZ ;  /* 0x00000098d9987224 */ /* 0x000fe200078e02ff */
[----:B------:R-:W-:Y:S01]  /*7790*/  PRMT R212, R239, 0x8880, RZ ;  /* 0x00008880efd47816 */ /* 0x000fe200000000ff */
[----:B------:R-:W-:Y:S01]  /*77a0*/  IMAD R13, R14, R219, R13 ;  /* 0x000000db0e0d7224 */ /* 0x000fe200078e020d */
[----:B------:R-:W-:Y:S01]  /*77b0*/  SHF.R.S32.HI R196, RZ, 0x18, R196 ;  /* 0x00000018ffc47819 */ /* 0x000fe200000114c4 */
[----:B------:R-:W-:Y:S01]  /*77c0*/  IMAD R14, R217, R197, RZ ;  /* 0x000000c5d90e7224 */ /* 0x000fe200078e02ff */
[----:B------:R-:W-:Y:S01]  /*77d0*/  SHF.L.U32 R213, R239, 0x10, RZ ;  /* 0x00000010efd57819 */ /* 0x000fe200000006ff */
[----:B------:R-:W-:Y:S01]  /*77e0*/  IMAD.SHL.U32 R197, R227, 0x100, RZ ;  /* 0x00000100e3c57824 */ /* 0x000fe200078e00ff */
[C---:B------:R-:W-:Y:S01]  /*77f0*/  PRMT R209, R242.reuse, 0x8880, RZ ;  /* 0x00008880f2d17816 */ /* 0x040fe200000000ff */
[----:B------:R-:W-:Y:S01]  /*7800*/  IMAD R14, R15, R219, R14 ;  /* 0x000000db0f0e7224 */ /* 0x000fe200078e020e */
[----:B------:R-:W-:Y:S01]  /*7810*/  SHF.L.U32 R210, R242, 0x10, RZ ;  /* 0x00000010f2d27819 */ /* 0x000fe200000006ff */
[C---:B------:R-:W-:Y:S01]  /*7820*/  IMAD R15, R217.reuse, R198, RZ ;  /* 0x000000c6d90f7224 */ /* 0x040fe200078e02ff */
[----:B------:R-:W-:Y:S01]  /*7830*/  SHF.R.S32.HI R197, RZ, 0x18, R197 ;  /* 0x00000018ffc57819 */ /* 0x000fe200000114c5 */
[----:B------:R-:W-:Y:S01]  /*7840*/  IMAD R153, R217, R153, RZ ;  /* 0x00000099d9997224 */ /* 0x000fe200078e02ff */
[----:B------:R-:W-:Y:S01]  /*7850*/  SHF.R.S32.HI R198, RZ, 0x18, R227 ;  /* 0x00000018ffc67819 */ /* 0x000fe200000114e3 */
[----:B------:R-:W-:Y:S01]  /*7860*/  IMAD R15, R16, R219, R15 ;  /* 0x000000db100f7224 */ /* 0x000fe200078e020f */
[----:B------:R-:W-:Y:S01]  /*7870*/  PRMT R214, R243, 0x8880, RZ ;  /* 0x00008880f3d67816 */ /* 0x000fe200000000ff */
[C---:B------:R-:W-:Y:S01]  /*7880*/  IMAD R16, R217.reuse, R199, RZ ;  /* 0x000000c7d9107224 */ /* 0x040fe200078e02ff */
[----:B------:R-:W-:Y:S01]  /*7890*/  SHF.R.S32.HI R199, RZ, 0x18, R231 ;  /* 0x00000018ffc77819 */ /* 0x000fe200000114e7 */
[----:B------:R-:W-:Y:S01]  /*78a0*/  IMAD R154, R217, R154, RZ ;  /* 0x0000009ad99a7224 */ /* 0x000fe200078e02ff */
[C---:B------:R-:W-:Y:S01]  /*78b0*/  SHF.L.U32 R220, R243.reuse, 0x10, RZ ;  /* 0x00000010f3dc7819 */ /* 0x040fe200000006ff */
[----:B------:R-:W-:Y:S01]  /*78c0*/  IMAD R16, R18, R219, R16 ;  /* 0x000000db12107224 */ /* 0x000fe200078e0210 */
[----:B------:R-:W-:Y:S01]  /*78d0*/  SHF.L.U32 R218, R243, 0x8, RZ ;  /* 0x00000008f3da7819 */ /* 0x000fe200000006ff */
[----:B------:R-:W-:Y:S01]  /*78e0*/  IMAD R18, R217, R201, RZ ;  /* 0x000000c9d9127224 */ /* 0x000fe200078e02ff */
[----:B------:R-:W-:Y:S01]  /*78f0*/  SHF.L.U32 R201, R231, 0x10, RZ ;  /* 0x00000010e7c97819 */ /* 0x000fe200000006ff */
[-C--:B------:R-:W-:Y:S01]  /*7900*/  IMAD R17, R19, R219.reuse, R17 ;  /* 0x000000db13117224 */ /* 0x080fe200078e0211 */
[C---:B------:R-:W-:Y:S01]  /*7910*/  SHF.L.U32 R222, R246.reuse, 0x10, RZ ;  /* 0x00000010f6de7819 */ /* 0x040fe200000006ff */
[----:B------:R-:W-:Y:S01]  /*7920*/  IMAD R19, R217, R202, RZ ;  /* 0x000000cad9137224 */ /* 0x000fe200078e02ff */
[----:B------:R-:W-:Y:S01]  /*7930*/  SHF.L.U32 R223, R246, 0x8, RZ ;  /* 0x00000008f6df7819 */ /* 0x000fe200000006ff */
[----:B------:R-:W-:Y:S01]  /*7940*/  IMAD R18, R20, R219, R18 ;  /* 0x000000db14127224 */ /* 0x000fe200078e0212 */
[----:B------:R-:W-:Y:S01]  /*7950*/  PRMT R224, R247, 0x8880, RZ ;  /* 0x00008880f7e07816 */ /* 0x000fe200000000ff */
[----:B------:R-:W-:Y:S01]  /*7960*/  IMAD R20, R217, R203, RZ ;  /* 0x000000cbd9147224 */ /* 0x000fe200078e02ff */
[----:B------:R-:W-:Y:S01]  /*7970*/  SHF.L.U32 R221, R250, 0x10, RZ ;  /* 0x00000010fadd7819 */ /* 0x000fe200000006ff */
[-C--:B------:R-:W-:Y:S01]  /*7980*/  IMAD R19, R21, R219.reuse, R19 ;  /* 0x000000db15137224 */ /* 0x080fe200078e0213 */
[----:B------:R-:W1:Y:S01]  /*7990*/  S2UR UR5, SR_CgaCtaId ;  /* 0x00000000000579c3 */ /* 0x000e620000008800 */
[----:B------:R-:W-:Y:S01]  /*79a0*/  IMAD R21, R217, R204, RZ ;  /* 0x000000ccd9157224 */ /* 0x000fe200078e02ff */
[----:B------:R-:W-:Y:S01]  /*79b0*/  PRMT R204, R235, 0x8880, RZ ;  /* 0x00008880ebcc7816 */ /* 0x000fe200000000ff */
[-C--:B------:R-:W-:Y:S01]  /*79c0*/  IMAD R20, R23, R219.reuse, R20 ;  /* 0x000000db17147224 */ /* 0x080fe200078e0214 */
[----:B------:R-:W-:Y:S01]  /*79d0*/  BSSY.RECONVERGENT B0, `(.L_x_114) ;  /* 0x00003d5000007945 */ /* 0x000fe20003800200 */
[-C--:B------:R-:W-:Y:S02]  /*79e0*/  IMAD R21, R184, R219.reuse, R21 ;  /* 0x000000dbb8157224 */ /* 0x080fe400078e0215 */
[----:B------:R-:W-:Y:S01]  /*79f0*/  IMAD R23, R217, R206, RZ ;  /* 0x000000ced9177224 */ /* 0x000fe200078e02ff */
[C---:B------:R-:W-:Y:S01]  /*7a00*/  SHF.L.U32 R206, R238.reuse, 0x10, RZ ;  /* 0x00000010eece7819 */ /* 0x040fe200000006ff */
[----:B------:R-:W-:Y:S02]  /*7a10*/  IMAD R22, R185, R219, R22 ;  /* 0x000000dbb9167224 */ /* 0x000fe400078e0216 */
[----:B------:R-:W-:Y:S01]  /*7a20*/  IMAD R184, R217, R207, RZ ;  /* 0x000000cfd9b87224 */ /* 0x000fe200078e02ff */
[----:B------:R-:W-:Y:S01]  /*7a30*/  SHF.L.U32 R207, R238, 0x8, RZ ;  /* 0x00000008eecf7819 */ /* 0x000fe200000006ff */
[-C--:B------:R-:W-:Y:S01]  /*7a40*/  IMAD R23, R193, R219.reuse, R23 ;  /* 0x000000dbc1177224 */ /* 0x080fe200078e0217 */
[----:B------:R-:W-:Y:S01]  /*7a50*/  SHF.L.U32 R193, R226, 0x8, RZ ;  /* 0x00000008e2c17819 */ /* 0x000fe200000006ff */
[----:B------:R-:W-:Y:S01]  /*7a60*/  IMAD R185, R217, R208, RZ ;  /* 0x000000d0d9b97224 */ /* 0x000fe200078e02ff */
[----:B------:R-:W-:Y:S01]  /*7a70*/  SHF.L.U32 R208, R235, 0x8, RZ ;  /* 0x00000008ebd07819 */ /* 0x000fe200000006ff */
[-C--:B------:R-:W-:Y:S01]  /*7a80*/  IMAD R184, R194, R219.reuse, R184 ;  /* 0x000000dbc2b87224 */ /* 0x080fe200078e02b8 */
[----:B------:R-:W-:Y:S01]  /*7a90*/  SHF.R.S32.HI R193, RZ, 0x18, R193 ;  /* 0x00000018ffc17819 */ /* 0x000fe200000114c1 */
[-C--:B------:R-:W-:Y:S01]  /*7aa0*/  IMAD R185, R195, R219.reuse, R185 ;  /* 0x000000dbc3b97224 */ /* 0x080fe200078e02b9 */
[----:B------:R-:W-:Y:S01]  /*7ab0*/  SHF.R.S32.HI R194, RZ, 0x18, R226 ;  /* 0x00000018ffc27819 */ /* 0x000fe200000114e2 */
[-C--:B------:R-:W-:Y:S01]  /*7ac0*/  IMAD R186, R196, R219.reuse, R186 ;  /* 0x000000dbc4ba7224 */ /* 0x080fe200078e02ba */
[----:B------:R-:W-:Y:S01]  /*7ad0*/  SHF.L.U32 R196, R227, 0x10, RZ ;  /* 0x00000010e3c47819 */ /* 0x000fe200000006ff */
[----:B------:R-:W-:Y:S01]  /*7ae0*/  IMAD.SHL.U32 R202, R231, 0x100, RZ ;  /* 0x00000100e7ca7824 */ /* 0x000fe200078e00ff */
[----:B------:R-:W-:Y:S01]  /*7af0*/  PRMT R195, R227, 0x8880, RZ ;  /* 0x00008880e3c37816 */ /* 0x000fe200000000ff */
[-C--:B------:R-:W-:Y:S01]  /*7b00*/  IMAD R187, R193, R219.reuse, R187 ;  /* 0x000000dbc1bb7224 */ /* 0x080fe200078e02bb */
[----:B------:R-:W-:Y:S01]  /*7b10*/  SHF.R.S32.HI R196, RZ, 0x18, R196 ;  /* 0x00000018ffc47819 */ /* 0x000fe200000114c4 */
[-C--:B------:R-:W-:Y:S01]  /*7b20*/  IMAD R188, R194, R219.reuse, R188 ;  /* 0x000000dbc2bc7224 */ /* 0x080fe200078e02bc */
[C---:B------:R-:W-:Y:S01]  /*7b30*/  SHF.L.U32 R194, R228.reuse, 0x10, RZ ;  /* 0x00000010e4c27819 */ /* 0x040fe200000006ff */
[-C--:B------:R-:W-:Y:S01]  /*7b40*/  IMAD R189, R195, R219.reuse, R189 ;  /* 0x000000dbc3bd7224 */ /* 0x080fe200078e02bd */
[----:B------:R-:W-:Y:S01]  /*7b50*/  PRMT R193, R228, 0x8880, RZ ;  /* 0x00008880e4c17816 */ /* 0x000fe200000000ff */
[-C--:B------:R-:W-:Y:S01]  /*7b60*/  IMAD R190, R196, R219.reuse, R190 ;  /* 0x000000dbc4be7224 */ /* 0x080fe200078e02be */
[----:B------:R-:W-:Y:S01]  /*7b70*/  SHF.L.U32 R195, R228, 0x8, RZ ;  /* 0x00000008e4c37819 */ /* 0x000fe200000006ff */
[-C--:B------:R-:W-:Y:S01]  /*7b80*/  IMAD R191, R197, R219.reuse, R191 ;  /* 0x000000dbc5bf7224 */ /* 0x080fe200078e02bf */
[----:B------:R-:W-:Y:S01]  /*7b90*/  SHF.R.S32.HI R194, RZ, 0x18, R194 ;  /* 0x00000018ffc27819 */ /* 0x000fe200000114c2 */
[-C--:B------:R-:W-:Y:S01]  /*7ba0*/  IMAD R192, R198, R219.reuse, R192 ;  /* 0x000000dbc6c07224 */ /* 0x080fe200078e02c0 */
[----:B------:R-:W-:Y:S01]  /*7bb0*/  SHF.R.S32.HI R195, RZ, 0x18, R195 ;  /* 0x00000018ffc37819 */ /* 0x000fe200000114c3 */
[-C--:B------:R-:W-:Y:S01]  /*7bc0*/  IMAD R152, R193, R219.reuse, R152 ;  /* 0x000000dbc1987224 */ /* 0x080fe200078e0298 */
[----:B------:R-:W-:Y:S01]  /*7bd0*/  SHF.R.S32.HI R193, RZ, 0x18, R228 ;  /* 0x00000018ffc17819 */ /* 0x000fe200000114e4 */
[----:B------:R-:W-:Y:S01]  /*7be0*/  IMAD R153, R194, R219, R153 ;  /* 0x000000dbc2997224 */ /* 0x000fe200078e0299 */
[----:B------:R-:W-:Y:S01]  /*7bf0*/  PRMT R194, R229, 0x8880, RZ ;  /* 0x00008880e5c27816 */ /* 0x000fe200000000ff */
[----:B------:R-:W-:Y:S01]  /*7c00*/  IMAD R155, R217, R155, RZ ;  /* 0x0000009bd99b7224 */ /* 0x000fe200078e02ff */
[C---:B------:R-:W-:Y:S01]  /*7c10*/  SHF.L.U32 R196, R230.reuse, 0x10, RZ ;  /* 0x00000010e6c47819 */ /* 0x040fe200000006ff */
[-C--:B------:R-:W-:Y:S01]  /*7c20*/  IMAD R154, R195, R219.reuse, R154 ;  /* 0x000000dbc39a7224 */ /* 0x080fe200078e029a */
[----:B------:R-:W-:Y:S01]  /*7c30*/  SHF.L.U32 R195, R229, 0x10, RZ ;  /* 0x00000010e5c37819 */ /* 0x000fe200000006ff */
[----:B------:R-:W-:Y:S01]  /*7c40*/  IMAD R155, R193, R219, R155 ;  /* 0x000000dbc19b7224 */ /* 0x000fe200078e029b */
[----:B------:R-:W-:Y:S01]  /*7c50*/  SHF.L.U32 R197, R230, 0x8, RZ ;  /* 0x00000008e6c57819 */ /* 0x000fe200000006ff */
[----:B------:R-:W-:Y:S01]  /*7c60*/  IMAD.SHL.U32 R193, R229, 0x100, RZ ;  /* 0x00000100e5c17824 */ /* 0x000fe200078e00ff */
[----:B------:R-:W-:Y:S01]  /*7c70*/  SHF.R.S32.HI R195, RZ, 0x18, R195 ;  /* 0x00000018ffc37819 */ /* 0x000fe200000114c3 */
[C---:B------:R-:W-:Y:S01]  /*7c80*/  IMAD R156, R217.reuse, R156, RZ ;  /* 0x0000009cd99c7224 */ /* 0x040fe200078e02ff */
[----:B------:R-:W-:Y:S01]  /*7c90*/  SHF.R.S32.HI R196, RZ, 0x18, R196 ;  /* 0x00000018ffc47819 */ /* 0x000fe200000114c4 */
[C---:B------:R-:W-:Y:S01]  /*7ca0*/  IMAD R157, R217.reuse, R157, RZ ;  /* 0x0000009dd99d7224 */ /* 0x040fe200078e02ff */
[----:B------:R-:W-:Y:S01]  /*7cb0*/  SHF.R.S32.HI R193, RZ, 0x18, R193 ;  /* 0x00000018ffc17819 */ /* 0x000fe200000114c1 */
[-C--:B------:R-:W-:Y:S01]  /*7cc0*/  IMAD R156, R194, R219.reuse, R156 ;  /* 0x000000dbc29c7224 */ /* 0x080fe200078e029c */
[----:B------:R-:W-:Y:S01]  /*7cd0*/  SHF.R.S32.HI R194, RZ, 0x18, R229 ;  /* 0x00000018ffc27819 */ /* 0x000fe200000114e5 */
[----:B------:R-:W-:Y:S01]  /*7ce0*/  IMAD R158, R217, R158, RZ ;  /* 0x0000009ed99e7224 */ /* 0x000fe200078e02ff */
[----:B------:R-:W-:Y:S01]  /*7cf0*/  SHF.R.S32.HI R197, RZ, 0x18, R197 ;  /* 0x00000018ffc57819 */ /* 0x000fe200000114c5 */
[----:B------:R-:W-:Y:S01]  /*7d00*/  IMAD R157, R195, R219, R157 ;  /* 0x000000dbc39d7224 */ /* 0x000fe200078e029d */
[----:B------:R-:W-:Y:S01]  /*7d10*/  PRMT R195, R230, 0x8880, RZ ;  /* 0x00008880e6c37816 */ /* 0x000fe200000000ff */
[----:B------:R-:W-:Y:S01]  /*7d20*/  IMAD R159, R217, R159, RZ ;  /* 0x0000009fd99f7224 */ /* 0x000fe200078e02ff */
[----:B------:R-:W-:Y:S01]  /*7d30*/  SHF.R.S32.HI R198, RZ, 0x18, R230 ;  /* 0x00000018ffc67819 */ /* 0x000fe200000114e6 */
[----:B------:R-:W-:Y:S01]  /*7d40*/  IMAD R158, R193, R219, R158 ;  /* 0x000000dbc19e7224 */ /* 0x000fe200078e029e */
[----:B------:R-:W-:Y:S01]  /*7d50*/  MOV R193, R200 ;  /* 0x000000c800c17202 */ /* 0x000fe20000000f00 */
[----:B------:R-:W-:Y:S01]  /*7d60*/  IMAD R160, R217, R160, RZ ;  /* 0x000000a0d9a07224 */ /* 0x000fe200078e02ff */
[----:B------:R-:W-:Y:S01]  /*7d70*/  SHF.L.U32 R200, R233, 0x8, RZ ;  /* 0x00000008e9c87819 */ /* 0x000fe200000006ff */
[----:B------:R-:W-:Y:S01]  /*7d80*/  IMAD R161, R217, R161, RZ ;  /* 0x000000a1d9a17224 */ /* 0x000fe200078e02ff */
[----:B------:R-:W-:Y:S01]  /*7d90*/  SHF.L.U32 R226, R250, 0x8, RZ ;  /* 0x00000008fae27819 */ /* 0x000fe200000006ff */
[-C--:B------:R-:W-:Y:S01]  /*7da0*/  IMAD R159, R194, R219.reuse, R159 ;  /* 0x000000dbc29f7224 */ /* 0x080fe200078e029f */
[----:B------:R-:W-:Y:S01]  /*7db0*/  SHF.R.S32.HI R194, RZ, 0x18, R201 ;  /* 0x00000018ffc27819 */ /* 0x000fe200000114c9 */
[-C--:B------:R-:W-:Y:S01]  /*7dc0*/  IMAD R160, R195, R219.reuse, R160 ;  /* 0x000000dbc3a07224 */ /* 0x080fe200078e02a0 */
[----:B------:R-:W-:Y:S01]  /*7dd0*/  SHF.R.S32.HI R195, RZ, 0x18, R202 ;  /* 0x00000018ffc37819 */ /* 0x000fe200000114ca */
[C---:B------:R-:W-:Y:S01]  /*7de0*/  IMAD R162, R217.reuse, R162, RZ ;  /* 0x000000a2d9a27224 */ /* 0x040fe200078e02ff */
[----:B------:R-:W-:Y:S01]  /*7df0*/  PRMT R201, R234, 0x8880, RZ ;  /* 0x00008880eac97816 */ /* 0x000fe200000000ff */
[----:B------:R-:W-:Y:S01]  /*7e00*/  IMAD R161, R196, R219, R161 ;  /* 0x000000dbc4a17224 */ /* 0x000fe200078e02a1 */
[----:B------:R-:W-:Y:S01]  /*7e10*/  PRMT R196, R232, 0x8880, RZ ;  /* 0x00008880e8c47816 */ /* 0x000fe200000000ff */
[----:B------:R-:W-:Y:S01]  /*7e20*/  IMAD R163, R217, R163, RZ ;  /* 0x000000a3d9a37224 */ /* 0x000fe200078e02ff */
[----:B------:R-:W-:Y:S01]  /*7e30*/  SHF.L.U32 R202, R234, 0x10, RZ ;  /* 0x00000010eaca7819 */ /* 0x000fe200000006ff */
[-C--:B------:R-:W-:Y:S01]  /*7e40*/  IMAD R162, R197, R219.reuse, R162 ;  /* 0x000000dbc5a27224 */ /* 0x080fe200078e02a2 */
[----:B------:R-:W-:Y:S01]  /*7e50*/  SHF.L.U32 R197, R232, 0x10, RZ ;  /* 0x00000010e8c57819 */ /* 0x000fe200000006ff */
[----:B------:R-:W-:Y:S01]  /*7e60*/  IMAD R164, R217, R164, RZ ;  /* 0x000000a4d9a47224 */ /* 0x000fe200078e02ff */
[----:B------:R-:W-:Y:S01]  /*7e70*/  PRMT R227, R251, 0x8880, RZ ;  /* 0x00008880fbe37816 */ /* 0x000fe200000000ff */
[----:B------:R-:W-:Y:S01]  /*7e80*/  IMAD R163, R198, R219, R163 ;  /* 0x000000dbc6a37224 */ /* 0x000fe200078e02a3 */
[----:B------:R-:W-:Y:S01]  /*7e90*/  SHF.R.S32.HI R198, RZ, 0x18, R234 ;  /* 0x00000018ffc67819 */ /* 0x000fe200000114ea */
[----:B------:R-:W-:Y:S01]  /*7ea0*/  IMAD R165, R217, R165, RZ ;  /* 0x000000a5d9a57224 */ /* 0x000fe200078e02ff */
[----:B------:R-:W-:Y:S01]  /*7eb0*/  SHF.L.U32 R228, R251, 0x10, RZ ;  /* 0x00000010fbe47819 */ /* 0x000fe200000006ff */
[-C--:B------:R-:W-:Y:S01]  /*7ec0*/  IMAD R164, R193, R219.reuse, R164 ;  /* 0x000000dbc1a47224 */ /* 0x080fe200078e02a4 */
[----:B------:R-:W-:Y:S01]  /*7ed0*/  MOV R193, R196 ;  /* 0x000000c400c17202 */ /* 0x000fe20000000f00 */
[C---:B------:R-:W-:Y:S01]  /*7ee0*/  IMAD R166, R217.reuse, R166, RZ ;  /* 0x000000a6d9a67224 */ /* 0x040fe200078e02ff */
[----:B------:R-:W-:Y:S01]  /*7ef0*/  SHF.R.S32.HI R196, RZ, 0x18, R197 ;  /* 0x00000018ffc47819 */ /* 0x000fe200000114c5 */
[----:B------:R-:W-:Y:S01]  /*7f00*/  IMAD R165, R194, R219, R165 ;  /* 0x000000dbc2a57224 */ /* 0x000fe200078e02a5 */
[----:B------:R-:W-:Y:S01]  /*7f10*/  SHF.R.S32.HI R194, RZ, 0x18, R232 ;  /* 0x00000018ffc27819 */ /* 0x000fe200000114e8 */
[----:B------:R-:W-:Y:S01]  /*7f20*/  IMAD R167, R217, R167, RZ ;  /* 0x000000a7d9a77224 */ /* 0x000fe200078e02ff */
[----:B------:R-:W-:Y:S01]  /*7f30*/  SHF.R.S32.HI R197, RZ, 0x18, R233 ;  /* 0x00000018ffc57819 */ /* 0x000fe200000114e9 */
[-C--:B------:R-:W-:Y:S01]  /*7f40*/  IMAD R166, R195, R219.reuse, R166 ;  /* 0x000000dbc3a67224 */ /* 0x080fe200078e02a6 */
[----:B------:R-:W-:Y:S01]  /*7f50*/  PRMT R195, R233, 0x8880, RZ ;  /* 0x00008880e9c37816 */ /* 0x000fe200000000ff */
[----:B------:R-:W-:Y:S01]  /*7f60*/  IMAD R168, R217, R168, RZ ;  /* 0x000000a8d9a87224 */ /* 0x000fe200078e02ff */
[----:B------:R-:W3:Y:S01]  /*7f70*/  LDL.LU R230, [R1+0x8] ;  /* 0x0000080001e67983 */ /* 0x000ee20000300800 */
[-C--:B------:R-:W-:Y:S01]  /*7f80*/  IMAD R167, R199, R219.reuse, R167 ;  /* 0x000000dbc7a77224 */ /* 0x080fe200078e02a7 */
[----:B------:R-:W-:Y:S01]  /*7f90*/  SHF.R.S32.HI R199, RZ, 0x18, R235 ;  /* 0x00000018ffc77819 */ /* 0x000fe200000114eb */
[----:B------:R-:W-:Y:S01]  /*7fa0*/  IMAD R168, R193, R219, R168 ;  /* 0x000000dbc1a87224 */ /* 0x000fe200078e02a8 */
[----:B------:R-:W4:Y:S01]  /*7fb0*/  LDL.LU R231, [R1+0x4] ;  /* 0x0000040001e77983 */ /* 0x000f220000300800 */
[----:B------:R-:W-:Y:S02]  /*7fc0*/  IMAD.SHL.U32 R193, R232, 0x100, RZ ;  /* 0x00000100e8c17824 */ /* 0x000fe400078e00ff */
[----:B------:R-:W-:Y:S01]  /*7fd0*/  IMAD R169, R217, R169, RZ ;  /* 0x000000a9d9a97224 */ /* 0x000fe200078e02ff */
[----:B------:R-:W5:Y:S01]  /*7fe0*/  LDL.LU R232, [R1] ;  /* 0x0000000001e87983 */ /* 0x000f620000300800 */
[----:B------:R-:W-:Y:S01]  /*7ff0*/  IMAD.SHL.U32 R203, R234, 0x100, RZ ;  /* 0x00000100eacb7824 */ /* 0x000fe200078e00ff */
[----:B------:R-:W-:Y:S01]  /*8000*/  SHF.R.S32.HI R193, RZ, 0x18, R193 ;  /* 0x00000018ffc17819 */ /* 0x000fe200000114c1 */
[----:B------:R-:W-:Y:S01]  /*8010*/  IMAD R169, R196, R219, R169 ;  /* 0x000000dbc4a97224 */ /* 0x000fe200078e02a9 */
[----:B------:R-:W-:Y:S01]  /*8020*/  SHF.L.U32 R196, R233, 0x10, RZ ;  /* 0x00000010e9c47819 */ /* 0x000fe200000006ff */
[----:B------:R-:W-:Y:S01]  /*8030*/  IMAD R170, R217, R170, RZ ;  /* 0x000000aad9aa7224 */ /* 0x000fe200078e02ff */
[----:B------:R-:W-:Y:S01]  /*8040*/  SHF.L.U32 R233, R247, 0x8, RZ ;  /* 0x00000008f7e97819 */ /* 0x000fe200000006ff */
[----:B------:R-:W-:Y:S01]  /*8050*/  IMAD R171, R217, R171, RZ ;  /* 0x000000abd9ab7224 */ /* 0x000fe200078e02ff */
[----:B------:R-:W-:Y:S01]  /*8060*/  SHF.R.S32.HI R196, RZ, 0x18, R196 ;  /* 0x00000018ffc47819 */ /* 0x000fe200000114c4 */
[-C--:B------:R-:W-:Y:S01]  /*8070*/  IMAD R170, R193, R219.reuse, R170 ;  /* 0x000000dbc1aa7224 */ /* 0x080fe200078e02aa */
[----:B------:R-:W-:Y:S01]  /*8080*/  SHF.R.S32.HI R193, RZ, 0x18, R200 ;  /* 0x00000018ffc17819 */ /* 0x000fe200000114c8 */
[C---:B------:R-:W-:Y:S01]  /*8090*/  IMAD R172, R217.reuse, R172, RZ ;  /* 0x000000acd9ac7224 */ /* 0x040fe200078e02ff */
[----:B------:R-:W-:Y:S01]  /*80a0*/  SHF.R.S32.HI R200, RZ, 0x18, R239 ;  /* 0x00000018ffc87819 */ /* 0x000fe200000114ef */
[----:B------:R-:W-:Y:S01]  /*80b0*/  IMAD R171, R194, R219, R171 ;  /* 0x000000dbc2ab7224 */ /* 0x000fe200078e02ab */
[----:B------:R-:W-:Y:S01]  /*80c0*/  MOV R194, R201 ;  /* 0x000000c900c27202 */ /* 0x000fe20000000f00 */
[----:B------:R-:W-:Y:S01]  /*80d0*/  IMAD R173, R217, R173, RZ ;  /* 0x000000add9ad7224 */ /* 0x000fe200078e02ff */
[----:B------:R-:W-:Y:S01]  /*80e0*/  SHF.L.U32 R201, R236, 0x8, RZ ;  /* 0x00000008ecc97819 */ /* 0x000fe200000006ff */
[-C--:B------:R-:W-:Y:S01]  /*80f0*/  IMAD R172, R195, R219.reuse, R172 ;  /* 0x000000dbc3ac7224 */ /* 0x080fe200078e02ac */
[----:B------:R-:W-:Y:S01]  /*8100*/  SHF.R.S32.HI R195, RZ, 0x18, R203 ;  /* 0x00000018ffc37819 */ /* 0x000fe200000114cb */
[----:B------:R-:W-:Y:S01]  /*8110*/  IMAD R174, R217, R174, RZ ;  /* 0x000000aed9ae7224 */ /* 0x000fe200078e02ff */
[----:B------:R-:W-:Y:S01]  /*8120*/  SHF.L.U32 R203, R237, 0x10, RZ ;  /* 0x00000010edcb7819 */ /* 0x000fe200000006ff */
[----:B------:R-:W-:Y:S01]  /*8130*/  IMAD R173, R196, R219, R173 ;  /* 0x000000dbc4ad7224 */ /* 0x000fe200078e02ad */
[----:B------:R-:W-:Y:S01]  /*8140*/  SHF.R.S32.HI R196, RZ, 0x18, R205 ;  /* 0x00000018ffc47819 */ /* 0x000fe200000114cd */
[----:B------:R-:W-:Y:S01]  /*8150*/  IMAD R175, R217, R175, RZ ;  /* 0x000000afd9af7224 */ /* 0x000fe200078e02ff */
[----:B------:R-:W-:Y:S01]  /*8160*/  PRMT R205, R238, 0x8880, RZ ;  /* 0x00008880eecd7816 */ /* 0x000fe200000000ff */
[-C--:B------:R-:W-:Y:S01]  /*8170*/  IMAD R174, R193, R219.reuse, R174 ;  /* 0x000000dbc1ae7224 */ /* 0x080fe200078e02ae */
[----:B------:R-:W-:Y:S01]  /*8180*/  SHF.R.S32.HI R193, RZ, 0x18, R202 ;  /* 0x00000018ffc17819 */ /* 0x000fe200000114ca */
[----:B------:R-:W-:Y:S01]  /*8190*/  IMAD R176, R217, R176, RZ ;  /* 0x000000b0d9b07224 */ /* 0x000fe200078e02ff */
[----:B------:R-:W-:Y:S01]  /*81a0*/  PRMT R202, R237, 0x8880, RZ ;  /* 0x00008880edca7816 */ /* 0x000fe200000000ff */
[----:B------:R-:W-:Y:S01]  /*81b0*/  IMAD R175, R197, R219, R175 ;  /* 0x000000dbc5af7224 */ /* 0x000fe200078e02af */
[----:B------:R-:W-:Y:S01]  /*81c0*/  SHF.R.S32.HI R197, RZ, 0x18, R237 ;  /* 0x00000018ffc57819 */ /* 0x000fe200000114ed */
[C---:B------:R-:W-:Y:S02]  /*81d0*/  IMAD R177, R217.reuse, R177, RZ ;  /* 0x000000b1d9b17224 */ /* 0x040fe400078e02ff */
[-C--:B------:R-:W-:Y:S02]  /*81e0*/  IMAD R176, R194, R219.reuse, R176 ;  /* 0x000000dbc2b07224 */ /* 0x080fe400078e02b0 */
[----:B------:R-:W-:Y:S02]  /*81f0*/  IMAD R178, R217, R178, RZ ;  /* 0x000000b2d9b27224 */ /* 0x000fe400078e02ff */
[----:B------:R-:W-:Y:S01]  /*8200*/  IMAD R177, R193, R219, R177 ;  /* 0x000000dbc1b17224 */ /* 0x000fe200078e02b1 */
[----:B------:R-:W-:Y:S01]  /*8210*/  SHF.R.S32.HI R193, RZ, 0x18, R208 ;  /* 0x00000018ffc17819 */ /* 0x000fe200000114d0 */
[----:B------:R-:W-:Y:S01]  /*8220*/  IMAD R179, R217, R179, RZ ;  /* 0x000000b3d9b37224 */ /* 0x000fe200078e02ff */
[----:B------:R-:W-:Y:S01]  /*8230*/  SHF.L.U32 R208, R241, 0x8, RZ ;  /* 0x00000008f1d07819 */ /* 0x000fe200000006ff */
[-C--:B------:R-:W-:Y:S01]  /*8240*/  IMAD R178, R195, R219.reuse, R178 ;  /* 0x000000dbc3b27224 */ /* 0x080fe200078e02b2 */
[----:B------:R-:W-:Y:S01]  /*8250*/  SHF.L.U32 R195, R236, 0x10, RZ ;  /* 0x00000010ecc37819 */ /* 0x000fe200000006ff */
[C---:B------:R-:W-:Y:S02]  /*8260*/  IMAD R180, R217.reuse, R180, RZ ;  /* 0x000000b4d9b47224 */ /* 0x040fe400078e02ff */
[----:B------:R-:W-:Y:S01]  /*8270*/  IMAD.MOV.U32 R194, RZ, RZ, R204 ;  /* 0x000000ffffc27224 */ /* 0x000fe200078e00cc */
[----:B------:R-:W-:Y:S01]  /*8280*/  SHF.R.S32.HI R195, RZ, 0x18, R195 ;  /* 0x00000018ffc37819 */ /* 0x000fe200000114c3 */
[----:B------:R-:W-:Y:S01]  /*8290*/  IMAD R179, R198, R219, R179 ;  /* 0x000000dbc6b37224 */ /* 0x000fe200078e02b3 */
[----:B------:R-:W-:Y:S01]  /*82a0*/  SHF.R.S32.HI R198, RZ, 0x18, R238 ;  /* 0x00000018ffc67819 */ /* 0x000fe200000114ee */
[C---:B------:R-:W-:Y:S02]  /*82b0*/  IMAD R181, R217.reuse, R181, RZ ;  /* 0x000000b5d9b57224 */ /* 0x040fe400078e02ff */
[C---:B------:R-:W-:Y:S02]  /*82c0*/  IMAD R182, R217.reuse, R182, RZ ;  /* 0x000000b6d9b67224 */ /* 0x040fe400078e02ff */
[-C--:B------:R-:W-:Y:S01]  /*82d0*/  IMAD R180, R194, R219.reuse, R180 ;  /* 0x000000dbc2b47224 */ /* 0x080fe200078e02b4 */
[----:B------:R-:W-:Y:S01]  /*82e0*/  PRMT R194, R236, 0x8880, RZ ;  /* 0x00008880ecc27816 */ /* 0x000fe200000000ff */
[----:B------:R-:W-:Y:S01]  /*82f0*/  IMAD R181, R196, R219, R181 ;  /* 0x000000dbc4b57224 */ /* 0x000fe200078e02b5 */
[----:B------:R-:W-:Y:S01]  /*8300*/  SHF.R.S32.HI R196, RZ, 0x18, R236 ;  /* 0x00000018ffc47819 */ /* 0x000fe200000114ec */
[----:B------:R-:W-:Y:S02]  /*8310*/  IMAD R183, R217, R183, RZ ;  /* 0x000000b7d9b77224 */ /* 0x000fe400078e02ff */
[-C--:B------:R-:W-:Y:S01]  /*8320*/  IMAD R182, R193, R219.reuse, R182 ;  /* 0x000000dbc1b67224 */ /* 0x080fe200078e02b6 */
[----:B------:R-:W-:Y:S01]  /*8330*/  SHF.R.S32.HI R193, RZ, 0x18, R201 ;  /* 0x00000018ffc17819 */ /* 0x000fe200000114c9 */
[----:B------:R-:W-:Y:S01]  /*8340*/  IMAD R120, R217, R120, RZ ;  /* 0x00000078d9787224 */ /* 0x000fe200078e02ff */
[----:B------:R-:W-:Y:S01]  /*8350*/  SHF.R.S32.HI R201, RZ, 0x18, R242 ;  /* 0x00000018ffc97819 */ /* 0x000fe200000114f2 */
[----:B------:R-:W-:Y:S01]  /*8360*/  IMAD R183, R199, R219, R183 ;  /* 0x000000dbc7b77224 */ /* 0x000fe200078e02b7 */
[----:B------:R-:W-:Y:S01]  /*8370*/  SHF.R.S32.HI R199, RZ, 0x18, R241 ;  /* 0x00000018ffc77819 */ /* 0x000fe200000114f1 */
[C---:B------:R-:W-:Y:S02]  /*8380*/  IMAD R121, R217.reuse, R121, RZ ;  /* 0x00000079d9797224 */ /* 0x040fe400078e02ff */
[-C--:B------:R-:W-:Y:S01]  /*8390*/  IMAD R120, R194, R219.reuse, R120 ;  /* 0x000000dbc2787224 */ /* 0x080fe200078e0278 */
[----:B------:R-:W-:Y:S01]  /*83a0*/  MOV R194, R202 ;  /* 0x000000ca00c27202 */ /* 0x000fe20000000f00 */
[----:B------:R-:W-:Y:S01]  /*83b0*/  IMAD R122, R217, R122, RZ ;  /* 0x0000007ad97a7224 */ /* 0x000fe200078e02ff */
[----:B------:R-:W-:Y:S01]  /*83c0*/  SHF.R.S32.HI R202, RZ, 0x18, R243 ;  /* 0x00000018ffca7819 */ /* 0x000fe200000114f3 */
[----:B------:R-:W-:Y:S02]  /*83d0*/  IMAD.SHL.U32 R204, R237, 0x100, RZ ;  /* 0x00000100edcc7824 */ /* 0x000fe400078e00ff */
[----:B------:R-:W-:Y:S02]  /*83e0*/  IMAD R121, R195, R219, R121 ;  /* 0x000000dbc3797224 */ /* 0x000fe400078e0279 */
[C---:B------:R-:W-:Y:S01]  /*83f0*/  IMAD R123, R217.reuse, R123, RZ ;  /* 0x0000007bd97b7224 */ /* 0x040fe200078e02ff */
[----:B------:R-:W-:Y:S01]  /*8400*/  SHF.R.S32.HI R195, RZ, 0x18, R204 ;  /* 0x00000018ffc37819 */ /* 0x000fe200000114cc */
[----:B------:R-:W-:Y:S02]  /*8410*/  IMAD R124, R217, R124, RZ ;  /* 0x0000007cd97c7224 */ /* 0x000fe400078e02ff */
[----:B------:R-:W-:Y:S01]  /*8420*/  IMAD R122, R193, R219, R122 ;  /* 0x000000dbc17a7224 */ /* 0x000fe200078e027a */
[----:B------:R-:W-:Y:S01]  /*8430*/  SHF.R.S32.HI R193, RZ, 0x18, R203 ;  /* 0x00000018ffc17819 */ /* 0x000fe200000114cb */
[C---:B------:R-:W-:Y:S01]  /*8440*/  IMAD R125, R217.reuse, R125, RZ ;  /* 0x0000007dd97d7224 */ /* 0x040fe200078e02ff */
[----:B------:R-:W-:Y:S01]  /*8450*/  SHF.L.U32 R203, R240, 0x10, RZ ;  /* 0x00000010f0cb7819 */ /* 0x000fe200000006ff */
[-C--:B------:R-:W-:Y:S01]  /*8460*/  IMAD R123, R196, R219.reuse, R123 ;  /* 0x000000dbc47b7224 */ /* 0x080fe200078e027b */
[----:B------:R-:W-:Y:S01]  /*8470*/  SHF.R.S32.HI R196, RZ, 0x18, R206 ;  /* 0x00000018ffc47819 */ /* 0x000fe200000114ce */
[----:B------:R-:W-:Y:S01]  /*8480*/  IMAD R124, R194, R219, R124 ;  /* 0x000000dbc27c7224 */ /* 0x000fe200078e027c */
[----:B------:R-:W-:Y:S01]  /*8490*/  MOV R194, R205 ;  /* 0x000000cd00c27202 */ /* 0x000fe20000000f00 */
[----:B------:R-:W-:Y:S01]  /*84a0*/  IMAD R126, R217, R126, RZ ;  /* 0x0000007ed97e7224 */ /* 0x000fe200078e02ff */
[----:B------:R-:W-:Y:S01]  /*84b0*/  PRMT R205, R241, 0x8880, RZ ;  /* 0x00008880f1cd7816 */ /* 0x000fe200000000ff */
[----:B------:R-:W-:Y:S01]  /*84c0*/  IMAD R125, R193, R219, R125 ;  /* 0x000000dbc17d7224 */ /* 0x000fe200078e027d */
[----:B------:R-:W-:Y:S01]  /*84d0*/  SHF.R.S32.HI R193, RZ, 0x18, R207 ;  /* 0x00000018ffc17819 */ /* 0x000fe200000114cf */
[----:B------:R-:W-:Y:S01]  /*84e0*/  IMAD R127, R217, R127, RZ ;  /* 0x0000007fd97f7224 */ /* 0x000fe200078e02ff */
[----:B------:R-:W-:Y:S01]  /*84f0*/  SHF.L.U32 R206, R241, 0x10, RZ ;  /* 0x00000010f1ce7819 */ /* 0x000fe200000006ff */
[----:B------:R-:W-:Y:S02]  /*8500*/  IMAD R128, R217, R128, RZ ;  /* 0x00000080d9807224 */ /* 0x000fe400078e02ff */
[----:B------:R-:W-:Y:S01]  /*8510*/  IMAD R126, R195, R219, R126 ;  /* 0x000000dbc37e7224 */ /* 0x000fe200078e027e */
[----:B------:R-:W-:Y:S01]  /*8520*/  SHF.R.S32.HI R195, RZ, 0x18, R213 ;  /* 0x00000018ffc37819 */ /* 0x000fe200000114d5 */
[----:B------:R-:W-:Y:S01]  /*8530*/  IMAD R129, R217, R129, RZ ;  /* 0x00000081d9817224 */ /* 0x000fe200078e02ff */
[----:B------:R-:W-:Y:S01]  /*8540*/  PRMT R213, R246, 0x8880, RZ ;  /* 0x00008880f6d57816 */ /* 0x000fe200000000ff */
[-C--:B------:R-:W-:Y:S01]  /*8550*/  IMAD R127, R197, R219.reuse, R127 ;  /* 0x000000dbc57f7224 */ /* 0x080fe200078e027f */
[----:B------:R-:W-:Y:S01]  /*8560*/  PRMT R197, R240, 0x8880, RZ ;  /* 0x00008880f0c57816 */ /* 0x000fe200000000ff */
[-C--:B------:R-:W-:Y:S01]  /*8570*/  IMAD R128, R194, R219.reuse, R128 ;  /* 0x000000dbc2807224 */ /* 0x080fe200078e0280 */
[----:B------:R-:W-:Y:S01]  /*8580*/  MOV R194, R212 ;  /* 0x000000d400c27202 */ /* 0x000fe20000000f00 */
[----:B------:R-:W-:Y:S01]  /*8590*/  IMAD R130, R217, R130, RZ ;  /* 0x00000082d9827224 */ /* 0x000fe200078e02ff */
[----:B------:R-:W-:Y:S01]  /*85a0*/  SHF.L.U32 R212, R245, 0x8, RZ ;  /* 0x00000008f5d47819 */ /* 0x000fe200000006ff */
[----:B------:R-:W-:Y:S01]  /*85b0*/  IMAD R129, R196, R219, R129 ;  /* 0x000000dbc4817224 */ /* 0x000fe200078e0281 */
[----:B------:R-:W-:Y:S01]  /*85c0*/  SHF.R.S32.HI R196, RZ, 0x18, R240 ;  /* 0x00000018ffc47819 */ /* 0x000fe200000114f0 */
[----:B------:R-:W-:Y:S02]  /*85d0*/  IMAD.SHL.U32 R215, R239, 0x100, RZ ;  /* 0x00000100efd77824 */ /* 0x000fe400078e00ff */
[C---:B------:R-:W-:Y:S02]  /*85e0*/  IMAD R131, R217.reuse, R131, RZ ;  /* 0x00000083d9837224 */ /* 0x040fe400078e02ff */
[----:B------:R-:W-:Y:S02]  /*85f0*/  IMAD R132, R217, R132, RZ ;  /* 0x00000084d9847224 */ /* 0x000fe400078e02ff */
[----:B------:R-:W-:Y:S01]  /*8600*/  IMAD R130, R193, R219, R130 ;  /* 0x000000dbc1827224 */ /* 0x000fe200078e0282 */
[----:B------:R-:W-:Y:S01]  /*8610*/  SHF.R.S32.HI R193, RZ, 0x18, R215 ;  /* 0x00000018ffc17819 */ /* 0x000fe200000114d7 */
[----:B------:R-:W-:Y:S01]  /*8620*/  IMAD R133, R217, R133, RZ ;  /* 0x00000085d9857224 */ /* 0x000fe200078e02ff */
[----:B------:R-:W-:Y:S01]  /*8630*/  SHF.L.U32 R215, R249, 0x10, RZ ;  /* 0x00000010f9d77819 */ /* 0x000fe200000006ff */
[-C--:B------:R-:W-:Y:S01]  /*8640*/  IMAD R131, R198, R219.reuse, R131 ;  /* 0x000000dbc6837224 */ /* 0x080fe200078e0283 */
[----:B------:R-:W-:Y:S01]  /*8650*/  SHF.R.S32.HI R198, RZ, 0x18, R245 ;  /* 0x00000018ffc67819 */ /* 0x000fe200000114f5 */
[-C--:B------:R-:W-:Y:S02]  /*8660*/  IMAD R132, R194, R219.reuse, R132 ;  /* 0x000000dbc2847224 */ /* 0x080fe400078e0284 */
[----:B------:R-:W-:Y:S02]  /*8670*/  IMAD R134, R217, R134, RZ ;  /* 0x00000086d9867224 */ /* 0x000fe400078e02ff */
[----:B------:R-:W-:Y:S02]  /*8680*/  IMAD.SHL.U32 R204, R240, 0x100, RZ ;  /* 0x00000100f0cc7824 */ /* 0x000fe400078e00ff */
[----:B------:R-:W-:Y:S02]  /*8690*/  IMAD R133, R195, R219, R133 ;  /* 0x000000dbc3857224 */ /* 0x000fe400078e0285 */
[C---:B------:R-:W-:Y:S01]  /*86a0*/  IMAD R135, R217.reuse, R135, RZ ;  /* 0x00000087d9877224 */ /* 0x040fe200078e02ff */
[----:B------:R-:W-:Y:S01]  /*86b0*/  SHF.R.S32.HI R195, RZ, 0x18, R204 ;  /* 0x00000018ffc37819 */ /* 0x000fe200000114cc */
[----:B------:R-:W-:Y:S01]  /*86c0*/  IMAD R136, R217, R136, RZ ;  /* 0x00000088d9887224 */ /* 0x000fe200078e02ff */
[----:B------:R-:W-:Y:S01]  /*86d0*/  SHF.L.U32 R204, R244, 0x10, RZ ;  /* 0x00000010f4cc7819 */ /* 0x000fe200000006ff */
[----:B------:R-:W-:Y:S01]  /*86e0*/  IMAD.MOV.U32 R194, RZ, RZ, R197 ;  /* 0x000000ffffc27224 */ /* 0x000fe200078e00c5 */
[----:B------:R-:W-:Y:S01]  /*86f0*/  SHF.R.S32.HI R197, RZ, 0x18, R206 ;  /* 0x00000018ffc57819 */ /* 0x000fe200000114ce */
[----:B------:R-:W-:Y:S01]  /*8700*/  IMAD R134, R193, R219, R134 ;  /* 0x000000dbc1867224 */ /* 0x000fe200078e0286 */
[----:B------:R-:W-:Y:S01]  /*8710*/  SHF.R.S32.HI R193, RZ, 0x18, R203 ;  /* 0x00000018ffc17819 */ /* 0x000fe200000114cb */
[----:B------:R-:W-:Y:S01]  /*8720*/  IMAD R137, R217, R137, RZ ;  /* 0x00000089d9897224 */ /* 0x000fe200078e02ff */
[----:B------:R-:W-:Y:S01]  /*8730*/  PRMT R206, R245, 0x8880, RZ ;  /* 0x00008880f5ce7816 */ /* 0x000fe200000000ff */
[-C--:B------:R-:W-:Y:S01]  /*8740*/  IMAD R135, R200, R219.reuse, R135 ;  /* 0x000000dbc8877224 */ /* 0x080fe200078e0287 */
[----:B------:R-:W-:Y:S01]  /*8750*/  SHF.R.S32.HI R200, RZ, 0x18, R246 ;  /* 0x00000018ffc87819 */ /* 0x000fe200000114f6 */
[----:B------:R-:W-:Y:S01]  /*8760*/  IMAD R136, R194, R219, R136 ;  /* 0x000000dbc2887224 */ /* 0x000fe200078e0288 */
[----:B------:R-:W-:Y:S01]  /*8770*/  MOV R194, R205 ;  /* 0x000000cd00c27202 */ /* 0x000fe20000000f00 */
        /* <DEDUP_REMOVED lines=8> */
[----:B------:R-:W-:Y:S01]  /*8800*/  IMAD R139, R196, R219, R139 ;  /* 0x000000dbc48b7224 */ /* 0x000fe200078e028b */
[----:B------:R-:W-:Y:S01]  /*8810*/  PRMT R196, R244, 0x8880, RZ ;  /* 0x00008880f4c47816 */ /* 0x000fe200000000ff */
[C---:B------:R-:W-:Y:S01]  /*8820*/  IMAD R140, R217.reuse, R140, RZ ;  /* 0x0000008cd98c7224 */ /* 0x040fe200078e02ff */
[----:B------:R-:W-:Y:S01]  /*8830*/  SHF.R.S32.HI R203, RZ, 0x18, R247 ;  /* 0x00000018ffcb7819 */ /* 0x000fe200000114f7 */
[C---:B------:R-:W-:Y:S01]  /*8840*/  IMAD R141, R217.reuse, R141, RZ ;  /* 0x0000008dd98d7224 */ /* 0x040fe200078e02ff */
[----:B------:R-:W-:Y:S01]  /*8850*/  SHF.L.U32 R210, R248, 0x8, RZ ;  /* 0x00000008f8d27819 */ /* 0x000fe200000006ff */
[----:B------:R-:W-:Y:S01]  /*8860*/  STL.64 [R1+0x70], R138 ;  /* 0x0000708a01007387 */ /* 0x000fe20000100a00 */
[----:B------:R-:W-:Y:S01]  /*8870*/  IMAD R140, R194, R219, R140 ;  /* 0x000000dbc28c7224 */ /* 0x000fe200078e028c */
[----:B------:R-:W-:Y:S01]  /*8880*/  MOV R194, R209 ;  /* 0x000000d100c27202 */ /* 0x000fe20000000f00 */
[----:B------:R-:W-:Y:S01]  /*8890*/  IMAD R142, R217, R142, RZ ;  /* 0x0000008ed98e7224 */ /* 0x000fe200078e02ff */
[----:B------:R-:W-:Y:S01]  /*88a0*/  SHF.L.U32 R209, R248, 0x10, RZ ;  /* 0x00000010f8d17819 */ /* 0x000fe200000006ff */
[----:B------:R-:W-:Y:S01]  /*88b0*/  IMAD R141, R197, R219, R141 ;  /* 0x000000dbc58d7224 */ /* 0x000fe200078e028d */
[----:B------:R-:W-:Y:S01]  /*88c0*/  SHF.R.S32.HI R197, RZ, 0x18, R244 ;  /* 0x00000018ffc57819 */ /* 0x000fe200000114f4 */
[----:B------:R1:W-:Y:S01]  /*88d0*/  STL.64 [R1+0x68], R136 ;  /* 0x0000688801007387 */ /* 0x0003e20000100a00 */
[C---:B------:R-:W-:Y:S02]  /*88e0*/  IMAD R143, R217.reuse, R143, RZ ;  /* 0x0000008fd98f7224 */ /* 0x040fe400078e02ff */
[----:B------:R-:W-:Y:S02]  /*88f0*/  IMAD.SHL.U32 R211, R242, 0x100, RZ ;  /* 0x00000100f2d37824 */ /* 0x000fe400078e00ff */
[----:B------:R-:W-:Y:S01]  /*8900*/  IMAD R144, R217, R144, RZ ;  /* 0x00000090d9907224 */ /* 0x000fe200078e02ff */
[----:B------:R-:W3:Y:S01]  /*8910*/  LDL.LU R235, [R1+0x10] ;  /* 0x0000100001eb7983 */ /* 0x000ee20000300800 */
[-C--:B------:R-:W-:Y:S01]  /*8920*/  IMAD R142, R193, R219.reuse, R142 ;  /* 0x000000dbc18e7224 */ /* 0x080fe200078e028e */
[----:B------:R-:W-:Y:S01]  /*8930*/  SHF.R.S32.HI R193, RZ, 0x18, R211 ;  /* 0x00000018ffc17819 */ /* 0x000fe200000114d3 */
[----:B------:R-:W-:Y:S01]  /*8940*/  IMAD R143, R199, R219, R143 ;  /* 0x000000dbc78f7224 */ /* 0x000fe200078e028f */
[----:B------:R-:W-:Y:S01]  /*8950*/  PRMT R211, R249, 0x8880, RZ ;  /* 0x00008880f9d37816 */ /* 0x000fe200000000ff */
[C---:B------:R-:W-:Y:S01]  /*8960*/  IMAD R145, R217.reuse, R145, RZ ;  /* 0x00000091d9917224 */ /* 0x040fe200078e02ff */
[----:B------:R-:W-:Y:S01]  /*8970*/  SHF.R.S32.HI R199, RZ, 0x18, R248 ;  /* 0x00000018ffc77819 */ /* 0x000fe200000114f8 */
[-C--:B------:R-:W-:Y:S01]  /*8980*/  IMAD R144, R194, R219.reuse, R144 ;  /* 0x000000dbc2907224 */ /* 0x080fe200078e0290 */
[----:B------:R-:W-:Y:S01]  /*8990*/  MOV R194, R214 ;  /* 0x000000d600c27202 */ /* 0x000fe20000000f00 */
[----:B------:R-:W-:Y:S02]  /*89a0*/  IMAD R146, R217, R146, RZ ;  /* 0x00000092d9927224 */ /* 0x000fe400078e02ff */
[----:B------:R-:W-:Y:S01]  /*89b0*/  IMAD R145, R195, R219, R145 ;  /* 0x000000dbc3917224 */ /* 0x000fe200078e0291 */
[----:B------:R-:W-:Y:S01]  /*89c0*/  SHF.R.S32.HI R195, RZ, 0x18, R218 ;  /* 0x00000018ffc37819 */ /* 0x000fe200000114da */
[C---:B------:R-:W-:Y:S02]  /*89d0*/  IMAD R147, R217.reuse, R147, RZ ;  /* 0x00000093d9937224 */ /* 0x040fe400078e02ff */
[----:B------:R-:W-:Y:S02]  /*89e0*/  IMAD R148, R217, R148, RZ ;  /* 0x00000094d9947224 */ /* 0x000fe400078e02ff */
[----:B------:R-:W-:Y:S01]  /*89f0*/  IMAD R146, R193, R219, R146 ;  /* 0x000000dbc1927224 */ /* 0x000fe200078e0292 */
[----:B------:R-:W-:Y:S01]  /*8a00*/  SHF.R.S32.HI R193, RZ, 0x18, R220 ;  /* 0x00000018ffc17819 */ /* 0x000fe200000114dc */
[----:B------:R-:W-:Y:S01]  /*8a10*/  IMAD R149, R217, R149, RZ ;  /* 0x00000095d9957224 */ /* 0x000fe200078e02ff */
[----:B------:R-:W-:Y:S01]  /*8a20*/  PRMT R220, R250, 0x8880, RZ ;  /* 0x00008880fadc7816 */ /* 0x000fe200000000ff */
[----:B-1----:R-:W3:Y:S01]  /*8a30*/  LDL.LU R136, [R1+0x14] ;  /* 0x0000140001887983 */ /* 0x002ee20000300800 */
[-C--:B------:R-:W-:Y:S01]  /*8a40*/  IMAD R147, R201, R219.reuse, R147 ;  /* 0x000000dbc9937224 */ /* 0x080fe200078e0293 */
[----:B------:R-:W-:Y:S01]  /*8a50*/  SHF.R.S32.HI R201, RZ, 0x18, R249 ;  /* 0x00000018ffc97819 */ /* 0x000fe200000114f9 */
[-C--:B------:R-:W-:Y:S01]  /*8a60*/  IMAD R148, R194, R219.reuse, R148 ;  /* 0x000000dbc2947224 */ /* 0x080fe200078e0294 */
[----:B------:R-:W3:Y:S01]  /*8a70*/  LDL.LU R138, [R1+0x18] ;  /* 0x00001800018a7983 */ /* 0x000ee20000300800 */
[----:B------:R-:W-:Y:S02]  /*8a80*/  IMAD R150, R217, R150, RZ ;  /* 0x00000096d9967224 */ /* 0x000fe400078e02ff */
[----:B------:R-:W-:Y:S01]  /*8a90*/  IMAD R149, R193, R219, R149 ;  /* 0x000000dbc1957224 */ /* 0x000fe200078e0295 */
[----:B------:R-:W-:Y:S01]  /*8aa0*/  SHF.R.S32.HI R193, RZ, 0x18, R205 ;  /* 0x00000018ffc17819 */ /* 0x000fe200000114cd */
[----:B------:R-:W3:Y:S01]  /*8ab0*/  LDL.LU R137, [R1+0x1c] ;  /* 0x00001c0001897983 */ /* 0x000ee20000300800 */
[C---:B------:R-:W-:Y:S02]  /*8ac0*/  IMAD R151, R217.reuse, R151, RZ ;  /* 0x00000097d9977224 */ /* 0x040fe400078e02ff */
[----:B------:R-:W-:Y:S01]  /*8ad0*/  IMAD R88, R217, R88, RZ ;  /* 0x00000058d9587224 */ /* 0x000fe200078e02ff */
[----:B------:R-:W3:Y:S01]  /*8ae0*/  LDL.LU R234, [R1+0x20] ;  /* 0x0000200001ea7983 */ /* 0x000ee20000300800 */
[----:B------:R-:W-:Y:S01]  /*8af0*/  IMAD.MOV.U32 R194, RZ, RZ, R196 ;  /* 0x000000ffffc27224 */ /* 0x000fe200078e00c4 */
[----:B------:R-:W-:Y:S01]  /*8b00*/  SHF.R.S32.HI R196, RZ, 0x18, R204 ;  /* 0x00000018ffc47819 */ /* 0x000fe200000114cc */
[----:B------:R-:W-:Y:S01]  /*8b10*/  IMAD R150, R195, R219, R150 ;  /* 0x000000dbc3967224 */ /* 0x000fe200078e0296 */
[----:B------:R-:W-:Y:S01]  /*8b20*/  SHF.R.S32.HI R204, RZ, 0x18, R251 ;  /* 0x00000018ffcc7819 */ /* 0x000fe200000114fb */
[----:B------:R-:W-:Y:S01]  /*8b30*/  IMAD R89, R217, R89, RZ ;  /* 0x00000059d9597224 */ /* 0x000fe200078e02ff */
[----:B------:R-:W3:Y:S01]  /*8b40*/  LDL.LU R139, [R1+0x24] ;  /* 0x00002400018b7983 */ /* 0x000ee20000300800 */
[-C--:B------:R-:W-:Y:S01]  /*8b50*/  IMAD R151, R202, R219.reuse, R151 ;  /* 0x000000dbca977224 */ /* 0x080fe200078e0297 */
[----:B------:R-:W-:Y:S01]  /*8b60*/  SHF.R.S32.HI R202, RZ, 0x18, R250 ;  /* 0x00000018ffca7819 */ /* 0x000fe200000114fa */
[-C--:B------:R-:W-:Y:S01]  /*8b70*/  IMAD R88, R194, R219.reuse, R88 ;  /* 0x000000dbc2587224 */ /* 0x080fe200078e0258 */
[----:B------:R-:W-:Y:S01]  /*8b80*/  MOV R194, R206 ;  /* 0x000000ce00c27202 */ /* 0x000fe20000000f00 */
[----:B------:R-:W-:Y:S02]  /*8b90*/  IMAD.U32 R207, R245, 0x10000, RZ ;  /* 0x00010000f5cf7824 */ /* 0x000fe400078e00ff */
[C---:B------:R-:W-:Y:S02]  /*8ba0*/  IMAD R90, R217.reuse, R90, RZ ;  /* 0x0000005ad95a7224 */ /* 0x040fe400078e02ff */
[----:B------:R-:W-:Y:S01]  /*8bb0*/  IMAD R89, R196, R219, R89 ;  /* 0x000000dbc4597224 */ /* 0x000fe200078e0259 */
[----:B------:R-:W-:Y:S01]  /*8bc0*/  SHF.R.S32.HI R195, RZ, 0x18, R207 ;  /* 0x00000018ffc37819 */ /* 0x000fe200000114cf */
[C---:B------:R-:W-:Y:S01]  /*8bd0*/  IMAD R91, R217.reuse, R91, RZ ;  /* 0x0000005bd95b7224 */ /* 0x040fe200078e02ff */
[----:B--2---:R-:W-:Y:S01]  /*8be0*/  SHF.R.S32.HI R207, RZ, 0x18, R252 ;  /* 0x00000018ffcf7819 */ /* 0x004fe200000114fc */
[----:B------:R-:W-:Y:S02]  /*8bf0*/  IMAD R92, R217, R92, RZ ;  /* 0x0000005cd95c7224 */ /* 0x000fe400078e02ff */
[-C--:B------:R-:W-:Y:S01]  /*8c00*/  IMAD R90, R193, R219.reuse, R90 ;  /* 0x000000dbc15a7224 */ /* 0x080fe200078e025a */
[----:B------:R-:W-:Y:S01]  /*8c10*/  SHF.R.S32.HI R193, RZ, 0x18, R212 ;  /* 0x00000018ffc17819 */ /* 0x000fe200000114d4 */
[----:B------:R-:W-:Y:S02]  /*8c20*/  IMAD R91, R197, R219, R91 ;  /* 0x000000dbc55b7224 */ /* 0x000fe400078e025b */
[C---:B------:R-:W-:Y:S02]  /*8c30*/  IMAD R93, R217.reuse, R93, RZ ;  /* 0x0000005dd95d7224 */ /* 0x040fe400078e02ff */
[----:B------:R-:W-:Y:S01]  /*8c40*/  IMAD R92, R194, R219, R92 ;  /* 0x000000dbc25c7224 */ /* 0x000fe200078e025c */
[----:B------:R-:W-:Y:S01]  /*8c50*/  MOV R194, R213 ;  /* 0x000000d500c27202 */ /* 0x000fe20000000f00 */
[----:B------:R-:W-:Y:S01]  /*8c60*/  IMAD R94, R217, R94, RZ ;  /* 0x0000005ed95e7224 */ /* 0x000fe200078e02ff */
[----:B------:R-:W-:Y:S01]  /*8c70*/  I2IP.S8.S32.SAT R90, R91, R90, RZ ;  /* 0x0000005a5b5a7239 */ /* 0x000fe200000014ff */
[----:B------:R-:W-:Y:S01]  /*8c80*/  IMAD R93, R195, R219, R93 ;  /* 0x000000dbc35d7224 */ /* 0x000fe200078e025d */
[----:B------:R-:W-:Y:S01]  /*8c90*/  SHF.R.S32.HI R195, RZ, 0x18, R223 ;  /* 0x00000018ffc37819 */ /* 0x000fe200000114df */
[----:B------:R-:W-:Y:S01]  /*8ca0*/  IMAD R95, R217, R95, RZ ;  /* 0x0000005fd95f7224 */ /* 0x000fe200078e02ff */
[----:B------:R-:W-:Y:S01]  /*8cb0*/  I2IP.S8.S32.SAT R88, R89, R88, R90 ;  /* 0x0000005859587239 */ /* 0x000fe2000000145a */
[----:B------:R-:W-:Y:S02]  /*8cc0*/  IMAD R96, R217, R96, RZ ;  /* 0x00000060d9607224 */ /* 0x000fe400078e02ff */
[----:B------:R-:W-:Y:S01]  /*8cd0*/  IMAD R94, R193, R219, R94 ;  /* 0x000000dbc15e7224 */ /* 0x000fe200078e025e */
[----:B------:R-:W-:Y:S01]  /*8ce0*/  SHF.R.S32.HI R193, RZ, 0x18, R222 ;  /* 0x00000018ffc17819 */ /* 0x000fe200000114de */
[----:B------:R-:W-:Y:S02]  /*8cf0*/  IMAD R97, R217, R97, RZ ;  /* 0x00000061d9617224 */ /* 0x000fe400078e02ff */
[-C--:B------:R-:W-:Y:S02]  /*8d00*/  IMAD R95, R198, R219.reuse, R95 ;  /* 0x000000dbc65f7224 */ /* 0x080fe400078e025f */
[-C--:B------:R-:W-:Y:S01]  /*8d10*/  IMAD R96, R194, R219.reuse, R96 ;  /* 0x000000dbc2607224 */ /* 0x080fe200078e0260 */
[----:B------:R-:W-:Y:S01]  /*8d20*/  MOV R194, R224 ;  /* 0x000000e000c27202 */ /* 0x000fe20000000f00 */
[----:B------:R-:W-:Y:S02]  /*8d30*/  IMAD.U32 R225, R247, 0x10000, RZ ;  /* 0x00010000f7e17824 */ /* 0x000fe400078e00ff */
[----:B------:R-:W-:Y:S02]  /*8d40*/  IMAD R98, R217, R98, RZ ;  /* 0x00000062d9627224 */ /* 0x000fe400078e02ff */
[----:B------:R-:W-:Y:S01]  /*8d50*/  IMAD R97, R193, R219, R97 ;  /* 0x000000dbc1617224 */ /* 0x000fe200078e0261 */
[----:B------:R-:W-:Y:S01]  /*8d60*/  SHF.R.S32.HI R196, RZ, 0x18, R225 ;  /* 0x00000018ffc47819 */ /* 0x000fe200000114e1 */
[C---:B------:R-:W-:Y:S01]  /*8d70*/  IMAD R99, R217.reuse, R99, RZ ;  /* 0x00000063d9637224 */ /* 0x040fe200078e02ff */
[----:B------:R-:W-:Y:S01]  /*8d80*/  SHF.R.S32.HI R193, RZ, 0x18, R233 ;  /* 0x00000018ffc17819 */ /* 0x000fe200000114e9 */
[----:B------:R-:W-:Y:S02]  /*8d90*/  IMAD R100, R217, R100, RZ ;  /* 0x00000064d9647224 */ /* 0x000fe400078e02ff */
[----:B------:R-:W-:Y:S01]  /*8da0*/  IMAD R98, R195, R219, R98 ;  /* 0x000000dbc3627224 */ /* 0x000fe200078e0262 */
[----:B------:R-:W-:Y:S01]  /*8db0*/  SHF.R.S32.HI R195, RZ, 0x18, R209 ;  /* 0x00000018ffc37819 */ /* 0x000fe200000114d1 */
[C---:B------:R-:W-:Y:S02]  /*8dc0*/  IMAD R101, R217.reuse, R101, RZ ;  /* 0x00000065d9657224 */ /* 0x040fe400078e02ff */
[-C--:B------:R-:W-:Y:S02]  /*8dd0*/  IMAD R99, R200, R219.reuse, R99 ;  /* 0x000000dbc8637224 */ /* 0x080fe400078e0263 */
[-C--:B------:R-:W-:Y:S02]  /*8de0*/  IMAD R100, R194, R219.reuse, R100 ;  /* 0x000000dbc2647224 */ /* 0x080fe400078e0264 */
[C---:B------:R-:W-:Y:S02]  /*8df0*/  IMAD R102, R217.reuse, R102, RZ ;  /* 0x00000066d9667224 */ /* 0x040fe400078e02ff */
[----:B------:R-:W-:Y:S01]  /*8e00*/  IMAD R101, R196, R219, R101 ;  /* 0x000000dbc4657224 */ /* 0x000fe200078e0265 */
[----:B------:R-:W-:Y:S01]  /*8e10*/  SHF.R.S32.HI R196, RZ, 0x18, R221 ;  /* 0x00000018ffc47819 */ /* 0x000fe200000114dd */
[C---:B------:R-:W-:Y:S02]  /*8e20*/  IMAD R103, R217.reuse, R103, RZ ;  /* 0x00000067d9677224 */ /* 0x040fe400078e02ff */
[----:B------:R-:W-:Y:S02]  /*8e30*/  IMAD R104, R217, R104, RZ ;  /* 0x00000068d9687224 */ /* 0x000fe400078e02ff */
[----:B------:R-:W-:Y:S02]  /*8e40*/  IMAD.MOV.U32 R194, RZ, RZ, R208 ;  /* 0x000000ffffc27224 */ /* 0x000fe400078e00d0 */
[----:B------:R-:W-:Y:S01]  /*8e50*/  IMAD R102, R193, R219, R102 ;  /* 0x000000dbc1667224 */ /* 0x000fe200078e0266 */
[----:B------:R-:W-:Y:S01]  /*8e60*/  SHF.R.S32.HI R193, RZ, 0x18, R210 ;  /* 0x00000018ffc17819 */ /* 0x000fe200000114d2 */
[----:B------:R-:W-:Y:S02]  /*8e70*/  IMAD R105, R217, R105, RZ ;  /* 0x00000069d9697224 */ /* 0x000fe400078e02ff */
[-C--:B------:R-:W-:Y:S02]  /*8e80*/  IMAD R103, R203, R219.reuse, R103 ;  /* 0x000000dbcb677224 */ /* 0x080fe400078e0267 */
[----:B------:R-:W-:Y:S01]  /*8e90*/  IMAD R104, R194, R219, R104 ;  /* 0x000000dbc2687224 */ /* 0x000fe200078e0268 */
[----:B------:R-:W-:Y:S01]  /*8ea0*/  MOV R194, R211 ;  /* 0x000000d300c27202 */ /* 0x000fe20000000f00 */
[C---:B------:R-:W-:Y:S02]  /*8eb0*/  IMAD R106, R217.reuse, R106, RZ ;  /* 0x0000006ad96a7224 */ /* 0x040fe400078e02ff */
[----:B------:R-:W-:Y:S02]  /*8ec0*/  IMAD R107, R217, R107, RZ ;  /* 0x0000006bd96b7224 */ /* 0x000fe400078e02ff */
[-C--:B------:R-:W-:Y:S02]  /*8ed0*/  IMAD R105, R195, R219.reuse, R105 ;  /* 0x000000dbc3697224 */ /* 0x080fe400078e0269 */
[----:B------:R-:W-:Y:S02]  /*8ee0*/  IMAD.SHL.U32 R218, R249, 0x100, RZ ;  /* 0x00000100f9da7824 */ /* 0x000fe400078e00ff */
[-C--:B------:R-:W-:Y:S01]  /*8ef0*/  IMAD R106, R193, R219.reuse, R106 ;  /* 0x000000dbc16a7224 */ /* 0x080fe200078e026a */
[----:B------:R-:W-:Y:S01]  /*8f00*/  SHF.R.S32.HI R193, RZ, 0x18, R215 ;  /* 0x00000018ffc17819 */ /* 0x000fe200000114d7 */
[----:B------:R-:W-:Y:S01]  /*8f10*/  IMAD R108, R217, R108, RZ ;  /* 0x0000006cd96c7224 */ /* 0x000fe200078e02ff */
[----:B------:R-:W-:Y:S01]  /*8f20*/  SHF.R.S32.HI R195, RZ, 0x18, R218 ;  /* 0x00000018ffc37819 */ /* 0x000fe200000114da */
[----:B------:R-:W-:Y:S01]  /*8f30*/  IMAD R107, R199, R219, R107 ;  /* 0x000000dbc76b7224 */ /* 0x000fe200078e026b */
[----:B----4-:R-:W-:Y:S01]  /*8f40*/  PRMT R213, R231, 0x8880, RZ ;  /* 0x00008880e7d57816 */ /* 0x010fe200000000ff */
[----:B------:R-:W-:Y:S01]  /*8f50*/  IMAD R109, R217, R109, RZ ;  /* 0x0000006dd96d7224 */ /* 0x000fe200078e02ff */
[----:B------:R-:W-:Y:S01]  /*8f60*/  SHF.L.U32 R214, R231, 0x10, RZ ;  /* 0x00000010e7d67819 */ /* 0x000fe200000006ff */
[-C--:B------:R-:W-:Y:S01]  /*8f70*/  IMAD R108, R194, R219.reuse, R108 ;  /* 0x000000dbc26c7224 */ /* 0x080fe200078e026c */
[----:B------:R-:W-:Y:S01]  /*8f80*/  MOV R194, R220 ;  /* 0x000000dc00c27202 */ /* 0x000fe20000000f00 */
[----:B------:R-:W-:Y:S01]  /*8f90*/  IMAD R110, R217, R110, RZ ;  /* 0x0000006ed96e7224 */ /* 0x000fe200078e02ff */
[C---:B-----5:R-:W-:Y:S01]  /*8fa0*/  PRMT R198, R232.reuse, 0x8880, RZ ;  /* 0x00008880e8c67816 */ /* 0x060fe200000000ff */
[----:B------:R-:W-:Y:S01]  /*8fb0*/  IMAD R109, R193, R219, R109 ;  /* 0x000000dbc16d7224 */ /* 0x000fe200078e026d */
[----:B------:R-:W-:Y:S01]  /*8fc0*/  SHF.R.S32.HI R193, RZ, 0x18, R226 ;  /* 0x00000018ffc17819 */ /* 0x000fe200000114e2 */
[C---:B------:R-:W-:Y:S01]  /*8fd0*/  IMAD R111, R217.reuse, R111, RZ ;  /* 0x0000006fd96f7224 */ /* 0x040fe200078e02ff */
[----:B------:R-:W-:Y:S01]  /*8fe0*/  SHF.L.U32 R212, R232, 0x8, RZ ;  /* 0x00000008e8d47819 */ /* 0x000fe200000006ff */
[----:B------:R-:W-:Y:S01]  /*8ff0*/  IMAD R112, R217, R112, RZ ;  /* 0x00000070d9707224 */ /* 0x000fe200078e02ff */
[----:B------:R-:W-:Y:S01]  /*9000*/  SHF.R.S32.HI R197, RZ, 0x18, R232 ;  /* 0x00000018ffc57819 */ /* 0x000fe200000114e8 */
[----:B------:R-:W-:Y:S01]  /*9010*/  IMAD R110, R195, R219, R110 ;  /* 0x000000dbc36e7224 */ /* 0x000fe200078e026e */
[----:B------:R-:W-:Y:S01]  /*9020*/  SHF.R.S32.HI R195, RZ, 0x18, R228 ;  /* 0x00000018ffc37819 */ /* 0x000fe200000114e4 */
[----:B------:R-:W-:Y:S01]  /*9030*/  IMAD R113, R217, R113, RZ ;  /* 0x00000071d9717224 */ /* 0x000fe200078e02ff */
[----:B------:R-:W-:Y:S01]  /*9040*/  SHF.L.U32 R223, R231, 0x8, RZ ;  /* 0x00000008e7df7819 */ /* 0x000fe200000006ff */
[-C--:B------:R-:W-:Y:S01]  /*9050*/  IMAD R111, R201, R219.reuse, R111 ;  /* 0x000000dbc96f7224 */ /* 0x080fe200078e026f */
[----:B---3--:R-:W-:Y:S01]  /*9060*/  PRMT R222, R230, 0x8880, RZ ;  /* 0x00008880e6de7816 */ /* 0x008fe200000000ff */
[----:B------:R-:W-:Y:S01]  /*9070*/  IMAD R112, R194, R219, R112 ;  /* 0x000000dbc2707224 */ /* 0x000fe200078e0270 */
[----:B------:R-:W-:Y:S01]  /*9080*/  MOV R194, R227 ;  /* 0x000000e300c27202 */ /* 0x000fe20000000f00 */
[----:B------:R-:W-:Y:S01]  /*9090*/  IMAD R113, R196, R219, R113 ;  /* 0x000000dbc4717224 */ /* 0x000fe200078e0271 */
[----:B------:R-:W-:Y:S01]  /*90a0*/  SHF.R.S32.HI R196, RZ, 0x18, R214 ;  /* 0x00000018ffc47819 */ /* 0x000fe200000114d6 */
[C---:B------:R-:W-:Y:S01]  /*90b0*/  IMAD R203, R217.reuse, R34, RZ ;  /* 0x00000022d9cb7224 */ /* 0x040fe200078e02ff */
[----:B------:R-:W-:Y:S01]  /*90c0*/  SHF.R.S32.HI R205, RZ, 0x18, R231 ;  /* 0x00000018ffcd7819 */ /* 0x000fe200000114e7 */
[C---:B------:R-:W-:Y:S01]  /*90d0*/  IMAD R201, R217.reuse, R32, RZ ;  /* 0x00000020d9c97224 */ /* 0x040fe200078e02ff */
[----:B------:R-:W-:Y:S01]  /*90e0*/  SHF.L.U32 R225, R230, 0x8, RZ ;  /* 0x00000008e6e17819 */ /* 0x000fe200000006ff */
[C---:B------:R-:W-:Y:S01]  /*90f0*/  IMAD R116, R217.reuse, R116, RZ ;  /* 0x00000074d9747224 */ /* 0x040fe200078e02ff */
[----:B------:R-:W-:Y:S01]  /*9100*/  SHF.R.S32.HI R206, RZ, 0x18, R230 ;  /* 0x00000018ffce7819 */ /* 0x000fe200000114e6 */
[C---:B------:R-:W-:Y:S01]  /*9110*/  IMAD R117, R217.reuse, R117, RZ ;  /* 0x00000075d9757224 */ /* 0x040fe200078e02ff */
[----:B------:R-:W-:Y:S01]  /*9120*/  SHF.L.U32 R231, R252, 0x10, RZ ;  /* 0x00000010fce77819 */ /* 0x000fe200000006ff */
[----:B------:R-:W-:Y:S01]  /*9130*/  IMAD.U32 R200, R232, 0x10000, RZ ;  /* 0x00010000e8c87824 */ /* 0x000fe200078e00ff */
[----:B------:R-:W-:Y:S01]  /*9140*/  SHF.L.U32 R232, R252, 0x8, RZ ;  /* 0x00000008fce87819 */ /* 0x000fe200000006ff */
[C---:B------:R-:W-:Y:S02]  /*9150*/  IMAD R56, R217.reuse, R56, RZ ;  /* 0x00000038d9387224 */ /* 0x040fe400078e02ff */
        /* <DEDUP_REMOVED lines=33> */
[----:B------:R-:W-:Y:S02]  /*9370*/  IMAD R115, R217, R115, RZ ;  /* 0x00000073d9737224 */ /* 0x000fe400078e02ff */
[-C--:B------:R-:W-:Y:S02]  /*9380*/  IMAD R114, R193, R219.reuse, R114 ;  /* 0x000000dbc1727224 */ /* 0x080fe400078e0272 */
[-C--:B------:R-:W-:Y:S02]  /*9390*/  IMAD R115, R202, R219.reuse, R115 ;  /* 0x000000dbca737224 */ /* 0x080fe400078e0273 */
[-C--:B------:R-:W-:Y:S02]  /*93a0*/  IMAD R116, R194, R219.reuse, R116 ;  /* 0x000000dbc2747224 */ /* 0x080fe400078e0274 */
[----:B------:R-:W-:Y:S01]  /*93b0*/  IMAD R117, R195, R219, R117 ;  /* 0x000000dbc3757224 */ /* 0x000fe200078e0275 */
[----:B------:R-:W-:Y:S01]  /*93c0*/  SHF.R.S32.HI R195, RZ, 0x18, R212 ;  /* 0x00000018ffc37819 */ /* 0x000fe200000114d4 */
[C---:B------:R-:W-:Y:S02]  /*93d0*/  IMAD R202, R217.reuse, R33, RZ ;  /* 0x00000021d9ca7224 */ /* 0x040fe400078e02ff */
[----:B------:R-:W-:Y:S02]  /*93e0*/  IMAD.MOV.U32 R194, RZ, RZ, R198 ;  /* 0x000000ffffc27224 */ /* 0x000fe400078e00c6 */
[----:B------:R-:W-:Y:S02]  /*93f0*/  IMAD R198, R217, R29, RZ ;  /* 0x0000001dd9c67224 */ /* 0x000fe400078e02ff */
[----:B------:R-:W-:Y:S02]  /*9400*/  IMAD.SHL.U32 R229, R251, 0x100, RZ ;  /* 0x00000100fbe57824 */ /* 0x000fe400078e00ff */
[C---:B------:R-:W-:Y:S02]  /*9410*/  IMAD R118, R217.reuse, R118, RZ ;  /* 0x00000076d9767224 */ /* 0x040fe400078e02ff */
[C---:B------:R-:W-:Y:S01]  /*9420*/  IMAD R119, R217.reuse, R119, RZ ;  /* 0x00000077d9777224 */ /* 0x040fe200078e02ff */
[----:B------:R-:W-:Y:S01]  /*9430*/  SHF.R.S32.HI R193, RZ, 0x18, R229 ;  /* 0x00000018ffc17819 */ /* 0x000fe200000114e5 */
[----:B------:R-:W-:Y:S02]  /*9440*/  IMAD R58, R217, R58, RZ ;  /* 0x0000003ad93a7224 */ /* 0x000fe400078e02ff */
[----:B------:R-:W-:Y:S01]  /*9450*/  IMAD.U32 R224, R230, 0x10000, RZ ;  /* 0x00010000e6e07824 */ /* 0x000fe200078e00ff */
[----:B------:R-:W-:Y:S01]  /*9460*/  PRMT R230, R252, 0x8880, RZ ;  /* 0x00008880fce67816 */ /* 0x000fe200000000ff */
[----:B------:R-:W-:Y:S01]  /*9470*/  IMAD R118, R193, R219, R118 ;  /* 0x000000dbc1767224 */ /* 0x000fe200078e0276 */
[----:B------:R-:W-:Y:S01]  /*9480*/  SHF.R.S32.HI R193, RZ, 0x18, R200 ;  /* 0x00000018ffc17819 */ /* 0x000fe200000114c8 */
[----:B------:R-:W-:Y:S02]  /*9490*/  IMAD R200, R217, R31, RZ ;  /* 0x0000001fd9c87224 */ /* 0x000fe400078e02ff */
[-C--:B------:R-:W-:Y:S02]  /*94a0*/  IMAD R119, R204, R219.reuse, R119 ;  /* 0x000000dbcc777224 */ /* 0x080fe400078e0277 */
[----:B------:R-:W-:Y:S01]  /*94b0*/  IMAD R56, R194, R219, R56 ;  /* 0x000000dbc2387224 */ /* 0x000fe200078e0238 */
[----:B------:R-:W-:Y:S01]  /*94c0*/  MOV R194, R213 ;  /* 0x000000d500c27202 */ /* 0x000fe20000000f00 */
[----:B------:R-:W-:Y:S02]  /*94d0*/  IMAD R57, R193, R219, R57 ;  /* 0x000000dbc1397224 */ /* 0x000fe400078e0239 */
[----:B------:R-:W-:Y:S02]  /*94e0*/  IMAD R204, R217, R35, RZ ;  /* 0x00000023d9cc7224 */ /* 0x000fe400078e02ff */
[-C--:B------:R-:W-:Y:S02]  /*94f0*/  IMAD R58, R195, R219.reuse, R58 ;  /* 0x000000dbc33a7224 */ /* 0x080fe400078e023a */
[-C--:B------:R-:W-:Y:S02]  /*9500*/  IMAD R59, R197, R219.reuse, R59 ;  /* 0x000000dbc53b7224 */ /* 0x080fe400078e023b */
[C---:B------:R-:W-:Y:S02]  /*9510*/  IMAD R197, R217.reuse, R28, RZ ;  /* 0x0000001cd9c57224 */ /* 0x040fe400078e02ff */
[-C--:B------:R-:W-:Y:S02]  /*9520*/  IMAD R60, R194, R219.reuse, R60 ;  /* 0x000000dbc23c7224 */ /* 0x080fe400078e023c */
[----:B------:R-:W-:Y:S02]  /*9530*/  IMAD R61, R196, R219, R61 ;  /* 0x000000dbc43d7224 */ /* 0x000fe400078e023d */
[C---:B------:R-:W-:Y:S02]  /*9540*/  IMAD R196, R217.reuse, R27, RZ ;  /* 0x0000001bd9c47224 */ /* 0x040fe400078e02ff */
[C---:B------:R-:W-:Y:S01]  /*9550*/  IMAD R193, R217.reuse, R24, RZ ;  /* 0x00000018d9c17224 */ /* 0x040fe200078e02ff */
[----:B------:R-:W-:Y:S01]  /*9560*/  SHF.R.S32.HI R24, RZ, 0x18, R223 ;  /* 0x00000018ff187819 */ /* 0x000fe200000114df */
[C---:B------:R-:W-:Y:S01]  /*9570*/  IMAD R195, R217.reuse, R26, RZ ;  /* 0x0000001ad9c37224 */ /* 0x040fe200078e02ff */
[----:B------:R-:W-:Y:S01]  /*9580*/  I2IP.S8.S32.SAT R26, R4, R3, RZ ;  /* 0x00000003041a7239 */ /* 0x000fe200000014ff */
[----:B------:R-:W-:Y:S01]  /*9590*/  IMAD.MOV.U32 R3, RZ, RZ, R222 ;  /* 0x000000ffff037224 */ /* 0x000fe200078e00de */
[----:B------:R-:W-:Y:S01]  /*95a0*/  SHF.R.S32.HI R4, RZ, 0x18, R224 ;  /* 0x00000018ff047819 */ /* 0x000fe200000114e0 */
[----:B------:R-:W-:Y:S02]  /*95b0*/  IMAD R62, R24, R219, R62 ;  /* 0x000000db183e7224 */ /* 0x000fe400078e023e */
[C---:B------:R-:W-:Y:S01]  /*95c0*/  IMAD R194, R217.reuse, R25, RZ ;  /* 0x00000019d9c27224 */ /* 0x040fe200078e02ff */
[----:B------:R-:W-:Y:S01]  /*95d0*/  I2IP.S8.S32.SAT R25, R8, R7, RZ ;  /* 0x0000000708197239 */ /* 0x000fe200000014ff */
[C---:B------:R-:W-:Y:S01]  /*95e0*/  IMAD R63, R217.reuse, R63, RZ ;  /* 0x0000003fd93f7224 */ /* 0x040fe200078e02ff */
[----:B------:R-:W-:Y:S01]  /*95f0*/  SHF.R.S32.HI R7, RZ, 0x18, R225 ;  /* 0x00000018ff077819 */ /* 0x000fe200000114e1 */
[----:B------:R-:W-:Y:S02]  /*9600*/  IMAD R66, R217, R66, RZ ;  /* 0x00000042d9427224 */ /* 0x000fe400078e02ff */
[-C--:B------:R-:W-:Y:S02]  /*9610*/  IMAD R63, R205, R219.reuse, R63 ;  /* 0x000000dbcd3f7224 */ /* 0x080fe400078e023f */
[-C--:B------:R-:W-:Y:S01]  /*9620*/  IMAD R64, R3, R219.reuse, R64 ;  /* 0x000000db03407224 */ /* 0x080fe200078e0240 */
[----:B------:R-:W-:Y:S01]  /*9630*/  MOV R3, R230 ;  /* 0x000000e600037202 */ /* 0x000fe20000000f00 */
[-C--:B------:R-:W-:Y:S01]  /*9640*/  IMAD R65, R4, R219.reuse, R65 ;  /* 0x000000db04417224 */ /* 0x080fe200078e0241 */
[----:B------:R-:W-:Y:S01]  /*9650*/  SHF.R.S32.HI R4, RZ, 0x18, R231 ;  /* 0x00000018ff047819 */ /* 0x000fe200000114e7 */
[----:B------:R-:W-:Y:S01]  /*9660*/  IMAD R66, R7, R219, R66 ;  /* 0x000000db07427224 */ /* 0x000fe200078e0242 */
[C---:B------:R-:W-:Y:S01]  /*9670*/  PRMT R218, R235.reuse, 0x8880, RZ ;  /* 0x00008880ebda7816 */ /* 0x040fe200000000ff */
[C---:B------:R-:W-:Y:S01]  /*9680*/  IMAD.SHL.U32 R243, R235.reuse, 0x100, RZ ;  /* 0x00000100ebf37824 */ /* 0x040fe200078e00ff */
[----:B------:R-:W-:Y:S01]  /*9690*/  SHF.L.U32 R220, R235, 0x10, RZ ;  /* 0x00000010ebdc7819 */ /* 0x000fe200000006ff */
[C---:B------:R-:W-:Y:S01]  /*96a0*/  IMAD R67, R217.reuse, R67, RZ ;  /* 0x00000043d9437224 */ /* 0x040fe200078e02ff */
[----:B------:R-:W-:Y:S01]  /*96b0*/  SHF.R.S32.HI R208, RZ, 0x18, R235 ;  /* 0x00000018ffd07819 */ /* 0x000fe200000114eb */
[----:B------:R-:W-:Y:S01]  /*96c0*/  IMAD R71, R217, R71, RZ ;  /* 0x00000047d9477224 */ /* 0x000fe200078e02ff */
[----:B------:R-:W-:Y:S01]  /*96d0*/  SHF.R.S32.HI R7, RZ, 0x18, R232 ;  /* 0x00000018ff077819 */ /* 0x000fe200000114e8 */
[-C--:B------:R-:W-:Y:S01]  /*96e0*/  IMAD R67, R206, R219.reuse, R67 ;  /* 0x000000dbce437224 */ /* 0x080fe200078e0243 */
[----:B------:R-:W-:Y:S01]  /*96f0*/  SHF.R.S32.HI R8, RZ, 0x18, R220 ;  /* 0x00000018ff087819 */ /* 0x000fe200000114dc */
[-C--:B------:R-:W-:Y:S01]  /*9700*/  IMAD R68, R3, R219.reuse, R68 ;  /* 0x000000db03447224 */ /* 0x080fe200078e0244 */
[----:B------:R-:W-:Y:S01]  /*9710*/  MOV R3, R218 ;  /* 0x000000da00037202 */ /* 0x000fe20000000f00 */
[----:B------:R-:W-:Y:S01]  /*9720*/  IMAD R69, R4, R219, R69 ;  /* 0x000000db04457224 */ /* 0x000fe200078e0245 */
[----:B------:R-:W-:Y:S01]  /*9730*/  I2IP.S8.S32.SAT R4, R12, R11, RZ ;  /* 0x0000000b0c047239 */ /* 0x000fe200000014ff */
[-C--:B------:R-:W-:Y:S01]  /*9740*/  IMAD R70, R7, R219.reuse, R70 ;  /* 0x000000db07467224 */ /* 0x080fe200078e0246 */
[----:B------:R-:W-:Y:S01]  /*9750*/  I2IP.S8.S32.SAT R62, R63, R62, RZ ;  /* 0x0000003e3f3e7239 */ /* 0x000fe200000014ff */
[-C--:B------:R-:W-:Y:S02]  /*9760*/  IMAD R71, R207, R219.reuse, R71 ;  /* 0x000000dbcf477224 */ /* 0x080fe400078e0247 */
[-C--:B------:R-:W-:Y:S02]  /*9770*/  IMAD R72, R3, R219.reuse, R72 ;  /* 0x000000db03487224 */ /* 0x080fe400078e0248 */
[----:B------:R-:W-:Y:S01]  /*9780*/  IMAD R73, R8, R219, R73 ;  /* 0x000000db08497224 */ /* 0x000fe200078e0249 */
[C---:B------:R-:W-:Y:S01]  /*9790*/  PRMT R244, R136.reuse, 0x8880, RZ ;  /* 0x0000888088f47816 */ /* 0x040fe200000000ff */
[C---:B------:R-:W-:Y:S01]  /*97a0*/  IMAD R74, R217.reuse, R74, RZ ;  /* 0x0000004ad94a7224 */ /* 0x040fe200078e02ff */
[C---:B------:R-:W-:Y:S01]  /*97b0*/  SHF.L.U32 R245, R136.reuse, 0x10, RZ ;  /* 0x0000001088f57819 */ /* 0x040fe200000006ff */
[C---:B------:R-:W-:Y:S01]  /*97c0*/  IMAD R78, R217.reuse, R78, RZ ;  /* 0x0000004ed94e7224 */ /* 0x040fe200078e02ff */
[----:B------:R-:W-:Y:S01]  /*97d0*/  SHF.L.U32 R235, R136, 0x8, RZ ;  /* 0x0000000888eb7819 */ /* 0x000fe200000006ff */
[C---:B------:R-:W-:Y:S01]  /*97e0*/  IMAD.SHL.U32 R246, R138.reuse, 0x100, RZ ;  /* 0x000001008af67824 */ /* 0x040fe200078e00ff */
[----:B------:R-:W-:Y:S01]  /*97f0*/  SHF.R.S32.HI R209, RZ, 0x18, R136 ;  /* 0x00000018ffd17819 */ /* 0x000fe20000011488 */
[C---:B------:R-:W-:Y:S01]  /*9800*/  IMAD R79, R217.reuse, R79, RZ ;  /* 0x0000004fd94f7224 */ /* 0x040fe200078e02ff */
[C---:B------:R-:W-:Y:S01]  /*9810*/  PRMT R136, R138.reuse, 0x8880, RZ ;  /* 0x000088808a887816 */ /* 0x040fe200000000ff */
[C---:B------:R-:W-:Y:S01]  /*9820*/  IMAD R82, R217.reuse, R82, RZ ;  /* 0x00000052d9527224 */ /* 0x040fe200078e02ff */
[----:B------:R-:W-:Y:S01]  /*9830*/  SHF.L.U32 R238, R138, 0x10, RZ ;  /* 0x000000108aee7819 */ /* 0x000fe200000006ff */
[C---:B------:R-:W-:Y:S01]  /*9840*/  IMAD R83, R217.reuse, R83, RZ ;  /* 0x00000053d9537224 */ /* 0x040fe200078e02ff */
[----:B------:R-:W-:Y:S01]  /*9850*/  SHF.R.S32.HI R210, RZ, 0x18, R138 ;  /* 0x00000018ffd27819 */ /* 0x000fe2000001148a */
[----:B------:R-:W-:Y:S01]  /*9860*/  IMAD R86, R217, R86, RZ ;  /* 0x00000056d9567224 */ /* 0x000fe200078e02ff */
[----:B------:R-:W-:Y:S01]  /*9870*/  PRMT R240, R137, 0x8880, RZ ;  /* 0x0000888089f07816 */ /* 0x000fe200000000ff */
[----:B------:R-:W-:Y:S01]  /*9880*/  IMAD R87, R217, R87, RZ ;  /* 0x00000057d9577224 */ /* 0x000fe200078e02ff */
[----:B------:R-:W-:Y:S01]  /*9890*/  SHF.L.U32 R237, R137, 0x10, RZ ;  /* 0x0000001089ed7819 */ /* 0x000fe200000006ff */
[----:B------:R-:W-:Y:S01]  /*98a0*/  IMAD R38, R217, R38, RZ ;  /* 0x00000026d9267224 */ /* 0x000fe200078e02ff */
[----:B------:R-:W-:Y:S01]  /*98b0*/  SHF.L.U32 R138, R137, 0x8, RZ ;  /* 0x00000008898a7819 */ /* 0x000fe200000006ff */
[----:B------:R-:W-:Y:S01]  /*98c0*/  IMAD.U32 R251, R139, 0x10000, RZ ;  /* 0x000100008bfb7824 */ /* 0x000fe200078e00ff */
[----:B------:R-:W-:Y:S01]  /*98d0*/  SHF.R.S32.HI R211, RZ, 0x18, R137 ;  /* 0x00000018ffd37819 */ /* 0x000fe20000011489 */
[C---:B------:R-:W-:Y:S01]  /*98e0*/  IMAD R46, R217.reuse, R46, RZ ;  /* 0x0000002ed92e7224 */ /* 0x040fe200078e02ff */
[----:B------:R-:W-:Y:S01]  /*98f0*/  MOV R228, R238 ;  /* 0x000000ee00e47202 */ /* 0x000fe20000000f00 */
[----:B------:R-:W2:Y:S01]  /*9900*/  LDL.LU R137, [R1+0x28] ;  /* 0x0000280001897983 */ /* 0x000ea20000300800 */
[----:B------:R-:W-:Y:S01]  /*9910*/  MOV R27, R235 ;  /* 0x000000eb001b7202 */ /* 0x000fe20000000f00 */
[----:B------:R-:W-:Y:S01]  /*9920*/  IMAD R47, R217, R47, RZ ;  /* 0x0000002fd92f7224 */ /* 0x000fe200078e02ff */
[C---:B------:R-:W-:Y:S01]  /*9930*/  PRMT R250, R139.reuse, 0x8880, RZ ;  /* 0x000088808bfa7816 */ /* 0x040fe200000000ff */
[----:B------:R-:W3:Y:S01]  /*9940*/  LDL.LU R199, [R1+0x2c] ;  /* 0x00002c0001c77983 */ /* 0x000ee20000300800 */
[----:B------:R-:W-:Y:S01]  /*9950*/  SHF.L.U32 R252, R139, 0x8, RZ ;  /* 0x000000088bfc7819 */ /* 0x000fe200000006ff */
[C---:B------:R-:W-:Y:S01]  /*9960*/  IMAD R50, R217.reuse, R50, RZ ;  /* 0x00000032d9327224 */ /* 0x040fe200078e02ff */
[----:B------:R-:W-:Y:S01]  /*9970*/  SHF.R.S32.HI R213, RZ, 0x18, R139 ;  /* 0x00000018ffd57819 */ /* 0x000fe2000001148b */
[----:B------:R-:W4:Y:S01]  /*9980*/  LDL.LU R226, [R1+0x30] ;  /* 0x0000300001e27983 */ /* 0x000f220000300800 */
[----:B------:R-:W-:Y:S01]  /*9990*/  MOV R35, R138 ;  /* 0x0000008a00237202 */ /* 0x000fe20000000f00 */
[C---:B------:R-:W-:Y:S01]  /*99a0*/  IMAD R51, R217.reuse, R51, RZ ;  /* 0x00000033d9337224 */ /* 0x040fe200078e02ff */
[----:B------:R-:W-:Y:S01]  /*99b0*/  I2IP.S8.S32.SAT R138, R10, R9, R4 ;  /* 0x000000090a8a7239 */ /* 0x000fe20000001404 */
[----:B------:R-:W5:Y:S01]  /*99c0*/  LDL.LU R233, [R1+0x34] ;  /* 0x0000340001e97983 */ /* 0x000f620000300800 */
[----:B------:R-:W-:Y:S01]  /*99d0*/  I2IP.S8.S32.SAT R4, R192, R191, RZ ;  /* 0x000000bfc0047239 */ /* 0x000fe200000014ff */
[C---:B------:R-:W-:Y:S01]  /*99e0*/  IMAD R54, R217.reuse, R54, RZ ;  /* 0x00000036d9367224 */ /* 0x040fe200078e02ff */
[C---:B------:R-:W-:Y:S01]  /*99f0*/  PRMT R247, R234.reuse, 0x8880, RZ ;  /* 0x00008880eaf77816 */ /* 0x040fe200000000ff */
[----:B------:R-:W4:Y:S01]  /*9a00*/  LDL.LU R238, [R1+0x38] ;  /* 0x0000380001ee7983 */ /* 0x000f220000300800 */
[C---:B------:R-:W-:Y:S01]  /*9a10*/  SHF.L.U32 R248, R234.reuse, 0x10, RZ ;  /* 0x00000010eaf87819 */ /* 0x040fe200000006ff */
[----:B------:R-:W-:Y:S01]  /*9a20*/  IMAD R55, R217, R55, RZ ;  /* 0x00000037d9377224 */ /* 0x000fe200078e02ff */
[----:B------:R-:W-:Y:S01]  /*9a30*/  SHF.L.U32 R249, R234, 0x8, RZ ;  /* 0x00000008eaf97819 */ /* 0x000fe200000006ff */
[----:B------:R-:W4:Y:S01]  /*9a40*/  LDL.LU R28, [R1+0x3c] ;  /* 0x00003c00011c7983 */ /* 0x000f220000300800 */
[----:B------:R-:W-:Y:S02]  /*9a50*/  SHF.R.S32.HI R212, RZ, 0x18, R234 ;  /* 0x00000018ffd47819 */ /* 0x000fe400000114ea */
[----:B------:R-:W-:Y:S01]  /*9a60*/  I2IP.S8.S32.SAT R9, R190, R189, R4 ;  /* 0x000000bdbe097239 */ /* 0x000fe20000001404 */
[----:B------:R-:W1:Y:S01]  /*9a70*/  S2R R235, SR_TID.X ;  /* 0x0000000000eb7919 */ /* 0x000e620000002100 */
[----:B------:R-:W-:Y:S02]  /*9a80*/  I2IP.S8.S32.SAT R4, R167, R166, RZ ;  /* 0x000000a6a7047239 */ /* 0x000fe400000014ff */
[----:B------:R-:W-:Y:S02]  /*9a90*/  MOV R12, R245 ;  /* 0x000000f5000c7202 */ /* 0x000fe40000000f00 */
[----:B------:R-:W-:Y:S02]  /*9aa0*/  I2IP.S8.S32.SAT R191, R165, R164, R4 ;  /* 0x000000a4a5bf7239 */ /* 0x000fe40000001404 */
[----:B------:R-:W-:Y:S02]  /*9ab0*/  MOV R11, R244 ;  /* 0x000000f4000b7202 */ /* 0x000fe40000000f00 */
[----:B------:R-:W-:Y:S02]  /*9ac0*/  MOV R31, R237 ;  /* 0x000000ed001f7202 */ /* 0x000fe40000000f00 */
[----:B------:R-:W-:Y:S02]  /*9ad0*/  I2IP.S8.S32.SAT R4, R183, R182, RZ ;  /* 0x000000b6b7047239 */ /* 0x000fe400000014ff */
[----:B------:R-:W-:Y:S02]  /*9ae0*/  MOV R164, R11 ;  /* 0x0000000b00a47202 */ /* 0x000fe40000000f00 */
[C---:B-1----:R-:W-:Y:S01]  /*9af0*/  SHF.L.U32 R8, R235.reuse, 0x5, RZ ;  /* 0x00000005eb087819 */ /* 0x042fe200000006ff */
[----:B------:R-:W-:Y:S03]  /*9b00*/  IMAD.SHL.U32 R3, R235, 0x4, RZ ;  /* 0x00000004eb037824 */ /* 0x000fe600078e00ff */
[C---:B------:R-:W-:Y:S02]  /*9b10*/  LOP3.LUT R7, R8.reuse, 0x80, RZ, 0xc0, !PT ;  /* 0x0000008008077812 */ /* 0x040fe400078ec0ff */
[----:B------:R-:W-:Y:S02]  /*9b20*/  LOP3.LUT P0, RZ, R8, 0x80, RZ, 0xc0, !PT ;  /* 0x0000008008ff7812 */ /* 0x000fe4000780c0ff */
[----:B------:R-:W-:Y:S02]  /*9b30*/  LOP3.LUT R7, R7, 0x10, R3, 0xf8, !PT ;  /* 0x0000001007077812 */ /* 0x000fe400078ef803 */
[----:B------:R-:W-:Y:S02]  /*9b40*/  I2IP.S8.S32.SAT R3, R16, R15, RZ ;  /* 0x0000000f10037239 */ /* 0x000fe400000014ff */
[----:B------:R-:W-:Y:S02]  /*9b50*/  MOV R16, R136 ;  /* 0x0000008800107202 */ /* 0x000fe40000000f00 */
[----:B------:R-:W-:Y:S01]  /*9b60*/  I2IP.S8.S32.SAT R136, R2, R0, R26 ;  /* 0x0000000002887239 */ /* 0x000fe2000000141a */
[----:B------:R-:W-:Y:S01]  /*9b70*/  IMAD.MOV.U32 R2, RZ, RZ, R246 ;  /* 0x000000ffff027224 */ /* 0x000fe200078e00f6 */
[----:B------:R-:W-:Y:S02]  /*9b80*/  I2IP.S8.S32.SAT R0, R20, R19, RZ ;  /* 0x0000001314007239 */ /* 0x000fe400000014ff */
[----:B------:R-:W-:Y:S02]  /*9b90*/  MOV R15, R27 ;  /* 0x0000001b000f7202 */ /* 0x000fe40000000f00 */
[----:B------:R-:W-:Y:S02]  /*9ba0*/  MOV R27, R243 ;  /* 0x000000f3001b7202 */ /* 0x000fe40000000f00 */
[----:B------:R-:W-:Y:S03]  /*9bb0*/  MOV R26, R228 ;  /* 0x000000e4001a7202 */ /* 0x000fe60000000f00 */
[----:B------:R-:W-:Y:S01]  /*9bc0*/  IMAD.MOV.U32 R165, RZ, RZ, R27 ;  /* 0x000000ffffa57224 */ /* 0x000fe200078e001b */
[C---:B--2---:R-:W-:Y:S02]  /*9bd0*/  PRMT R236, R137.reuse, 0x8880, RZ ;  /* 0x0000888089ec7816 */ /* 0x044fe400000000ff */
[C---:B------:R-:W-:Y:S02]  /*9be0*/  SHF.L.U32 R221, R137.reuse, 0x10, RZ ;  /* 0x0000001089dd7819 */ /* 0x040fe400000006ff */
[----:B------:R-:W-:Y:S01]  /*9bf0*/  SHF.L.U32 R139, R137, 0x8, RZ ;  /* 0x00000008898b7819 */ /* 0x000fe200000006ff */
[----:B------:R-:W-:Y:S01]  /*9c00*/  IMAD.MOV.U32 R32, RZ, RZ, R236 ;  /* 0x000000ffff207224 */ /* 0x000fe200078e00ec */
[----:B------:R-:W-:Y:S01]  /*9c10*/  SHF.R.S32.HI R214, RZ, 0x18, R137 ;  /* 0x00000018ffd67819 */ /* 0x000fe20000011489 */
[C---:B---3--:R-:W-:Y:S01]  /*9c20*/  IMAD.U32 R242, R199.reuse, 0x10000, RZ ;  /* 0x00010000c7f27824 */ /* 0x048fe200078e00ff */
[----:B------:R-:W-:Y:S02]  /*9c30*/  SHF.L.U32 R137, R199, 0x8, RZ ;  /* 0x00000008c7897819 */ /* 0x000fe400000006ff */
[----:B------:R-:W-:Y:S02]  /*9c40*/  MOV R34, R139 ;  /* 0x0000008b00227202 */ /* 0x000fe40000000f00 */
[----:B------:R-:W-:Y:S01]  /*9c50*/  I2IP.S8.S32.SAT R139, R14, R13, R3 ;  /* 0x0000000d0e8b7239 */ /* 0x000fe20000001403 */
[----:B------:R-:W-:Y:S01]  /*9c60*/  IMAD.MOV.U32 R24, RZ, RZ, R137 ;  /* 0x000000ffff187224 */ /* 0x000fe200078e0089 */
[----:B------:R-:W-:Y:S01]  /*9c70*/  I2IP.S8.S32.SAT R137, R6, R5, R25 ;  /* 0x0000000506897239 */ /* 0x000fe20000001419 */
[----:B-----5:R-:W-:Y:S01]  /*9c80*/  IMAD.SHL.U32 R229, R233, 0x100, RZ ;  /* 0x00000100e9e57824 */ /* 0x020fe200078e00ff */
[----:B------:R-:W-:Y:S02]  /*9c90*/  I2IP.S8.S32.SAT R3, R184, R23, RZ ;  /* 0x00000017b8037239 */ /* 0x000fe400000014ff */
[----:B------:R-:W-:Y:S02]  /*9ca0*/  MOV R25, R2 ;  /* 0x0000000200197202 */ /* 0x000fe40000000f00 */
[----:B------:R-:W-:Y:S01]  /*9cb0*/  I2IP.S8.S32.SAT R2, R188, R187, RZ ;  /* 0x000000bbbc027239 */ /* 0x000fe200000014ff */
[----:B----4-:R-:W-:Y:S01]  /*9cc0*/  IMAD.SHL.U32 R241, R28, 0x100, RZ ;  /* 0x000001001cf17824 */ /* 0x010fe200078e00ff */
[----:B------:R-:W-:Y:S02]  /*9cd0*/  I2IP.S8.S32.SAT R6, R22, R21, R3 ;  /* 0x0000001516067239 */ /* 0x000fe40000001403 */
[----:B------:R-:W-:Y:S02]  /*9ce0*/  I2IP.S8.S32.SAT R5, R18, R17, R0 ;  /* 0x0000001112057239 */ /* 0x000fe40000001400 */
[----:B------:R-:W-:Y:S01]  /*9cf0*/  I2IP.S8.S32.SAT R10, R186, R185, R2 ;  /* 0x000000b9ba0a7239 */ /* 0x000fe20000001402 */
[----:B------:R-:W-:Y:S01]  /*9d00*/  IMAD.MOV.U32 R185, RZ, RZ, R24 ;  /* 0x000000ffffb97224 */ /* 0x000fe200078e0018 */
[----:B------:R-:W-:Y:S02]  /*9d10*/  I2IP.S8.S32.SAT R3, R159, R158, RZ ;  /* 0x0000009e9f037239 */ /* 0x000fe400000014ff */
[----:B------:R-:W-:Y:S02]  /*9d20*/  PRMT R234, R199, 0x8880, RZ ;  /* 0x00008880c7ea7816 */ /* 0x000fe400000000ff */
[----:B------:R-:W-:Y:S02]  /*9d30*/  I2IP.S8.S32.SAT R0, R155, R154, RZ ;  /* 0x0000009a9b007239 */ /* 0x000fe400000014ff */
[----:B------:R-:W-:Y:S01]  /*9d40*/  I2IP.S8.S32.SAT R2, R163, R162, RZ ;  /* 0x000000a2a3027239 */ /* 0x000fe200000014ff */
[----:B------:R-:W-:Y:S01]  /*9d50*/  IMAD.MOV.U32 R163, RZ, RZ, R32 ;  /* 0x000000ffffa37224 */ /* 0x000fe200078e0020 */
[C---:B------:R-:W-:Y:S02]  /*9d60*/  PRMT R223, R226.reuse, 0x8880, RZ ;  /* 0x00008880e2df7816 */ /* 0x040fe400000000ff */
[C---:B------:R-:W-:Y:S02]  /*9d70*/  SHF.L.U32 R224, R226.reuse, 0x10, RZ ;  /* 0x00000010e2e07819 */ /* 0x040fe400000006ff */
[----:B------:R-:W-:Y:S02]  /*9d80*/  SHF.L.U32 R225, R226, 0x8, RZ ;  /* 0x00000008e2e17819 */ /* 0x000fe400000006ff */
[----:B------:R-:W-:Y:S02]  /*9d90*/  SHF.R.S32.HI R205, RZ, 0x18, R226 ;  /* 0x00000018ffcd7819 */ /* 0x000fe400000114e2 */
[C---:B------:R-:W-:Y:S02]  /*9da0*/  PRMT R226, R233.reuse, 0x8880, RZ ;  /* 0x00008880e9e27816 */ /* 0x040fe400000000ff */
[----:B------:R-:W-:Y:S02]  /*9db0*/  SHF.L.U32 R227, R233, 0x10, RZ ;  /* 0x00000010e9e37819 */ /* 0x000fe400000006ff */
[----:B------:R-:W-:Y:S02]  /*9dc0*/  SHF.R.S32.HI R206, RZ, 0x18, R233 ;  /* 0x00000018ffce7819 */ /* 0x000fe400000114e9 */
[C---:B------:R-:W-:Y:S02]  /*9dd0*/  PRMT R232, R238.reuse, 0x8880, RZ ;  /* 0x00008880eee87816 */ /* 0x040fe400000000ff */
[C---:B------:R-:W-:Y:S02]  /*9de0*/  SHF.L.U32 R233, R238.reuse, 0x10, RZ ;  /* 0x00000010eee97819 */ /* 0x040fe400000006ff */
[----:B------:R-:W-:Y:S02]  /*9df0*/  SHF.L.U32 R235, R238, 0x8, RZ ;  /* 0x00000008eeeb7819 */ /* 0x000fe400000006ff */
[----:B------:R-:W-:Y:S02]  /*9e00*/  SHF.R.S32.HI R207, RZ, 0x18, R238 ;  /* 0x00000018ffcf7819 */ /* 0x000fe400000114ee */
[----:B------:R-:W-:Y:S02]  /*9e10*/  I2IP.S8.S32.SAT R189, R157, R156, R3 ;  /* 0x0000009c9dbd7239 */ /* 0x000fe40000001403 */
[----:B------:R-:W-:Y:S01]  /*9e20*/  SHF.R.S32.HI R215, RZ, 0x18, R199 ;  /* 0x00000018ffd77819 */ /* 0x000fe200000114c7 */
[----:B------:R-:W-:Y:S01]  /*9e30*/  IMAD R199, R217, R30, RZ ;  /* 0x0000001ed9c77224 */ /* 0x000fe200078e02ff */
[C---:B------:R-:W-:Y:S02]  /*9e40*/  PRMT R238, R28.reuse, 0x8880, RZ ;  /* 0x000088801cee7816 */ /* 0x040fe400000000ff */
[----:B------:R-:W-:Y:S02]  /*9e50*/  SHF.L.U32 R239, R28, 0x10, RZ ;  /* 0x000000101cef7819 */ /* 0x000fe400000006ff */
[----:B------:R-:W-:Y:S01]  /*9e60*/  SHF.R.S32.HI R218, RZ, 0x18, R28 ;  /* 0x00000018ffda7819 */ /* 0x000fe2000001141c */
[----:B------:R-:W-:Y:S01]  /*9e70*/  IMAD.MOV.U32 R28, RZ, RZ, R234 ;  /* 0x000000ffff1c7224 */ /* 0x000fe200078e00ea */
[----:B------:R-:W-:Y:S01]  /*9e80*/  I2IP.S8.S32.SAT R188, R153, R152, R0 ;  /* 0x0000009899bc7239 */ /* 0x000fe20000001400 */
[----:B------:R-:W2:Y:S01]  /*9e90*/  LDL.LU R234, [R1+0x40] ;  /* 0x0000400001ea7983 */ /* 0x000ea20000300800 */
[----:B------:R-:W-:Y:S02]  /*9ea0*/  I2IP.S8.S32.SAT R190, R161, R160, R2 ;  /* 0x000000a0a1be7239 */ /* 0x000fe40000001402 */
[----:B------:R-:W-:Y:S01]  /*9eb0*/  I2IP.S8.S32.SAT R3, R171, R170, RZ ;  /* 0x000000aaab037239 */ /* 0x000fe200000014ff */
[----:B------:R-:W3:Y:S01]  /*9ec0*/  LDL.LU R220, [R1+0x44] ;  /* 0x0000440001dc7983 */ /* 0x000ee20000300800 */
[----:B------:R-:W-:Y:S01]  /*9ed0*/  I2IP.S8.S32.SAT R2, R175, R174, RZ ;  /* 0x000000aeaf027239 */ /* 0x000fe200000014ff */
[----:B------:R-:W-:Y:S01]  /*9ee0*/  IMAD.MOV.U32 R175, RZ, RZ, R16 ;  /* 0x000000ffffaf7224 */ /* 0x000fe200078e0010 */
[----:B------:R-:W-:Y:S02]  /*9ef0*/  I2IP.S8.S32.SAT R0, R179, R178, RZ ;  /* 0x000000b2b3007239 */ /* 0x000fe400000014ff */
[----:B------:R-:W-:Y:S02]  /*9f00*/  MOV R29, R242 ;  /* 0x000000f2001d7202 */ /* 0x000fe40000000f00 */
[----:B------:R-:W-:Y:S02]  /*9f10*/  MOV R30, R240 ;  /* 0x000000f0001e7202 */ /* 0x000fe40000000f00 */
[----:B------:R-:W-:Y:S02]  /*9f20*/  MOV R33, R221 ;  /* 0x000000dd00217202 */ /* 0x000fe40000000f00 */
[----:B------:R-:W-:Y:S01]  /*9f30*/  I2IP.S8.S32.SAT R168, R169, R168, R3 ;  /* 0x000000a8a9a87239 */ /* 0x000fe20000001403 */
[----:B------:R-:W4:Y:S01]  /*9f40*/  LDL.LU R221, [R1+0x48] ;  /* 0x0000480001dd7983 */ /* 0x000f220000300800 */
[----:B------:R-:W-:Y:S02]  /*9f50*/  I2IP.S8.S32.SAT R169, R173, R172, R2 ;  /* 0x000000acada97239 */ /* 0x000fe40000001402 */
[----:B------:R-:W-:Y:S01]  /*9f60*/  I2IP.S8.S32.SAT R170, R177, R176, R0 ;  /* 0x000000b0b1aa7239 */ /* 0x000fe20000001400 */
[----:B------:R-:W5:Y:S01]  /*9f70*/  LDL.LU R222, [R1+0x4c] ;  /* 0x00004c0001de7983 */ /* 0x000f620000300800 */
[----:B------:R-:W-:Y:S01]  /*9f80*/  LOP3.LUT R187, R7, 0xf60, R8, 0xf8, !PT ;  /* 0x00000f6007bb7812 */ /* 0x000fe200078ef808 */
[----:B------:R-:W-:Y:S01]  /*9f90*/  IMAD.MOV.U32 R176, RZ, RZ, R6 ;  /* 0x000000ffffb07224 */ /* 0x000fe200078e0006 */
[----:B------:R-:W-:Y:S01]  /*9fa0*/  MOV R173, R10 ;  /* 0x0000000a00ad7202 */ /* 0x000fe20000000f00 */
[----:B------:R-:W5:Y:S01]  /*9fb0*/  LDL.LU R154, [R1+0x50] ;  /* 0x00005000019a7983 */ /* 0x000f620000300800 */
[----:B------:R-:W-:Y:S02]  /*9fc0*/  MOV R172, R9 ;  /* 0x0000000900ac7202 */ /* 0x000fe40000000f00 */
        /* <DEDUP_REMOVED lines=9> */
[----:B------:R-:W-:Y:S02]  /*a060*/  MOV R155, R34 ;  /* 0x00000022009b7202 */ /* 0x000fe40000000f00 */
[----:B------:R-:W-:Y:S02]  /*a070*/  MOV R162, R33 ;  /* 0x0000002100a27202 */ /* 0x000fe40000000f00 */
[----:B------:R-:W-:Y:S02]  /*a080*/  MOV R161, R31 ;  /* 0x0000001f00a17202 */ /* 0x000fe40000000f00 */
[----:B------:R-:W-:Y:S02]  /*a090*/  MOV R166, R30 ;  /* 0x0000001e00a67202 */ /* 0x000fe40000000f00 */
[----:B------:R-:W-:Y:S02]  /*a0a0*/  MOV R186, R29 ;  /* 0x0000001d00ba7202 */ /* 0x000fe40000000f00 */
[----:B------:R-:W-:Y:S02]  /*a0b0*/  MOV R192, R28 ;  /* 0x0000001c00c07202 */ /* 0x000fe40000000f00 */
[----:B------:R-:W-:Y:S02]  /*a0c0*/  I2IP.S8.S32.SAT R171, R181, R180, R4 ;  /* 0x000000b4b5ab7239 */ /* 0x000fe40000001404 */
[----:B------:R-:W-:Y:S01]  /*a0d0*/  I2IP.S8.S32.SAT R0, R131, R130, RZ ;  /* 0x0000008283007239 */ /* 0x000fe200000014ff */
[----:B------:R-:W1:Y:S01]  /*a0e0*/  LDTM.x32 R4, tmem[UR4+0xc0] ;  /* 0x0000c004000479ee */ /* 0x000e6200082c0000 */
[----:B------:R-:W-:Y:S01]  /*a0f0*/  I2IP.S8.S32.SAT R3, R123, R122, RZ ;  /* 0x0000007a7b037239 */ /* 0x000fe200000014ff */
[----:B------:R-:W-:Y:S01]  /*a100*/  UMOV UR4, 0x400 ;  /* 0x0000040000047882 */ /* 0x000fe20000000000 */
[----:B------:R-:W-:Y:S01]  /*a110*/  I2IP.S8.S32.SAT R2, R127, R126, RZ ;  /* 0x0000007e7f027239 */ /* 0x000fe200000014ff */
[----:B------:R-:W-:Y:S01]  /*a120*/  ULEA UR4, UR5, UR4, 0x18 ;  /* 0x0000000405047291 */ /* 0x000fe2000f8ec0ff */
[----:B------:R-:W-:Y:S01]  /*a130*/  I2IP.S8.S32.SAT R158, R129, R128, R0 ;  /* 0x00000080819e7239 */ /* 0x000fe20000001400 */
[----:B------:R-:W-:Y:S01]  /*a140*/  NOP ;  /* 0x0000000000007918 */ /* 0x000fe20000000000 */
[----:B------:R-:W-:Y:S01]  /*a150*/  I2IP.S8.S32.SAT R156, R121, R120, R3 ;  /* 0x00000078799c7239 */ /* 0x000fe20000001403 */
[----:B------:R-:W-:Y:S01]  /*a160*/  ULEA UR5, UR43, UR4, 0x3 ;  /* 0x000000042b057291 */ /* 0x000fe2000f8e18ff */
[----:B------:R-:W-:Y:S02]  /*a170*/  I2IP.S8.S32.SAT R157, R125, R124, R2 ;  /* 0x0000007c7d9d7239 */ /* 0x000fe40000001402 */
[----:B------:R-:W-:Y:S01]  /*a180*/  IADD3 R0, PT, PT, R187, UR4, RZ ;  /* 0x00000004bb007c10 */ /* 0x000fe2000fffe0ff */
[----:B------:R-:W-:Y:S01]  /*a190*/  UIADD3 UR5, UPT, UPT, UR5, 0xa0, URZ ;  /* 0x000000a005057890 */ /* 0x000fe2000fffe0ff */
[----:B------:R-:W-:Y:S02]  /*a1a0*/  I2IP.S8.S32.SAT R159, R135, R134, RZ ;  /* 0x00000086879f7239 */ /* 0x000fe400000014ff */
[----:B------:R-:W-:Y:S01]  /*a1b0*/  MOV R180, R177 ;  /* 0x000000b100b47202 */ /* 0x000fe20000000f00 */
[----:B------:R-:W-:Y:S01]  /*a1c0*/  ULOP3.LUT UR5, UR5, 0xfefffff8, URZ, 0xc0, !UPT ;  /* 0xfefffff805057892 */ /* 0x000fe2000f8ec0ff */
[----:B------:R-:W-:Y:S02]  /*a1d0*/  MOV R181, R176 ;  /* 0x000000b000b57202 */ /* 0x000fe40000000f00 */
[----:B------:R-:W-:Y:S02]  /*a1e0*/  MOV R183, R172 ;  /* 0x000000ac00b77202 */ /* 0x000fe40000000f00 */
[----:B------:R-:W-:Y:S01]  /*a1f0*/  I2IP.S8.S32.SAT R159, R133, R132, R159 ;  /* 0x00000084859f7239 */ /* 0x000fe2000000149f */
[C---:B-1----:R-:W-:Y:S03]  /*a200*/  IMAD R2, R217.reuse, R5, RZ ;  /* 0x00000005d9027224 */ /* 0x042fe600078e02ff */
[----:B------:R-:W-:Y:S01]  /*a210*/  SYNCS.ARRIVE.TRANS64.RED.A1T0 RZ, [UR5], RZ ;  /* 0x000000ffffff79a7 */ /* 0x000fe20008100405 */
[----:B------:R1:W-:Y:S01]  /*a220*/  STS.128 [R187+UR4+0x7200], R136 ;  /* 0x00720088bb007988 */ /* 0x0003e20008000c04 */
[C---:B------:R-:W-:Y:S01]  /*a230*/  IMAD R5, R217.reuse, R9, RZ ;  /* 0x00000009d9057224 */ /* 0x040fe200078e02ff */
[----:B------:R-:W-:Y:S01]  /*a240*/  UIADD3 UR5, UPT, UPT, UR43, 0x1, URZ ;  /* 0x000000012b057890 */ /* 0x000fe2000fffe0ff */
[C---:B------:R-:W-:Y:S02]  /*a250*/  IMAD R9, R217.reuse, R13, RZ ;  /* 0x0000000dd9097224 */ /* 0x040fe400078e02ff */
[C---:B------:R-:W-:Y:S02]  /*a260*/  IMAD R13, R217.reuse, R17, RZ ;  /* 0x00000011d90d7224 */ /* 0x040fe400078e02ff */
[C---:B------:R-:W-:Y:S02]  /*a270*/  IMAD R17, R217.reuse, R21, RZ ;  /* 0x00000015d9117224 */ /* 0x040fe400078e02ff */
[C---:B------:R-:W-:Y:S02]  /*a280*/  IMAD R21, R217.reuse, R25, RZ ;  /* 0x00000019d9157224 */ /* 0x040fe400078e02ff */
[C---:B------:R-:W-:Y:S02]  /*a290*/  IMAD R25, R217.reuse, R29, RZ ;  /* 0x0000001dd9197224 */ /* 0x040fe400078e02ff */
[----:B------:R-:W-:Y:S01]  /*a2a0*/  IMAD R29, R217, R33, RZ ;  /* 0x00000021d91d7224 */ /* 0x000fe200078e02ff */
[----:B------:R-:W-:Y:S01]  /*a2b0*/  I2IP.S8.S32.SAT R33, R147, R146, RZ ;  /* 0x0000009293217239 */ /* 0x000fe200000014ff */
[C---:B------:R-:W-:Y:S02]  /*a2c0*/  IMAD R19, R217.reuse, R19, RZ ;  /* 0x00000013d9137224 */ /* 0x040fe400078e02ff */
[C---:B------:R-:W-:Y:S02]  /*a2d0*/  IMAD R3, R217.reuse, R6, RZ ;  /* 0x00000006d9037224 */ /* 0x040fe400078e02ff */
[C---:B------:R-:W-:Y:S02]  /*a2e0*/  IMAD R6, R217.reuse, R10, RZ ;  /* 0x0000000ad9067224 */ /* 0x040fe400078e02ff */
[C---:B------:R-:W-:Y:S02]  /*a2f0*/  IMAD R10, R217.reuse, R14, RZ ;  /* 0x0000000ed90a7224 */ /* 0x040fe400078e02ff */
[C---:B------:R-:W-:Y:S02]  /*a300*/  IMAD R14, R217.reuse, R18, RZ ;  /* 0x00000012d90e7224 */ /* 0x040fe400078e02ff */
[C---:B------:R-:W-:Y:S02]  /*a310*/  IMAD R18, R217.reuse, R22, RZ ;  /* 0x00000016d9127224 */ /* 0x040fe400078e02ff */
[C---:B------:R-:W-:Y:S02]  /*a320*/  IMAD R22, R217.reuse, R26, RZ ;  /* 0x0000001ad9167224 */ /* 0x040fe400078e02ff */
[C---:B------:R-:W-:Y:S01]  /*a330*/  IMAD R26, R217.reuse, R30, RZ ;  /* 0x0000001ed91a7224 */ /* 0x040fe200078e02ff */
[----:B-1----:R-:W5:Y:S01]  /*a340*/  LDL.LU.64 R138, [R1+0x70] ;  /* 0x00007000018a7983 */ /* 0x002f620000300a00 */
[----:B------:R-:W-:Y:S01]  /*a350*/  IMAD R30, R217, R34, RZ ;  /* 0x00000022d91e7224 */ /* 0x000fe200078e02ff */
[----:B------:R-:W-:Y:S01]  /*a360*/  I2IP.S8.S32.SAT R34, R143, R142, RZ ;  /* 0x0000008e8f227239 */ /* 0x000fe200000014ff */
[C---:B------:R-:W-:Y:S02]  /*a370*/  IMAD R7, R217.reuse, R7, RZ ;  /* 0x00000007d9077224 */ /* 0x040fe400078e02ff */
[C---:B------:R-:W-:Y:S01]  /*a380*/  IMAD R11, R217.reuse, R11, RZ ;  /* 0x0000000bd90b7224 */ /* 0x040fe200078e02ff */
[----:B------:R-:W5:Y:S01]  /*a390*/  LDL.LU.64 R136, [R1+0x68] ;  /* 0x0000680001887983 */ /* 0x000f620000300a00 */
[C---:B------:R-:W-:Y:S02]  /*a3a0*/  IMAD R15, R217.reuse, R15, RZ ;  /* 0x0000000fd90f7224 */ /* 0x040fe400078e02ff */
[C---:B------:R-:W-:Y:S02]  /*a3b0*/  IMAD R23, R217.reuse, R23, RZ ;  /* 0x00000017d9177224 */ /* 0x040fe400078e02ff */
[C---:B------:R-:W-:Y:S02]  /*a3c0*/  IMAD R27, R217.reuse, R27, RZ ;  /* 0x0000001bd91b7224 */ /* 0x040fe400078e02ff */
[C---:B------:R-:W-:Y:S02]  /*a3d0*/  IMAD R31, R217.reuse, R31, RZ ;  /* 0x0000001fd91f7224 */ /* 0x040fe400078e02ff */
[----:B------:R-:W-:Y:S01]  /*a3e0*/  IMAD R35, R217, R35, RZ ;  /* 0x00000023d9237224 */ /* 0x000fe200078e02ff */
[C---:B--2---:R-:W-:Y:S02]  /*a3f0*/  PRMT R228, R234.reuse, 0x8880, RZ ;  /* 0x00008880eae47816 */ /* 0x044fe400000000ff */
[C---:B------:R-:W-:Y:S02]  /*a400*/  SHF.L.U32 R230, R234.reuse, 0x10, RZ ;  /* 0x00000010eae67819 */ /* 0x040fe400000006ff */
[----:B------:R-:W-:Y:S01]  /*a410*/  SHF.L.U32 R231, R234, 0x8, RZ ;  /* 0x00000008eae77819 */ /* 0x000fe200000006ff */
[C---:B---3--:R-:W-:Y:S01]  /*a420*/  IMAD.SHL.U32 R237, R220.reuse, 0x100, RZ ;  /* 0x00000100dced7824 */ /* 0x048fe200078e00ff */
[----:B------:R-:W-:Y:S02]  /*a430*/  SHF.R.S32.HI R184, RZ, 0x18, R234 ;  /* 0x00000018ffb87819 */ /* 0x000fe400000114ea */
[C---:B------:R-:W-:Y:S02]  /*a440*/  PRMT R234, R220.reuse, 0x8880, RZ ;  /* 0x00008880dcea7816 */ /* 0x040fe400000000ff */
[----:B------:R-:W-:Y:S02]  /*a450*/  SHF.L.U32 R236, R220, 0x10, RZ ;  /* 0x00000010dcec7819 */ /* 0x000fe400000006ff */
[----:B------:R-:W-:Y:S02]  /*a460*/  SHF.R.S32.HI R220, RZ, 0x18, R220 ;  /* 0x00000018ffdc7819 */ /* 0x000fe400000114dc */
[C---:B----4-:R-:W-:Y:S02]  /*a470*/  PRMT R240, R221.reuse, 0x8880, RZ ;  /* 0x00008880ddf07816 */ /* 0x050fe400000000ff */
[C---:B------:R-:W-:Y:S02]  /*a480*/  SHF.L.U32 R242, R221.reuse, 0x10, RZ ;  /* 0x00000010ddf27819 */ /* 0x040fe400000006ff */
[----:B------:R-:W-:Y:S01]  /*a490*/  SHF.L.U32 R243, R221, 0x8, RZ ;  /* 0x00000008ddf37819 */ /* 0x000fe200000006ff */
[C---:B-----5:R-:W-:Y:S01]  /*a4a0*/  IMAD.SHL.U32 R246, R222.reuse, 0x100, RZ ;  /* 0x00000100def67824 */ /* 0x060fe200078e00ff */
[----:B------:R-:W-:Y:S02]  /*a4b0*/  PRMT R244, R222, 0x8880, RZ ;  /* 0x00008880def47816 */ /* 0x000fe400000000ff */
[C---:B------:R-:W-:Y:S02]  /*a4c0*/  PRMT R124, R154.reuse, 0x8880, RZ ;  /* 0x000088809a7c7816 */ /* 0x040fe400000000ff */
[C---:B------:R-:W-:Y:S02]  /*a4d0*/  SHF.L.U32 R125, R154.reuse, 0x10, RZ ;  /* 0x000000109a7d7819 */ /* 0x040fe400000006ff */
[----:B------:R-:W-:Y:S01]  /*a4e0*/  SHF.L.U32 R126, R154, 0x8, RZ ;  /* 0x000000089a7e7819 */ /* 0x000fe200000006ff */
[----:B------:R-:W-:Y:S01]  /*a4f0*/  IMAD.U32 R131, R152, 0x10000, RZ ;  /* 0x0001000098837824 */ /* 0x000fe200078e00ff */
[----:B------:R-:W-:Y:S02]  /*a500*/  SHF.R.S32.HI R120, RZ, 0x18, R154 ;  /* 0x00000018ff787819 */ /* 0x000fe4000001149a */
[C---:B------:R-:W-:Y:S02]  /*a510*/  PRMT R127, R153.reuse, 0x8880, RZ ;  /* 0x00008880997f7816 */ /* 0x040fe400000000ff */
[C---:B------:R-:W-:Y:S02]  /*a520*/  SHF.L.U32 R128, R153.reuse, 0x10, RZ ;  /* 0x0000001099807819 */ /* 0x040fe400000006ff */
[----:B------:R-:W-:Y:S02]  /*a530*/  SHF.L.U32 R129, R153, 0x8, RZ ;  /* 0x0000000899817819 */ /* 0x000fe400000006ff */
[----:B------:R-:W-:Y:S01]  /*a540*/  SHF.R.S32.HI R121, RZ, 0x18, R153 ;  /* 0x00000018ff797819 */ /* 0x000fe20000011499 */
[----:B------:R-:W-:Y:S01]  /*a550*/  IMAD.SHL.U32 R153, R182, 0x100, RZ ;  /* 0x00000100b6997824 */ /* 0x000fe200078e00ff */
[C---:B------:R-:W-:Y:S02]  /*a560*/  PRMT R130, R152.reuse, 0x8880, RZ ;  /* 0x0000888098827816 */ /* 0x040fe400000000ff */
[----:B------:R-:W-:Y:S02]  /*a570*/  SHF.L.U32 R134, R152, 0x8, RZ ;  /* 0x0000000898867819 */ /* 0x000fe400000006ff */
[----:B------:R-:W-:Y:S02]  /*a580*/  SHF.R.S32.HI R122, RZ, 0x18, R152 ;  /* 0x00000018ff7a7819 */ /* 0x000fe40000011498 */
[----:B------:R-:W-:Y:S02]  /*a590*/  PRMT R135, R182, 0x8880, RZ ;  /* 0x00008880b6877816 */ /* 0x000fe400000000ff */
[C---:B------:R-:W-:Y:S01]  /*a5a0*/  IADD3 R154, PT, PT, R0.reuse, 0x10, RZ ;  /* 0x00000010009a7810 */ /* 0x040fe20007ffe0ff */
[----:B------:R-:W-:Y:S01]  /*a5b0*/  @P0 VIADD R154, R0, 0xfffffff0 ;  /* 0xfffffff0009a0836 */ /* 0x000fe20000000000 */
[----:B------:R-:W-:Y:S01]  /*a5c0*/  SHF.L.U32 R152, R182, 0x10, RZ ;  /* 0x00000010b6987819 */ /* 0x000fe200000006ff */
[C---:B------:R-:W-:Y:S01]  /*a5d0*/  IMAD R0, R217.reuse, R4, RZ ;  /* 0x00000004d9007224 */ /* 0x040fe200078e02ff */
[----:B------:R-:W-:Y:S01]  /*a5e0*/  SHF.R.S32.HI R123, RZ, 0x18, R182 ;  /* 0x00000018ff7b7819 */ /* 0x000fe200000114b6 */
[C---:B------:R-:W-:Y:S01]  /*a5f0*/  IMAD R4, R217.reuse, R8, RZ ;  /* 0x00000008d9047224 */ /* 0x040fe200078e02ff */
[----:B------:R-:W-:Y:S01]  /*a600*/  MOV R182, R173 ;  /* 0x000000ad00b67202 */ /* 0x000fe20000000f00 */
[C---:B------:R-:W-:Y:S01]  /*a610*/  IMAD R8, R217.reuse, R12, RZ ;  /* 0x0000000cd9087224 */ /* 0x040fe200078e02ff */
[----:B------:R-:W-:Y:S01]  /*a620*/  SHF.R.S32.HI R221, RZ, 0x18, R221 ;  /* 0x00000018ffdd7819 */ /* 0x000fe200000114dd */
[C---:B------:R-:W-:Y:S01]  /*a630*/  IMAD R12, R217.reuse, R16, RZ ;  /* 0x00000010d90c7224 */ /* 0x040fe200078e02ff */
[----:B------:R-:W-:Y:S01]  /*a640*/  SHF.L.U32 R245, R222, 0x10, RZ ;  /* 0x00000010def57819 */ /* 0x000fe200000006ff */
[----:B------:R-:W-:Y:S01]  /*a650*/  STS.128 [R154+0x7200], R180 ;  /* 0x007200b49a007388 */ /* 0x000fe20000000c00 */
[----:B------:R-:W-:Y:S01]  /*a660*/  SHF.R.S32.HI R222, RZ, 0x18, R222 ;  /* 0x00000018ffde7819 */ /* 0x000fe200000114de */
[C---:B------:R-:W-:Y:S02]  /*a670*/  IMAD R16, R217.reuse, R20, RZ ;  /* 0x00000014d9107224 */ /* 0x040fe400078e02ff */
[C---:B------:R-:W-:Y:S02]  /*a680*/  IMAD R20, R217.reuse, R24, RZ ;  /* 0x00000018d9147224 */ /* 0x040fe400078e02ff */
[C---:B------:R-:W-:Y:S02]  /*a690*/  IMAD R24, R217.reuse, R28, RZ ;  /* 0x0000001cd9187224 */ /* 0x040fe400078e02ff */
[----:B------:R-:W-:Y:S01]  /*a6a0*/  IMAD R28, R217, R32, RZ ;  /* 0x00000020d91c7224 */ /* 0x000fe200078e02ff */
[----:B------:R-:W-:Y:S01]  /*a6b0*/  I2IP.S8.S32.SAT R32, R151, R150, RZ ;  /* 0x0000009697207239 */ /* 0x000fe200000014ff */
[----:B------:R-:W-:Y:S08]  /*a6c0*/  STS.128 [R187+UR4+0x8200], R188 ;  /* 0x008200bcbb007988 */ /* 0x000ff00008000c04 */
[----:B------:R-:W-:Y:S08]  /*a6d0*/  STS.128 [R154+0x8200], R168 ;  /* 0x008200a89a007388 */ /* 0x000ff00000000c00 */
[----:B------:R-:W-:Y:S01]  /*a6e0*/  STS.128 [R187+UR4+0x9200], R156 ;  /* 0x0092009cbb007988 */ /* 0x000fe20008000c04 */
[----:B------:R-:W-:Y:S02]  /*a6f0*/  I2IP.S8.S32.SAT R132, R139, R138, RZ ;  /* 0x0000008a8b847239 */ /* 0x000fe400000014ff */
[----:B------:R-:W-:Y:S02]  /*a700*/  I2IP.S8.S32.SAT R139, R149, R148, R32 ;  /* 0x00000094958b7239 */ /* 0x000fe40000001420 */
[----:B------:R-:W-:Y:S02]  /*a710*/  I2IP.S8.S32.SAT R32, R103, R102, RZ ;  /* 0x0000006667207239 */ /* 0x000fe400000014ff */
[----:B------:R-:W-:Y:S02]  /*a720*/  I2IP.S8.S32.SAT R136, R137, R136, R132 ;  /* 0x0000008889887239 */ /* 0x000fe40000001484 */
[----:B------:R-:W-:Y:S02]  /*a730*/  I2IP.S8.S32.SAT R137, R141, R140, R34 ;  /* 0x0000008c8d897239 */ /* 0x000fe40000001422 */
[----:B------:R-:W-:Y:S02]  /*a740*/  I2IP.S8.S32.SAT R138, R145, R144, R33 ;  /* 0x00000090918a7239 */ /* 0x000fe40000001421 */
[----:B------:R-:W-:Y:S02]  /*a750*/  I2IP.S8.S32.SAT R34, R95, R94, RZ ;  /* 0x0000005e5f227239 */ /* 0x000fe400000014ff */
[----:B------:R-:W-:Y:S01]  /*a760*/  I2IP.S8.S32.SAT R33, R99, R98, RZ ;  /* 0x0000006263217239 */ /* 0x000fe200000014ff */
[----:B------:R-:W-:Y:S01]  /*a770*/  STS.128 [R154+0x9200], R136 ;  /* 0x009200889a007388 */ /* 0x000fe20000000c00 */
[----:B------:R-:W-:Y:S02]  /*a780*/  I2IP.S8.S32.SAT R91, R101, R100, R32 ;  /* 0x00000064655b7239 */ /* 0x000fe40000001420 */
[----:B------:R-:W-:Y:S02]  /*a790*/  I2IP.S8.S32.SAT R32, R119, R118, RZ ;  /* 0x0000007677207239 */ /* 0x000fe400000014ff */
[----:B------:R-:W-:Y:S02]  /*a7a0*/  I2IP.S8.S32.SAT R89, R93, R92, R34 ;  /* 0x0000005c5d597239 */ /* 0x000fe40000001422 */
[----:B------:R-:W-:Y:S02]  /*a7b0*/  I2IP.S8.S32.SAT R90, R97, R96, R33 ;  /* 0x00000060615a7239 */ /* 0x000fe40000001421 */
[----:B------:R-:W-:Y:S02]  /*a7c0*/  I2IP.S8.S32.SAT R92, R107, R106, RZ ;  /* 0x0000006a6b5c7239 */ /* 0x000fe400000014ff */
[----:B------:R-:W-:Y:S01]  /*a7d0*/  I2IP.S8.S32.SAT R33, R115, R114, RZ ;  /* 0x0000007273217239 */ /* 0x000fe200000014ff */
[----:B------:R-:W-:Y:S01]  /*a7e0*/  STS.128 [R187+UR4+0xa200], R88 ;  /* 0x00a20058bb007988 */ /* 0x000fe20008000c04 */
[----:B------:R-:W-:Y:S02]  /*a7f0*/  I2IP.S8.S32.SAT R107, R117, R116, R32 ;  /* 0x00000074756b7239 */ /* 0x000fe40000001420 */
[----:B------:R-:W-:Y:S02]  /*a800*/  SHF.R.S32.HI R32, RZ, 0x18, R165 ;  /* 0x00000018ff207819 */ /* 0x000fe400000114a5 */
[----:B------:R-:W-:Y:S02]  /*a810*/  I2IP.S8.S32.SAT R106, R113, R112, R33 ;  /* 0x00000070716a7239 */ /* 0x000fe40000001421 */
[----:B------:R-:W-:Y:S01]  /*a820*/  I2IP.S8.S32.SAT R33, R59, R58, RZ ;  /* 0x0000003a3b217239 */ /* 0x000fe200000014ff */
[-C--:B------:R-:W-:Y:S01]  /*a830*/  IMAD R74, R32, R219.reuse, R74 ;  /* 0x000000db204a7224 */ /* 0x080fe200078e024a */
[----:B------:R-:W-:Y:S01]  /*a840*/  I2IP.S8.S32.SAT R34, R111, R110, RZ ;  /* 0x0000006e6f227239 */ /* 0x000fe200000014ff */
[-C--:B------:R-:W-:Y:S01]  /*a850*/  IMAD R75, R208, R219.reuse, R75 ;  /* 0x000000dbd04b7224 */ /* 0x080fe200078e024b */
[----:B------:R-:W-:Y:S02]  /*a860*/  MOV R32, R164 ;  /* 0x000000a400207202 */ /* 0x000fe40000000f00 */
[----:B------:R-:W-:Y:S02]  /*a870*/  I2IP.S8.S32.SAT R56, R57, R56, R33 ;  /* 0x0000003839387239 */ /* 0x000fe40000001421 */
[----:B------:R-:W-:Y:S01]  /*a880*/  I2IP.S8.S32.SAT R104, R105, R104, R92 ;  /* 0x0000006869687239 */ /* 0x000fe2000000145c */
[-C--:B------:R-:W-:Y:S01]  /*a890*/  IMAD R76, R32, R219.reuse, R76 ;  /* 0x000000db204c7224 */ /* 0x080fe200078e024c */
[----:B------:R-:W-:Y:S02]  /*a8a0*/  SHF.R.S32.HI R33, RZ, 0x18, R179 ;  /* 0x00000018ff217819 */ /* 0x000fe400000114b3 */
[----:B------:R-:W-:Y:S02]  /*a8b0*/  I2IP.S8.S32.SAT R105, R109, R108, R34 ;  /* 0x0000006c6d697239 */ /* 0x000fe40000001422 */
[----:B------:R-:W-:Y:S01]  /*a8c0*/  SHF.R.S32.HI R34, RZ, 0x18, R178 ;  /* 0x00000018ff227819 */ /* 0x000fe200000114b2 */
[----:B------:R-:W-:Y:S01]  /*a8d0*/  IMAD R77, R33, R219, R77 ;  /* 0x000000db214d7224 */ /* 0x000fe200078e024d */
[----:B------:R-:W-:Y:S01]  /*a8e0*/  MOV R32, R175 ;  /* 0x000000af00207202 */ /* 0x000fe20000000f00 */
[----:B------:R-:W-:Y:S01]  /*a8f0*/  STS.128 [R154+0xa200], R104 ;  /* 0x00a200689a007388 */ /* 0x000fe20000000c00 */
[----:B------:R-:W-:Y:S01]  /*a900*/  SHF.R.S32.HI R33, RZ, 0x18, R174 ;  /* 0x00000018ff217819 */ /* 0x000fe200000114ae */
[-C--:B------:R-:W-:Y:S01]  /*a910*/  IMAD R78, R34, R219.reuse, R78 ;  /* 0x000000db224e7224 */ /* 0x080fe200078e024e */
[----:B------:R-:W-:Y:S01]  /*a920*/  SHF.R.S32.HI R34, RZ, 0x18, R167 ;  /* 0x00000018ff227819 */ /* 0x000fe200000114a7 */
[-C--:B------:R-:W-:Y:S01]  /*a930*/  IMAD R79, R209, R219.reuse, R79 ;  /* 0x000000dbd14f7224 */ /* 0x080fe200078e024f */
[----:B------:R-:W-:Y:S01]  /*a940*/  I2IP.S8.S32.SAT R58, R67, R66, RZ ;  /* 0x00000042433a7239 */ /* 0x000fe200000014ff */
[-C--:B------:R-:W-:Y:S01]  /*a950*/  IMAD R80, R32, R219.reuse, R80 ;  /* 0x000000db20507224 */ /* 0x080fe200078e0250 */
[----:B------:R-:W-:Y:S01]  /*a960*/  MOV R32, R166 ;  /* 0x000000a600207202 */ /* 0x000fe20000000f00 */
[-C--:B------:R-:W-:Y:S01]  /*a970*/  IMAD R81, R33, R219.reuse, R81 ;  /* 0x000000db21517224 */ /* 0x080fe200078e0251 */
[----:B------:R-:W-:Y:S01]  /*a980*/  SHF.R.S32.HI R33, RZ, 0x18, R161 ;  /* 0x00000018ff217819 */ /* 0x000fe200000114a1 */
[-C--:B------:R-:W-:Y:S01]  /*a990*/  IMAD R82, R34, R219.reuse, R82 ;  /* 0x000000db22527224 */ /* 0x080fe200078e0252 */
[----:B------:R-:W-:Y:S01]  /*a9a0*/  SHF.R.S32.HI R34, RZ, 0x18, R160 ;  /* 0x00000018ff227819 */ /* 0x000fe200000114a0 */
[-C--:B------:R-:W-:Y:S01]  /*a9b0*/  IMAD R83, R210, R219.reuse, R83 ;  /* 0x000000dbd2537224 */ /* 0x080fe200078e0253 */
[----:B------:R-:W-:Y:S01]  /*a9c0*/  I2IP.S8.S32.SAT R59, R71, R70, RZ ;  /* 0x00000046473b7239 */ /* 0x000fe200000014ff */
[----:B------:R-:W-:Y:S01]  /*a9d0*/  IMAD R84, R32, R219, R84 ;  /* 0x000000db20547224 */ /* 0x000fe200078e0254 */
[----:B------:R-:W-:Y:S01]  /*a9e0*/  MOV R32, R247 ;  /* 0x000000f700207202 */ /* 0x000fe20000000f00 */
[-C--:B------:R-:W-:Y:S01]  /*a9f0*/  IMAD R85, R33, R219.reuse, R85 ;  /* 0x000000db21557224 */ /* 0x080fe200078e0255 */
[----:B------:R-:W-:Y:S01]  /*aa00*/  I2IP.S8.S32.SAT R57, R61, R60, R62 ;  /* 0x0000003c3d397239 */ /* 0x000fe2000000143e */
[-C--:B------:R-:W-:Y:S01]  /*aa10*/  IMAD R86, R34, R219.reuse, R86 ;  /* 0x000000db22567224 */ /* 0x080fe200078e0256 */
[----:B------:R-:W-:Y:S01]  /*aa20*/  I2IP.S8.S32.SAT R58, R65, R64, R58 ;  /* 0x00000040413a7239 */ /* 0x000fe2000000143a */
[-C--:B------:R-:W-:Y:S01]  /*aa30*/  IMAD R87, R211, R219.reuse, R87 ;  /* 0x000000dbd3577224 */ /* 0x080fe200078e0257 */
[----:B------:R-:W-:Y:S01]  /*aa40*/  I2IP.S8.S32.SAT R59, R69, R68, R59 ;  /* 0x00000044453b7239 */ /* 0x000fe2000000143b */
[-C--:B------:R-:W-:Y:S01]  /*aa50*/  IMAD R193, R32, R219.reuse, R193 ;  /* 0x000000db20c17224 */ /* 0x080fe200078e02c1 */
[----:B------:R-:W-:Y:S01]  /*aa60*/  SHF.R.S32.HI R33, RZ, 0x18, R248 ;  /* 0x00000018ff217819 */ /* 0x000fe200000114f8 */
[----:B------:R-:W-:Y:S01]  /*aa70*/  IMAD.MOV.U32 R32, RZ, RZ, R250 ;  /* 0x000000ffff207224 */ /* 0x000fe200078e00fa */
[----:B------:R-:W-:Y:S01]  /*aa80*/  SHF.R.S32.HI R34, RZ, 0x18, R249 ;  /* 0x00000018ff227819 */ /* 0x000fe200000114f9 */
[----:B------:R1:W-:Y:S01]  /*aa90*/  STS.128 [R187+UR4+0xb200], R56 ;  /* 0x00b20038bb007988 */ /* 0x0003e20008000c04 */
[----:B------:R-:W-:Y:S01]  /*aaa0*/  I2IP.S8.S32.SAT R74, R75, R74, RZ ;  /* 0x0000004a4b4a7239 */ /* 0x000fe200000014ff */
[-C--:B------:R-:W-:Y:S01]  /*aab0*/  IMAD R194, R33, R219.reuse, R194 ;  /* 0x000000db21c27224 */ /* 0x080fe200078e02c2 */
[----:B------:R-:W-:Y:S01]  /*aac0*/  SHF.R.S32.HI R33, RZ, 0x18, R251 ;  /* 0x00000018ff217819 */ /* 0x000fe200000114fb */
[-C--:B------:R-:W-:Y:S01]  /*aad0*/  IMAD R195, R34, R219.reuse, R195 ;  /* 0x000000db22c37224 */ /* 0x080fe200078e02c3 */
[----:B------:R-:W-:Y:S01]  /*aae0*/  SHF.R.S32.HI R34, RZ, 0x18, R252 ;  /* 0x00000018ff227819 */ /* 0x000fe200000114fc */
[-C--:B------:R-:W-:Y:S01]  /*aaf0*/  IMAD R196, R212, R219.reuse, R196 ;  /* 0x000000dbd4c47224 */ /* 0x080fe200078e02c4 */
[----:B------:R-:W-:Y:S01]  /*ab00*/  I2IP.S8.S32.SAT R72, R73, R72, R74 ;  /* 0x0000004849487239 */ /* 0x000fe2000000144a */
[----:B------:R-:W-:Y:S01]  /*ab10*/  IMAD R197, R32, R219, R197 ;  /* 0x000000db20c57224 */ /* 0x000fe200078e02c5 */
[----:B------:R-:W-:Y:S01]  /*ab20*/  MOV R32, R163 ;  /* 0x000000a300207202 */ /* 0x000fe20000000f00 */
[-C--:B------:R-:W-:Y:S01]  /*ab30*/  IMAD R198, R33, R219.reuse, R198 ;  /* 0x000000db21c67224 */ /* 0x080fe200078e02c6 */
[----:B------:R-:W-:Y:S01]  /*ab40*/  SHF.R.S32.HI R33, RZ, 0x18, R162 ;  /* 0x00000018ff217819 */ /* 0x000fe200000114a2 */
[-C--:B------:R-:W-:Y:S01]  /*ab50*/  IMAD R199, R34, R219.reuse, R199 ;  /* 0x000000db22c77224 */ /* 0x080fe200078e02c7 */
[----:B------:R-:W-:Y:S01]  /*ab60*/  SHF.R.S32.HI R34, RZ, 0x18, R155 ;  /* 0x00000018ff227819 */ /* 0x000fe2000001149b */
[-C--:B------:R-:W-:Y:S02]  /*ab70*/  IMAD R200, R213, R219.reuse, R200 ;  /* 0x000000dbd5c87224 */ /* 0x080fe400078e02c8 */
[-C--:B------:R-:W-:Y:S01]  /*ab80*/  IMAD R201, R32, R219.reuse, R201 ;  /* 0x000000db20c97224 */ /* 0x080fe200078e02c9 */
[----:B------:R-:W-:Y:S01]  /*ab90*/  MOV R32, R192 ;  /* 0x000000c000207202 */ /* 0x000fe20000000f00 */
[-C--:B------:R-:W-:Y:S01]  /*aba0*/  IMAD R202, R33, R219.reuse, R202 ;  /* 0x000000db21ca7224 */ /* 0x080fe200078e02ca */
[----:B------:R-:W-:Y:S01]  /*abb0*/  SHF.R.S32.HI R33, RZ, 0x18, R186 ;  /* 0x00000018ff217819 */ /* 0x000fe200000114ba */
[-C--:B------:R-:W-:Y:S01]  /*abc0*/  IMAD R203, R34, R219.reuse, R203 ;  /* 0x000000db22cb7224 */ /* 0x080fe200078e02cb */
[----:B------:R-:W-:Y:S01]  /*abd0*/  SHF.R.S32.HI R34, RZ, 0x18, R185 ;  /* 0x00000018ff227819 */ /* 0x000fe200000114b9 */
[-C--:B------:R-:W-:Y:S02]  /*abe0*/  IMAD R204, R214, R219.reuse, R204 ;  /* 0x000000dbd6cc7224 */ /* 0x080fe400078e02cc */
[----:B------:R-:W-:Y:S01]  /*abf0*/  IMAD R36, R32, R219, R36 ;  /* 0x000000db20247224 */ /* 0x000fe200078e0224 */
[----:B------:R-:W-:Y:S01]  /*ac00*/  MOV R32, R223 ;  /* 0x000000df00207202 */ /* 0x000fe20000000f00 */
[-C--:B------:R-:W-:Y:S01]  /*ac10*/  IMAD R37, R33, R219.reuse, R37 ;  /* 0x000000db21257224 */ /* 0x080fe200078e0225 */
[----:B------:R-:W-:Y:S01]  /*ac20*/  SHF.R.S32.HI R33, RZ, 0x18, R224 ;  /* 0x00000018ff217819 */ /* 0x000fe200000114e0 */
[-C--:B------:R-:W-:Y:S01]  /*ac30*/  IMAD R38, R34, R219.reuse, R38 ;  /* 0x000000db22267224 */ /* 0x080fe200078e0226 */
[----:B------:R-:W-:Y:S01]  /*ac40*/  SHF.R.S32.HI R34, RZ, 0x18, R225 ;  /* 0x00000018ff227819 */ /* 0x000fe200000114e1 */
[-C--:B------:R-:W-:Y:S01]  /*ac50*/  IMAD R39, R215, R219.reuse, R39 ;  /* 0x000000dbd7277224 */ /* 0x080fe200078e0227 */
[----:B-1----:R-:W-:Y:S01]  /*ac60*/  I2IP.S8.S32.SAT R56, R79, R78, RZ ;  /* 0x0000004e4f387239 */ /* 0x002fe200000014ff */
[-C--:B------:R-:W-:Y:S01]  /*ac70*/  IMAD R40, R32, R219.reuse, R40 ;  /* 0x000000db20287224 */ /* 0x080fe200078e0228 */
[----:B------:R-:W-:Y:S01]  /*ac80*/  MOV R32, R226 ;  /* 0x000000e200207202 */ /* 0x000fe20000000f00 */
[-C--:B------:R-:W-:Y:S01]  /*ac90*/  IMAD R41, R33, R219.reuse, R41 ;  /* 0x000000db21297224 */ /* 0x080fe200078e0229 */
[----:B------:R-:W-:Y:S01]  /*aca0*/  I2IP.S8.S32.SAT R73, R77, R76, R56 ;  /* 0x0000004c4d497239 */ /* 0x000fe20000001438 */
[-C--:B------:R-:W-:Y:S01]  /*acb0*/  IMAD R42, R34, R219.reuse, R42 ;  /* 0x000000db222a7224 */ /* 0x080fe200078e022a */
[----:B------:R-:W-:Y:S01]  /*acc0*/  SHF.R.S32.HI R33, RZ, 0x18, R227 ;  /* 0x00000018ff217819 */ /* 0x000fe200000114e3 */
[-C--:B------:R-:W-:Y:S01]  /*acd0*/  IMAD R43, R205, R219.reuse, R43 ;  /* 0x000000dbcd2b7224 */ /* 0x080fe200078e022b */
[----:B------:R-:W-:Y:S01]  /*ace0*/  I2IP.S8.S32.SAT R56, R83, R82, RZ ;  /* 0x0000005253387239 */ /* 0x000fe200000014ff */
[-C--:B------:R-:W-:Y:S01]  /*acf0*/  IMAD R44, R32, R219.reuse, R44 ;  /* 0x000000db202c7224 */ /* 0x080fe200078e022c */
[----:B------:R-:W-:Y:S01]  /*ad00*/  SHF.R.S32.HI R34, RZ, 0x18, R229 ;  /* 0x00000018ff227819 */ /* 0x000fe200000114e5 */
[-C--:B------:R-:W-:Y:S01]  /*ad10*/  IMAD R45, R33, R219.reuse, R45 ;  /* 0x000000db212d7224 */ /* 0x080fe200078e022d */
[----:B------:R-:W-:Y:S01]  /*ad20*/  I2IP.S8.S32.SAT R74, R81, R80, R56 ;  /* 0x00000050514a7239 */ /* 0x000fe20000001438 */
[----:B------:R-:W-:Y:S01]  /*ad30*/  IMAD.MOV.U32 R32, RZ, RZ, R232 ;  /* 0x000000ffff207224 */ /* 0x000fe200078e00e8 */
[----:B------:R-:W-:Y:S01]  /*ad40*/  I2IP.S8.S32.SAT R56, R87, R86, RZ ;  /* 0x0000005657387239 */ /* 0x000fe200000014ff */
[-C--:B------:R-:W-:Y:S01]  /*ad50*/  IMAD R46, R34, R219.reuse, R46 ;  /* 0x000000db222e7224 */ /* 0x080fe200078e022e */
[----:B------:R-:W-:Y:S01]  /*ad60*/  SHF.R.S32.HI R33, RZ, 0x18, R233 ;  /* 0x00000018ff217819 */ /* 0x000fe200000114e9 */
[-C--:B------:R-:W-:Y:S01]  /*ad70*/  IMAD R47, R206, R219.reuse, R47 ;  /* 0x000000dbce2f7224 */ /* 0x080fe200078e022f */
[----:B------:R-:W-:Y:S01]  /*ad80*/  I2IP.S8.S32.SAT R75, R85, R84, R56 ;  /* 0x00000054554b7239 */ /* 0x000fe20000001438 */
[-C--:B------:R-:W-:Y:S01]  /*ad90*/  IMAD R48, R32, R219.reuse, R48 ;  /* 0x000000db20307224 */ /* 0x080fe200078e0230 */
[----:B------:R-:W-:Y:S01]  /*ada0*/  SHF.R.S32.HI R34, RZ, 0x18, R235 ;  /* 0x00000018ff227819 */ /* 0x000fe200000114eb */
[----:B------:R-:W-:Y:S01]  /*adb0*/  IMAD R49, R33, R219, R49 ;  /* 0x000000db21317224 */ /* 0x000fe200078e0231 */
[----:B------:R-:W-:Y:S01]  /*adc0*/  I2IP.S8.S32.SAT R56, R196, R195, RZ ;  /* 0x000000c3c4387239 */ /* 0x000fe200000014ff */
[----:B------:R1:W-:Y:S01]  /*add0*/  STS.128 [R154+0xb200], R72 ;  /* 0x00b200489a007388 */ /* 0x0003e20000000c00 */
[----:B------:R-:W-:Y:S01]  /*ade0*/  I2IP.S8.S32.SAT R38, R39, R38, RZ ;  /* 0x0000002627267239 */ /* 0x000fe200000014ff */
[-C--:B------:R-:W-:Y:S01]  /*adf0*/  IMAD R50, R34, R219.reuse, R50 ;  /* 0x000000db22327224 */ /* 0x080fe200078e0232 */
[----:B------:R-:W-:Y:S01]  /*ae00*/  MOV R32, R238 ;  /* 0x000000ee00207202 */ /* 0x000fe20000000f00 */
[----:B------:R-:W-:Y:S01]  /*ae10*/  IMAD R51, R207, R219, R51 ;  /* 0x000000dbcf337224 */ /* 0x000fe200078e0233 */
[----:B------:R-:W-:Y:S02]  /*ae20*/  I2IP.S8.S32.SAT R196, R194, R193, R56 ;  /* 0x000000c1c2c47239 */ /* 0x000fe40000001438 */
[----:B------:R-:W-:Y:S01]  /*ae30*/  I2IP.S8.S32.SAT R56, R200, R199, RZ ;  /* 0x000000c7c8387239 */ /* 0x000fe200000014ff */
[-C--:B------:R-:W-:Y:S01]  /*ae40*/  IMAD R52, R32, R219.reuse, R52 ;  /* 0x000000db20347224 */ /* 0x080fe200078e0234 */
[----:B------:R-:W-:Y:S02]  /*ae50*/  SHF.R.S32.HI R33, RZ, 0x18, R239 ;  /* 0x00000018ff217819 */ /* 0x000fe400000114ef */
[----:B------:R-:W-:Y:S02]  /*ae60*/  I2IP.S8.S32.SAT R199, R37, R36, R38 ;  /* 0x0000002425c77239 */ /* 0x000fe40000001426 */
[----:B------:R-:W-:Y:S01]  /*ae70*/  I2IP.S8.S32.SAT R36, R43, R42, RZ ;  /* 0x0000002a2b247239 */ /* 0x000fe200000014ff */
[-C--:B------:R-:W-:Y:S01]  /*ae80*/  IMAD R53, R33, R219.reuse, R53 ;  /* 0x000000db21357224 */ /* 0x080fe200078e0235 */
[----:B------:R-:W-:Y:S02]  /*ae90*/  SHF.R.S32.HI R34, RZ, 0x18, R241 ;  /* 0x00000018ff227819 */ /* 0x000fe400000114f1 */
[----:B------:R-:W-:Y:S02]  /*aea0*/  I2IP.S8.S32.SAT R40, R41, R40, R36 ;  /* 0x0000002829287239 */ /* 0x000fe40000001424 */
[----:B------:R-:W-:Y:S01]  /*aeb0*/  MOV R32, R228 ;  /* 0x000000e400207202 */ /* 0x000fe20000000f00 */
[-C--:B------:R-:W-:Y:S01]  /*aec0*/  IMAD R54, R34, R219.reuse, R54 ;  /* 0x000000db22367224 */ /* 0x080fe200078e0236 */
[----:B------:R-:W-:Y:S01]  /*aed0*/  I2IP.S8.S32.SAT R36, R47, R46, RZ ;  /* 0x0000002e2f247239 */ /* 0x000fe200000014ff */
[-C--:B------:R-:W-:Y:S01]  /*aee0*/  IMAD R55, R218, R219.reuse, R55 ;  /* 0x000000dbda377224 */ /* 0x080fe200078e0237 */
[----:B------:R-:W-:Y:S01]  /*aef0*/  SHF.R.S32.HI R33, RZ, 0x18, R230 ;  /* 0x00000018ff217819 */ /* 0x000fe200000114e6 */
[-C--:B------:R-:W-:Y:S01]  /*af00*/  IMAD R0, R32, R219.reuse, R0 ;  /* 0x000000db20007224 */ /* 0x080fe200078e0200 */
[----:B------:R-:W-:Y:S02]  /*af10*/  SHF.R.S32.HI R34, RZ, 0x18, R231 ;  /* 0x00000018ff227819 */ /* 0x000fe400000114e7 */
[----:B------:R-:W-:Y:S01]  /*af20*/  I2IP.S8.S32.SAT R41, R45, R44, R36 ;  /* 0x0000002c2d297239 */ /* 0x000fe20000001424 */
[-C--:B------:R-:W-:Y:S01]  /*af30*/  IMAD R2, R33, R219.reuse, R2 ;  /* 0x000000db21027224 */ /* 0x080fe200078e0202 */
[----:B------:R-:W-:Y:S01]  /*af40*/  I2IP.S8.S32.SAT R36, R51, R50, RZ ;  /* 0x0000003233247239 */ /* 0x000fe200000014ff */
[-C--:B------:R-:W-:Y:S01]  /*af50*/  IMAD R3, R34, R219.reuse, R3 ;  /* 0x000000db22037224 */ /* 0x080fe200078e0203 */
[----:B------:R-:W-:Y:S01]  /*af60*/  MOV R32, R234 ;  /* 0x000000ea00207202 */ /* 0x000fe20000000f00 */
[-C--:B------:R-:W-:Y:S01]  /*af70*/  IMAD R7, R184, R219.reuse, R7 ;  /* 0x000000dbb8077224 */ /* 0x080fe200078e0207 */
[----:B------:R-:W-:Y:S02]  /*af80*/  I2IP.S8.S32.SAT R42, R49, R48, R36 ;  /* 0x00000030312a7239 */ /* 0x000fe40000001424 */
[----:B------:R-:W-:Y:S01]  /*af90*/  I2IP.S8.S32.SAT R36, R55, R54, RZ ;  /* 0x0000003637247239 */ /* 0x000fe200000014ff */
[-C--:B------:R-:W-:Y:S01]  /*afa0*/  IMAD R4, R32, R219.reuse, R4 ;  /* 0x000000db20047224 */ /* 0x080fe200078e0204 */
[----:B------:R-:W-:Y:S02]  /*afb0*/  SHF.R.S32.HI R33, RZ, 0x18, R236 ;  /* 0x00000018ff217819 */ /* 0x000fe400000114ec */
[----:B------:R-:W-:Y:S02]  /*afc0*/  SHF.R.S32.HI R34, RZ, 0x18, R237 ;  /* 0x00000018ff227819 */ /* 0x000fe400000114ed */
[----:B------:R-:W-:Y:S01]  /*afd0*/  I2IP.S8.S32.SAT R43, R53, R52, R36 ;  /* 0x00000034352b7239 */ /* 0x000fe20000001424 */
[----:B------:R-:W-:Y:S01]  /*afe0*/  IMAD R5, R33, R219, R5 ;  /* 0x000000db21057224 */ /* 0x000fe200078e0205 */
[----:B------:R-:W-:Y:S01]  /*aff0*/  I2IP.S8.S32.SAT R36, R7, R3, RZ ;  /* 0x0000000307247239 */ /* 0x000fe200000014ff */
[-C--:B------:R-:W-:Y:S01]  /*b000*/  IMAD R6, R34, R219.reuse, R6 ;  /* 0x000000db22067224 */ /* 0x080fe200078e0206 */
[----:B------:R-:W-:Y:S01]  /*b010*/  MOV R3, R240 ;  /* 0x000000f000037202 */ /* 0x000fe20000000f00 */
[-C--:B------:R-:W-:Y:S01]  /*b020*/  IMAD R11, R220, R219.reuse, R11 ;  /* 0x000000dbdc0b7224 */ /* 0x080fe200078e020b */
[----:B------:R-:W-:Y:S02]  /*b030*/  SHF.R.S32.HI R7, RZ, 0x18, R242 ;  /* 0x00000018ff077819 */ /* 0x000fe400000114f2 */
[----:B------:R-:W-:Y:S01]  /*b040*/  SHF.R.S32.HI R32, RZ, 0x18, R243 ;  /* 0x00000018ff207819 */ /* 0x000fe200000114f3 */
[-C--:B------:R-:W-:Y:S01]  /*b050*/  IMAD R8, R3, R219.reuse, R8 ;  /* 0x000000db03087224 */ /* 0x080fe200078e0208 */
[----:B------:R-:W-:Y:S01]  /*b060*/  I2IP.S8.S32.SAT R36, R2, R0, R36 ;  /* 0x0000000002247239 */ /* 0x000fe20000001424 */
[-C--:B------:R-:W-:Y:S01]  /*b070*/  IMAD R9, R7, R219.reuse, R9 ;  /* 0x000000db07097224 */ /* 0x080fe200078e0209 */
[----:B------:R-:W-:Y:S01]  /*b080*/  SHF.R.S32.HI R2, RZ, 0x18, R245 ;  /* 0x00000018ff027819 */ /* 0x000fe200000114f5 */
[----:B------:R-:W-:Y:S01]  /*b090*/  IMAD R10, R32, R219, R10 ;  /* 0x000000db200a7224 */ /* 0x000fe200078e020a */
[----:B------:R-:W-:Y:S01]  /*b0a0*/  SHF.R.S32.HI R3, RZ, 0x18, R246 ;  /* 0x00000018ff037819 */ /* 0x000fe200000114f6 */
[----:B------:R-:W-:Y:S01]  /*b0b0*/  IMAD.MOV.U32 R0, RZ, RZ, R244 ;  /* 0x000000ffff007224 */ /* 0x000fe200078e00f4 */
[----:B------:R-:W-:Y:S01]  /*b0c0*/  I2IP.S8.S32.SAT R197, R198, R197, R56 ;  /* 0x000000c5c6c57239 */ /* 0x000fe20000001438 */
[----:B------:R-:W-:Y:S01]  /*b0d0*/  IMAD R15, R221, R219, R15 ;  /* 0x000000dbdd0f7224 */ /* 0x000fe200078e020f */
        /* <DEDUP_REMOVED lines=12> */
[----:B------:R-:W-:Y:S01]  /*b1a0*/  SHF.R.S32.HI R2, RZ, 0x18, R128 ;  /* 0x00000018ff027819 */ /* 0x000fe20000011480 */
[-C--:B------:R-:W-:Y:S01]  /*b1b0*/  IMAD R18, R3, R219.reuse, R18 ;  /* 0x000000db03127224 */ /* 0x080fe200078e0212 */
[----:B------:R-:W-:Y:S01]  /*b1c0*/  SHF.R.S32.HI R3, RZ, 0x18, R129 ;  /* 0x00000018ff037819 */ /* 0x000fe20000011481 */
[----:B------:R-:W-:Y:S01]  /*b1d0*/  IMAD R23, R120, R219, R23 ;  /* 0x000000db78177224 */ /* 0x000fe200078e0217 */
[----:B------:R-:W-:Y:S01]  /*b1e0*/  I2IP.S8.S32.SAT R198, R202, R201, R56 ;  /* 0x000000c9cac67239 */ /* 0x000fe20000001438 */
[-C--:B------:R-:W-:Y:S01]  /*b1f0*/  IMAD R20, R0, R219.reuse, R20 ;  /* 0x000000db00147224 */ /* 0x080fe200078e0214 */
[----:B------:R-:W-:Y:S01]  /*b200*/  MOV R0, R130 ;  /* 0x0000008200007202 */ /* 0x000fe20000000f00 */
[-C--:B------:R-:W-:Y:S01]  /*b210*/  IMAD R21, R2, R219.reuse, R21 ;  /* 0x000000db02157224 */ /* 0x080fe200078e0215 */
[----:B------:R-:W-:Y:S01]  /*b220*/  SHF.R.S32.HI R2, RZ, 0x18, R131 ;  /* 0x00000018ff027819 */ /* 0x000fe20000011483 */
[----:B------:R1:W-:Y:S01]  /*b230*/  STS.128 [R187+UR4+0xc200], R196 ;  /* 0x00c200c4bb007988 */ /* 0x0003e20008000c04 */
[-C--:B------:R-:W-:Y:S01]  /*b240*/  IMAD R22, R3, R219.reuse, R22 ;  /* 0x000000db03167224 */ /* 0x080fe200078e0216 */
[----:B------:R-:W-:Y:S01]  /*b250*/  I2IP.S8.S32.SAT R37, R5, R4, R6 ;  /* 0x0000000405257239 */ /* 0x000fe20000001406 */
[-C--:B------:R-:W-:Y:S01]  /*b260*/  IMAD R27, R121, R219.reuse, R27 ;  /* 0x000000db791b7224 */ /* 0x080fe200078e021b */
[----:B------:R-:W-:Y:S01]  /*b270*/  I2IP.S8.S32.SAT R4, R15, R10, RZ ;  /* 0x0000000a0f047239 */ /* 0x000fe200000014ff */
[-C--:B------:R-:W-:Y:S01]  /*b280*/  IMAD R24, R0, R219.reuse, R24 ;  /* 0x000000db00187224 */ /* 0x080fe200078e0218 */
[----:B------:R-:W-:Y:S01]  /*b290*/  SHF.R.S32.HI R0, RZ, 0x18, R134 ;  /* 0x00000018ff007819 */ /* 0x000fe20000011486 */
[----:B------:R-:W-:Y:S01]  /*b2a0*/  IMAD R25, R2, R219, R25 ;  /* 0x000000db02197224 */ /* 0x000fe200078e0219 */
[----:B------:R1:W-:Y:S01]  /*b2b0*/  STS.128 [R154+0xc200], R40 ;  /* 0x00c200289a007388 */ /* 0x0003e20000000c00 */
[----:B------:R-:W-:Y:S02]  /*b2c0*/  MOV R2, R135 ;  /* 0x0000008700027202 */ /* 0x000fe40000000f00 */
[-C--:B------:R-:W-:Y:S01]  /*b2d0*/  IMAD R26, R0, R219.reuse, R26 ;  /* 0x000000db001a7224 */ /* 0x080fe200078e021a */
[----:B------:R-:W-:Y:S01]  /*b2e0*/  SHF.R.S32.HI R3, RZ, 0x18, R152 ;  /* 0x00000018ff037819 */ /* 0x000fe20000011498 */
[-C--:B------:R-:W-:Y:S01]  /*b2f0*/  IMAD R31, R122, R219.reuse, R31 ;  /* 0x000000db7a1f7224 */ /* 0x080fe200078e021f */
[----:B------:R-:W-:Y:S01]  /*b300*/  I2IP.S8.S32.SAT R38, R9, R8, R4 ;  /* 0x0000000809267239 */ /* 0x000fe20000001404 */
[-C--:B------:R-:W-:Y:S01]  /*b310*/  IMAD R28, R2, R219.reuse, R28 ;  /* 0x000000db021c7224 */ /* 0x080fe200078e021c */
[----:B------:R-:W-:Y:S01]  /*b320*/  SHF.R.S32.HI R4, RZ, 0x18, R153 ;  /* 0x00000018ff047819 */ /* 0x000fe20000011499 */
[-C--:B------:R-:W-:Y:S01]  /*b330*/  IMAD R29, R3, R219.reuse, R29 ;  /* 0x000000db031d7224 */ /* 0x080fe200078e021d */
[----:B------:R-:W-:Y:S02]  /*b340*/  I2IP.S8.S32.SAT R5, R19, R14, RZ ;  /* 0x0000000e13057239 */ /* 0x000fe400000014ff */
[----:B------:R-:W-:Y:S01]  /*b350*/  I2IP.S8.S32.SAT R3, R27, R22, RZ ;  /* 0x000000161b037239 */ /* 0x000fe200000014ff */
[-C--:B------:R-:W-:Y:S01]  /*b360*/  IMAD R30, R4, R219.reuse, R30 ;  /* 0x000000db041e7224 */ /* 0x080fe200078e021e */
[----:B------:R-:W-:Y:S01]  /*b370*/  I2IP.S8.S32.SAT R39, R13, R12, R5 ;  /* 0x0000000c0d277239 */ /* 0x000fe20000001405 */
[----:B------:R-:W-:Y:S01]  /*b380*/  IMAD R35, R123, R219, R35 ;  /* 0x000000db7b237224 */ /* 0x000fe200078e0223 */
[----:B------:R-:W-:Y:S02]  /*b390*/  I2IP.S8.S32.SAT R4, R23, R18, RZ ;  /* 0x0000001217047239 */ /* 0x000fe400000014ff */
[----:B------:R-:W-:Y:S01]  /*b3a0*/  I2IP.S8.S32.SAT R2, R31, R26, RZ ;  /* 0x0000001a1f027239 */ /* 0x000fe200000014ff */
[----:B------:R1:W-:Y:S01]  /*b3b0*/  STS.128 [R187+UR4+0xd200], R36 ;  /* 0x00d20024bb007988 */ /* 0x0003e20008000c04 */
[----:B------:R-:W-:Y:S02]  /*b3c0*/  I2IP.S8.S32.SAT R0, R35, R30, RZ ;  /* 0x0000001e23007239 */ /* 0x000fe400000014ff */
[----:B------:R-:W-:Y:S02]  /*b3d0*/  I2IP.S8.S32.SAT R16, R17, R16, R4 ;  /* 0x0000001011107239 */ /* 0x000fe40000001404 */
[----:B------:R-:W-:Y:S02]  /*b3e0*/  I2IP.S8.S32.SAT R17, R21, R20, R3 ;  /* 0x0000001415117239 */ /* 0x000fe40000001403 */
[----:B------:R-:W-:Y:S02]  /*b3f0*/  I2IP.S8.S32.SAT R18, R25, R24, R2 ;  /* 0x0000001819127239 */ /* 0x000fe40000001402 */
[----:B------:R-:W-:Y:S05]  /*b400*/  I2IP.S8.S32.SAT R19, R29, R28, R0 ;  /* 0x0000001c1d137239 */ /* 0x000fea0000001400 */
[----:B------:R1:W-:Y:S01]  /*b410*/  STS.128 [R154+0xd200], R16 ;  /* 0x00d200109a007388 */ /* 0x0003e20000000c00 */
[----:B------:R-:W-:Y:S01]  /*b420*/  @!PT LDS RZ, [RZ] ;  /* 0x00000000fffff984 */ /* 0x000fe20000000800 */
[----:B------:R-:W-:Y:S01]  /*b430*/  @!PT LDS RZ, [RZ] ;  /* 0x00000000fffff984 */ /* 0x000fe20000000800 */
[----:B------:R-:W-:Y:S01]  /*b440*/  @!PT LDS RZ, [RZ] ;  /* 0x00000000fffff984 */ /* 0x000fe20000000800 */
[----:B------:R-:W-:Y:S01]  /*b450*/  @!PT LDS RZ, [RZ] ;  /* 0x00000000fffff984 */ /* 0x000fe20000000800 */
[----:B------:R2:W-:Y:S07]  /*b460*/  MEMBAR.ALL.CTA ;  /* 0x0000000000007992 */ /* 0x0005ee0000008000 */
[----:B--2---:R-:W2:Y:S02]  /*b470*/  FENCE.VIEW.ASYNC.S ;  /* 0x00000000000073c6 */ /* 0x004ea40000000000 */
[----:B--2---:R-:W-:Y:S06]  /*b480*/  BAR.SYNC.DEFER_BLOCKING 0x1, 0x80 ;  /* 0x0042000000007b1d */ /* 0x004fec0000010000 */
[----:B------:R-:W-:Y:S05]  /*b490*/  @P1 BRA `(.L_x_115) ;  /* 0x0000000000a01947 */ /* 0x000fea0003800000 */
[----:B------:R-:W2:Y:S01]  /*b4a0*/  LDCU.64 UR6, c[0x0][0x348] ;  /* 0x00006900ff0677ac */ /* 0x000ea20008000a00 */
[----:B------:R-:W-:Y:S02]  /*b4b0*/  UIMAD UR9, UR47, 0xe0, URZ ;  /* 0x000000e02f0978a4 */ /* 0x000fe4000f8e02ff */
[----:B------:R-:W-:Y:S02]  /*b4c0*/  USHF.L.U32 UR10, UR46, 0x7, URZ ;  /* 0x000000072e0a7899 */ /* 0x000fe400080006ff */
[----:B------:R-:W-:Y:S01]  /*b4d0*/  UIADD3 UR8, UPT, UPT, UR4, 0x7200, URZ ;  /* 0x0000720004087890 */ /* 0x000fe2000fffe0ff */
[----:B------:R-:W-:Y:S01]  /*b4e0*/  UMOV UR11, UR36 ;  /* 0x00000024000b7c82 */ /* 0x000fe20008000000 */
[----:B------:R-:W-:Y:S02]  /*b4f0*/  UIADD3 UR16, UPT, UPT, UR4, 0x8200, URZ ;  /* 0x0000820004107890 */ /* 0x000fe4000fffe0ff */
[----:B------:R-:W-:Y:S01]  /*b500*/  UIADD3 UR17, UPT, UPT, UR9, 0x20, URZ ;  /* 0x0000002009117890 */ /* 0x000fe2000fffe0ff */
[----:B------:R-:W-:Y:S01]  /*b510*/  UMOV UR19, UR36 ;  /* 0x0000002400137c82 */ /* 0x000fe20008000000 */
[----:B------:R-:W-:Y:S01]  /*b520*/  UMOV UR18, UR10 ;  /* 0x0000000a00127c82 */ /* 0x000fe20008000000 */
[----:B------:R-:W-:Y:S02]  /*b530*/  UIADD3 UR28, UPT, UPT, UR4, 0x9200, URZ ;  /* 0x00009200041c7890 */ /* 0x000fe4000fffe0ff */
[----:B--2---:R-:W-:Y:S02]  /*b540*/  UIADD3 UR6, UP0, UPT, UR6, 0x680, URZ ;  /* 0x0000068006067890 */ /* 0x004fe4000ff1e0ff */
[----:B------:R-:W-:Y:S02]  /*b550*/  UIADD3 UR29, UPT, UPT, UR9, 0x40, URZ ;  /* 0x00000040091d7890 */ /* 0x000fe4000fffe0ff */
[----:B------:R-:W-:Y:S01]  /*b560*/  UIADD3.X UR7, UPT, UPT, URZ, UR7, URZ, UP0, !UPT ;  /* 0x00000007ff077290 */ /* 0x000fe200087fe4ff */
[----:B------:R-:W-:Y:S01]  /*b570*/  UMOV UR31, UR36 ;  /* 0x00000024001f7c82 */ /* 0x000fe20008000000 */
[----:B------:R-:W-:Y:S01]  /*b580*/  UMOV UR30, UR10 ;  /* 0x0000000a001e7c82 */ /* 0x000fe20008000000 */
[----:B------:R-:W-:Y:S02]  /*b590*/  UIADD3 UR32, UPT, UPT, UR4, 0xa200, URZ ;  /* 0x0000a20004207890 */ /* 0x000fe4000fffe0ff */
[----:B------:R-:W-:Y:S01]  /*b5a0*/  UIADD3 UR33, UPT, UPT, UR9, 0x60, URZ ;  /* 0x0000006009217890 */ /* 0x000fe2000fffe0ff */
[----:B------:R-:W-:Y:S03]  /*b5b0*/  UMOV UR35, UR36 ;  /* 0x0000002400237c82 */ /* 0x000fe60008000000 */
[----:B------:R2:W-:Y:S01]  /*b5c0*/  UTMASTG.3D [UR8], [UR6] ;  /* 0x00000008060073b5 */ /* 0x0005e20008010000 */
[----:B------:R-:W-:Y:S01]  /*b5d0*/  UMOV UR34, UR10 ;  /* 0x0000000a00227c82 */ /* 0x000fe20008000000 */
[----:B------:R-:W-:Y:S02]  /*b5e0*/  UIADD3 UR24, UPT, UPT, UR4, 0xb200, URZ ;  /* 0x0000b20004187890 */ /* 0x000fe4000fffe0ff */
[----:B------:R-:W-:Y:S01]  /*b5f0*/  UIADD3 UR25, UPT, UPT, UR9, 0x80, URZ ;  /* 0x0000008009197890 */ /* 0x000fe2000fffe0ff */
[----:B------:R-:W-:Y:S01]  /*b600*/  UMOV UR27, UR36 ;  /* 0x00000024001b7c82 */ /* 0x000fe20008000000 */
[----:B------:R-:W-:Y:S01]  /*b610*/  UMOV UR26, UR10 ;  /* 0x0000000a001a7c82 */ /* 0x000fe20008000000 */
[----:B------:R2:W-:Y:S01]  /*b620*/  UTMASTG.3D [UR16], [UR6] ;  /* 0x00000010060073b5 */ /* 0x0005e20008010000 */
[----:B------:R-:W-:Y:S02]  /*b630*/  UIADD3 UR20, UPT, UPT, UR4, 0xc200, URZ ;  /* 0x0000c20004147890 */ /* 0x000fe4000fffe0ff */
[----:B------:R-:W-:Y:S01]  /*b640*/  UIADD3 UR21, UPT, UPT, UR9, 0xa0, URZ ;  /* 0x000000a009157890 */ /* 0x000fe2000fffe0ff */
[----:B------:R-:W-:Y:S01]  /*b650*/  UMOV UR23, UR36 ;  /* 0x0000002400177c82 */ /* 0x000fe20008000000 */
[----:B------:R-:W-:Y:S01]  /*b660*/  UMOV UR22, UR10 ;  /* 0x0000000a00167c82 */ /* 0x000fe20008000000 */
[----:B------:R-:W-:Y:S01]  /*b670*/  UIADD3 UR12, UPT, UPT, UR4, 0xd200, URZ ;  /* 0x0000d200040c7890 */ /* 0x000fe2000fffe0ff */
[----:B------:R2:W-:Y:S01]  /*b680*/  UTMASTG.3D [UR28], [UR6] ;  /* 0x0000001c060073b5 */ /* 0x0005e20008010000 */
[----:B------:R-:W-:Y:S01]  /*b690*/  UIADD3 UR13, UPT, UPT, UR9, 0xc0, URZ ;  /* 0x000000c0090d7890 */ /* 0x000fe2000fffe0ff */
[----:B------:R-:W-:Y:S01]  /*b6a0*/  UMOV UR15, UR36 ;  /* 0x00000024000f7c82 */ /* 0x000fe20008000000 */
[----:B------:R-:W-:Y:S01]  /*b6b0*/  UMOV UR14, UR10 ;  /* 0x0000000a000e7c82 */ /* 0x000fe20008000000 */
[----:B------:R2:W-:Y:S01]  /*b6c0*/  UTMASTG.3D [UR32], [UR6] ;  /* 0x00000020060073b5 */ /* 0x0005e20008010000 */
[----:B------:R2:W-:Y:S01]  /*b6d0*/  UTMASTG.3D [UR24], [UR6] ;  /* 0x00000018060073b5 */ /* 0x0005e20008010000 */
[----:B------:R2:W-:Y:S04]  /*b6e0*/  UTMASTG.3D [UR20], [UR6] ;  /* 0x00000014060073b5 */ /* 0x0005e80008010000 */
[----:B------:R2:W-:Y:S01]  /*b6f0*/  UTMASTG.3D [UR12], [UR6] ;  /* 0x0000000c060073b5 */ /* 0x0005e20008010000 */
[----:B------:R0:W-:Y:S01]  /*b700*/  UTMACMDFLUSH ;  /* 0x00000000000079b7 */ /* 0x0001e20000000000 */
[----:B--2---:R-:W-:Y:S04]  /*b710*/  DEPBAR.LE SB0, 0x0 ;  /* 0x000080000000791a */ /* 0x004fe80000000000 */
.L_x_115:
[----:B------:R-:W-:Y:S05]  /*b720*/  BSYNC.RECONVERGENT B0 ;  /* 0x0000000000007941 */ /* 0x000fea0003800200 */
.L_x_114:
[----:B------:R-:W-:Y:S01]  /*b730*/  UISETP.NE.AND UP2, UPT, UR48, URZ, UPT ;  /* 0x000000ff3000728c */ /* 0x000fe2000bf45270 */
[----:B------:R-:W-:Y:S01]  /*b740*/  BAR.SYNC.DEFER_BLOCKING 0x1, 0x80 ;  /* 0x0042000000007b1d */ /* 0x000fe20000010000 */
[----:B------:R-:W-:Y:S02]  /*b750*/  UISETP.NE.AND UP0, UPT, UR45, 0x2, UPT ;  /* 0x000000022d00788c */ /* 0x000fe4000bf05270 */
[----:B------:R-:W-:Y:S02]  /*b760*/  UISETP.NE.AND UP1, UPT, UR5, 0x2, UPT ;  /* 0x000000020500788c */ /* 0x000fe4000bf25270 */
[----:B------:R-:W-:Y:S02]  /*b770*/  USEL UR6, URZ, 0x1, UP0 ;  /* 0x00000001ff067887 */ /* 0x000fe40008000000 */
[----:B------:R-:W-:Y:S02]  /*b780*/  USEL UR4, URZ, 0x1, UP1 ;  /* 0x00000001ff047887 */ /* 0x000fe40008800000 */
[----:B------:R-:W-:Y:S02]  /*b790*/  UIADD3 UR47, UPT, UPT, UR37, UR57, URZ ;  /* 0x00000039252f7290 */ /* 0x000fe4000fffe0ff */
[----:B------:R-:W-:Y:S02]  /*b7a0*/  UIADD3 UR46, UPT, UPT, UR38, UR56, URZ ;  /* 0x00000038262e7290 */ /* 0x000fe4000fffe0ff */
[----:B------:R-:W-:Y:S02]  /*b7b0*/  USEL UR18, UR45, URZ, UP0 ;  /* 0x000000ff2d127287 */ /* 0x000fe40008000000 */
[----:B------:R-:W-:Y:S02]  /*b7c0*/  USEL UR43, UR5, URZ, UP1 ;  /* 0x000000ff052b7287 */ /* 0x000fe40008800000 */
[----:B------:R-:W-:Y:S02]  /*b7d0*/  ULOP3.LUT UR49, UR49, UR6, URZ, 0x3c, !UPT ;  /* 0x0000000631317292 */ /* 0x000fe4000f8e3cff */
[----:B------:R-:W-:Y:S01]  /*b7e0*/  ULOP3.LUT UR50, UR50, UR4, URZ, 0x3c, !UPT ;  /* 0x0000000432327292 */ /* 0x000fe2000f8e3cff */
[----:B------:R-:W-:Y:S01]  /*b7f0*/  UMOV UR36, UR51 ;  /* 0x0000003300247c82 */ /* 0x000fe20008000000 */
[----:B------:R-:W-:Y:S10]  /*b800*/  BRA.U UP2, `(.L_x_116) ;  /* 0xffffff9902807547 */ /* 0x000ff4000b83ffff */
[----:B------:R-:W-:Y:S05]  /*b810*/  EXIT ;  /* 0x000000000000794d */ /* 0x000fea0003800000 */
.L_x_24:
[----:B--2---:R2:W3:Y:S02]  /*b820*/  SYNCS.PHASECHK.TRANS64.TRYWAIT P0, [R2+URZ+0xc0], R3 ;  /* 0x0000c003020075a7 */ /* 0x0044e400080011ff */
[----:B---3--:R-:W-:Y:S05]  /*b830*/  @!P0 NANOSLEEP.SYNCS 0x989680 ;  /* 0x009896800000895d */ /* 0x008fea0003900000 */
[----:B------:R-:W3:Y:S02]  /*b840*/  @!P0 SYNCS.PHASECHK.TRANS64 P0, [R2+URZ+0xc0], R3 ;  /* 0x0000c003020085a7 */ /* 0x000ee400080010ff */
[----:B---3--:R-:W-:Y:S05]  /*b850*/  @!P0 BRA `(.L_x_24) ;  /* 0xfffffffc00f08947 */ /* 0x008fea000383ffff */
[----:B------:R-:W-:Y:S05]  /*b860*/  BRA `(.L_x_117) ;  /* 0xffffff6000187947 */ /* 0x000fea000383ffff */
.L_x_27:
[----:B------:R-:W-:Y:S07]  /*b870*/  MOV R4, UR33 ;  /* 0x0000002100047c02 */ /* 0x000fee0008000f00 */
.L_x_118:
[----:B-1----:R1:W2:Y:S02]  /*b880*/  SYNCS.PHASECHK.TRANS64.TRYWAIT P0, [R4+URZ+0x28], R2 ;  /* 0x00002802040075a7 */ /* 0x0022a400080011ff */
[----:B--2---:R-:W-:Y:S05]  /*b890*/  @!P0 NANOSLEEP.SYNCS 0x989680 ;  /* 0x009896800000895d */ /* 0x004fea0003900000 */
[----:B------:R-:W2:Y:S02]  /*b8a0*/  @!P0 SYNCS.PHASECHK.TRANS64 P0, [R4+URZ+0x28], R2 ;  /* 0x00002802040085a7 */ /* 0x000ea400080010ff */
[----:B--2---:R-:W-:Y:S05]  /*b8b0*/  @!P0 BRA `(.L_x_118) ;  /* 0xfffffffc00f08947 */ /* 0x004fea000383ffff */
[----:B------:R-:W-:Y:S05]  /*b8c0*/  BRA `(.L_x_26) ;  /* 0xffffff6000747947 */ /* 0x000fea000383ffff */
.L_x_34:
[----:B------:R-:W-:Y:S07]  /*b8d0*/  MOV R4, UR17 ;  /* 0x0000001100047c02 */ /* 0x000fee0008000f00 */
.L_x_119:
[----:B-1----:R1:W2:Y:S02]  /*b8e0*/  SYNCS.PHASECHK.TRANS64.TRYWAIT P0, [R4+URZ+0x28], R2 ;  /* 0x00002802040075a7 */ /* 0x0022a400080011ff */
[----:B--2---:R-:W-:Y:S05]  /*b8f0*/  @!P0 NANOSLEEP.SYNCS 0x989680 ;  /* 0x009896800000895d */ /* 0x004fea0003900000 */
[----:B------:R-:W2:Y:S02]  /*b900*/  @!P0 SYNCS.PHASECHK.TRANS64 P0, [R4+URZ+0x28], R2 ;  /* 0x00002802040085a7 */ /* 0x000ea400080010ff */
[----:B--2---:R-:W-:Y:S05]  /*b910*/  @!P0 BRA `(.L_x_119) ;  /* 0xfffffffc00f08947 */ /* 0x004fea000383ffff */
[----:B------:R-:W-:Y:S05]  /*b920*/  BRA `(.L_x_33) ;  /* 0xffffff6400307947 */ /* 0x000fea000383ffff */
.L_x_39:
[----:B-1----:R1:W2:Y:S02]  /*b930*/  SYNCS.PHASECHK.TRANS64.TRYWAIT P0, [R3+URZ+0x70], R2 ;  /* 0x00007002030075a7 */ /* 0x0022a400080011ff */
[----:B--2---:R-:W-:Y:S05]  /*b940*/  @!P0 NANOSLEEP.SYNCS 0x989680 ;  /* 0x009896800000895d */ /* 0x004fea0003900000 */
[----:B------:R-:W2:Y:S02]  /*b950*/  @!P0 SYNCS.PHASECHK.TRANS64 P0, [R3+URZ+0x70], R2 ;  /* 0x00007002030085a7 */ /* 0x000ea400080010ff */
[----:B--2---:R-:W-:Y:S05]  /*b960*/  @!P0 BRA `(.L_x_39) ;  /* 0xfffffffc00f08947 */ /* 0x004fea000383ffff */
[----:B------:R-:W-:Y:S05]  /*b970*/  BRA `(.L_x_120) ;  /* 0xffffff6400d47947 */ /* 0x000fea000383ffff */
.L_x_43:
[----:B------:R-:W-:-:S07]  /*b980*/  MOV R3, UR4 ;  /* 0x0000000400037c02 */ /* 0x000fce0008000f00 */
.L_x_121:
[----:B-1----:R1:W2:Y:S02]  /*b990*/  SYNCS.PHASECHK.TRANS64.TRYWAIT P0, [R3+URZ], R2 ;  /* 0x00000002030075a7 */ /* 0x0022a400080011ff */
[----:B--2---:R-:W-:Y:S05]  /*b9a0*/  @!P0 NANOSLEEP.SYNCS 0x989680 ;  /* 0x009896800000895d */ /* 0x004fea0003900000 */
[----:B------:R-:W2:Y:S02]  /*b9b0*/  @!P0 SYNCS.PHASECHK.TRANS64 P0, [R3+URZ], R2 ;  /* 0x00000002030085a7 */ /* 0x000ea400080010ff */
[----:B--2---:R-:W-:Y:S05]  /*b9c0*/  @!P0 BRA `(.L_x_121) ;  /* 0xfffffffc00f08947 */ /* 0x004fea000383ffff */
[----:B------:R-:W-:Y:S05]  /*b9d0*/  BRA `(.L_x_122) ;  /* 0xffffff6c00787947 */ /* 0x000fea000383ffff */
.L_x_44:
[----:B------:R-:W-:-:S07]  /*b9e0*/  MOV R3, UR5 ;  /* 0x0000000500037c02 */ /* 0x000fce0008000f00 */
.L_x_123:
[----:B-1----:R1:W2:Y:S02]  /*b9f0*/  SYNCS.PHASECHK.TRANS64.TRYWAIT P0, [R3+URZ], R2 ;  /* 0x00000002030075a7 */ /* 0x0022a400080011ff */
[----:B--2---:R-:W-:Y:S05]  /*ba00*/  @!P0 NANOSLEEP.SYNCS 0x989680 ;  /* 0x009896800000895d */ /* 0x004fea0003900000 */
[----:B------:R-:W2:Y:S02]  /*ba10*/  @!P0 SYNCS.PHASECHK.TRANS64 P0, [R3+URZ], R2 ;  /* 0x00000002030085a7 */ /* 0x000ea400080010ff */
[----:B--2---:R-:W-:Y:S05]  /*ba20*/  @!P0 BRA `(.L_x_123) ;  /* 0xfffffffc00f08947 */ /* 0x004fea000383ffff */
[----:B------:R-:W-:Y:S05]  /*ba30*/  BRA `(.L_x_124) ;  /* 0xffffff6c00847947 */ /* 0x000fea000383ffff */
.L_x_45:
[----:B------:R-:W-:-:S07]  /*ba40*/  MOV R3, UR5 ;  /* 0x0000000500037c02 */ /* 0x000fce0008000f00 */
.L_x_125:
[----:B-1----:R1:W2:Y:S02]  /*ba50*/  SYNCS.PHASECHK.TRANS64.TRYWAIT P0, [R3+URZ], R2 ;  /* 0x00000002030075a7 */ /* 0x0022a400080011ff */
[----:B--2---:R-:W-:Y:S05]  /*ba60*/  @!P0 NANOSLEEP.SYNCS 0x989680 ;  /* 0x009896800000895d */ /* 0x004fea0003900000 */
[----:B------:R-:W2:Y:S02]  /*ba70*/  @!P0 SYNCS.PHASECHK.TRANS64 P0, [R3+URZ], R2 ;  /* 0x00000002030085a7 */ /* 0x000ea400080010ff */
[----:B--2---:R-:W-:Y:S05]  /*ba80*/  @!P0 BRA `(.L_x_125) ;  /* 0xfffffffc00f08947 */ /* 0x004fea000383ffff */
[----:B------:R-:W-:Y:S05]  /*ba90*/  BRA `(.L_x_126) ;  /* 0xffffff6c00907947 */ /* 0x000fea000383ffff */
.L_x_46:
[----:B------:R-:W-:-:S07]  /*baa0*/  MOV R3, UR5 ;  /* 0x0000000500037c02 */ /* 0x000fce0008000f00 */
.L_x_127:
[----:B-1----:R1:W2:Y:S02]  /*bab0*/  SYNCS.PHASECHK.TRANS64.TRYWAIT P0, [R3+URZ], R2 ;  /* 0x00000002030075a7 */ /* 0x0022a400080011ff */
[----:B--2---:R-:W-:Y:S05]  /*bac0*/  @!P0 NANOSLEEP.SYNCS 0x989680 ;  /* 0x009896800000895d */ /* 0x004fea0003900000 */
[----:B------:R-:W2:Y:S02]  /*bad0*/  @!P0 SYNCS.PHASECHK.TRANS64 P0, [R3+URZ], R2 ;  /* 0x00000002030085a7 */ /* 0x000ea400080010ff */
[----:B--2---:R-:W-:Y:S05]  /*bae0*/  @!P0 BRA `(.L_x_127) ;  /* 0xfffffffc00f08947 */ /* 0x004fea000383ffff */
[----:B------:R-:W-:Y:S05]  /*baf0*/  BRA `(.L_x_128) ;  /* 0xffffff6c009c7947 */ /* 0x000fea000383ffff */
.L_x_49:
[----:B-1----:R1:W2:Y:S02]  /*bb00*/  SYNCS.PHASECHK.TRANS64.TRYWAIT P0, [R0+URZ+0xb0], R2 ;  /* 0x0000b002000075a7 */ /* 0x0022a400080011ff */
[----:B--2---:R-:W-:Y:S05]  /*bb10*/  @!P0 NANOSLEEP.SYNCS 0x989680 ;  /* 0x009896800000895d */ /* 0x004fea0003900000 */
[----:B------:R-:W2:Y:S02]  /*bb20*/  @!P0 SYNCS.PHASECHK.TRANS64 P0, [R0+URZ+0xb0], R2 ;  /* 0x0000b002000085a7 */ /* 0x000ea400080010ff */
[----:B--2---:R-:W-:Y:S05]  /*bb30*/  @!P0 BRA `(.L_x_49) ;  /* 0xfffffffc00f08947 */ /* 0x004fea000383ffff */
[----:B------:R-:W-:Y:S05]  /*bb40*/  BRA `(.L_x_129) ;  /* 0xffffff7000007947 */ /* 0x000fea000383ffff */
.L_x_50:
[----:B------:R-:W-:-:S07]  /*bb50*/  MOV R3, UR4 ;  /* 0x0000000400037c02 */ /* 0x000fce0008000f00 */
.L_x_130:
[----:B-1----:R1:W2:Y:S02]  /*bb60*/  SYNCS.PHASECHK.TRANS64.TRYWAIT P0, [R3+URZ+0x80], R2 ;  /* 0x00008002030075a7 */ /* 0x0022a400080011ff */
[----:B--2---:R-:W-:Y:S05]  /*bb70*/  @!P0 NANOSLEEP.SYNCS 0x989680 ;  /* 0x009896800000895d */ /* 0x004fea0003900000 */
[----:B------:R-:W2:Y:S02]  /*bb80*/  @!P0 SYNCS.PHASECHK.TRANS64 P0, [R3+URZ+0x80], R2 ;  /* 0x00008002030085a7 */ /* 0x000ea400080010ff */
[----:B--2---:R-:W-:Y:S05]  /*bb90*/  @!P0 BRA `(.L_x_130) ;  /* 0xfffffffc00f08947 */ /* 0x004fea000383ffff */
[----:B------:R-:W-:Y:S05]  /*bba0*/  BRA `(.L_x_131) ;  /* 0xffffff7000107947 */ /* 0x000fea000383ffff */
.L_x_51:
[----:B-1----:R1:W2:Y:S02]  /*bbb0*/  SYNCS.PHASECHK.TRANS64.TRYWAIT P1, [R0+URZ+0x70], R2 ;  /* 0x00007002000075a7 */ /* 0x0022a400080211ff */
[----:B--2---:R-:W-:Y:S05]  /*bbc0*/  @!P1 NANOSLEEP.SYNCS 0x989680 ;  /* 0x009896800000995d */ /* 0x004fea0003900000 */
[----:B------:R-:W2:Y:S02]  /*bbd0*/  @!P1 SYNCS.PHASECHK.TRANS64 P1, [R0+URZ+0x70], R2 ;  /* 0x00007002000095a7 */ /* 0x000ea400080210ff */
[----:B--2---:R-:W-:Y:S05]  /*bbe0*/  @!P1 BRA `(.L_x_51) ;  /* 0xfffffffc00f09947 */ /* 0x004fea000383ffff */
[----:B------:R-:W-:Y:S05]  /*bbf0*/  BRA `(.L_x_132) ;  /* 0xffffff7000407947 */ /* 0x000fea000383ffff */
.L_x_54:
[----:B------:R-:W-:-:S07]  /*bc00*/  MOV R2, UR4 ;  /* 0x0000000400027c02 */ /* 0x000fce0008000f00 */
.L_x_133:
[----:B-1----:R1:W2:Y:S02]  /*bc10*/  SYNCS.PHASECHK.TRANS64.TRYWAIT P0, [R2+URZ+0x80], R0 ;  /* 0x00008000020075a7 */ /* 0x0022a400080011ff */
[----:B--2---:R-:W-:Y:S05]  /*bc20*/  @!P0 NANOSLEEP.SYNCS 0x989680 ;  /* 0x009896800000895d */ /* 0x004fea0003900000 */
[----:B------:R-:W2:Y:S02]  /*bc30*/  @!P0 SYNCS.PHASECHK.TRANS64 P0, [R2+URZ+0x80], R0 ;  /* 0x00008000020085a7 */ /* 0x000ea400080010ff */
[----:B--2---:R-:W-:Y:S05]  /*bc40*/  @!P0 BRA `(.L_x_133) ;  /* 0xfffffffc00f08947 */ /* 0x004fea000383ffff */
[----:B------:R-:W-:Y:S05]  /*bc50*/  BRA `(.L_x_53) ;  /* 0xffffff7000947947 */ /* 0x000fea000383ffff */
.L_x_63:
[----:B-1----:R-:W-:-:S04]  /*bc60*/  MOV R5, UR6 ;  /* 0x0000000600057c02 */ /* 0x002fc80008000f00 */
[----:B------:R1:W2:Y:S03]  /*bc70*/  SYNCS.PHASECHK.TRANS64.TRYWAIT P0, [R5+URZ+0x8], R2 ;  /* 0x00000802050075a7 */ /* 0x0002a600080011ff */
[----:B--2---:R-:W-:Y:S05]  /*bc80*/  @!P0 NANOSLEEP.SYNCS 0x989680 ;  /* 0x009896800000895d */ /* 0x004fea0003900000 */
[----:B------:R-:W2:Y:S02]  /*bc90*/  @!P0 SYNCS.PHASECHK.TRANS64 P0, [R5+URZ+0x8], R2 ;  /* 0x00000802050085a7 */ /* 0x000ea400080010ff */
[----:B--2---:R-:W-:Y:S05]  /*bca0*/  @!P0 BRA `(.L_x_63) ;  /* 0xfffffffc00ec8947 */ /* 0x004fea000383ffff */
[----:B------:R-:W-:Y:S05]  /*bcb0*/  BRA `(.L_x_62) ;  /* 0xffffff7400487947 */ /* 0x000fea000383ffff */
.L_x_65:
[----:B------:R-:W-:Y:S01]  /*bcc0*/  BSSY B0, `(.L_x_134) ;  /* 0x0000006000007945 */ /* 0x000fe20003800000 */
[----:B------:R-:W-:-:S07]  /*bcd0*/  MOV R15, 0xffffffff ;  /* 0xffffffff000f7802 */ /* 0x000fce0000000f00 */
[----:B-1---5:R-:W-:Y:S05]  /*bce0*/  WARPSYNC.COLLECTIVE R15, `(.L_x_135) ;  /* 0x000000000f0c7348 */ /* 0x022fea0003c00000 */
[----:B------:R-:W-:Y:S02]  /*bcf0*/  ELECT P6, UR79, PT ;  /* 0x00000000004f782f */ /* 0x000fe400038c0000 */
[----:B------:R-:W-:Y:S01]  /*bd00*/  MOV R14, UR79 ;  /* 0x0000004f000e7c02 */ /* 0x000fe20008000f00 */
[----:B-1---5:R-:W-:Y:S10]  /*bd10*/  ENDCOLLECTIVE ;  /* 0x000000000000791b */ /* 0x022ff40003800000 */
.L_x_135:
[----:B------:R-:W-:Y:S05]  /*bd20*/  BSYNC B0 ;  /* 0x0000000000007941 */ /* 0x000fea0003800000 */
.L_x_134:
[----:B------:R-:W-:Y:S01]  /*bd30*/  PLOP3.LUT P0, PT, P6, PT, PT, 0x80, 0x8 ;  /* 0x000000000008781c */ /* 0x000fe2000370f070 */
[----:B------:R-:W-:-:S12]  /*bd40*/  BRA `(.L_x_136) ;  /* 0xffffff7400747947 */ /* 0x000fd8000383ffff */
.L_x_67:
[----:B-1----:R-:W-:-:S04]  /*bd50*/  MOV R2, UR6 ;  /* 0x0000000600027c02 */ /* 0x002fc80008000f00 */
[----:B------:R1:W2:Y:S03]  /*bd60*/  SYNCS.PHASECHK.TRANS64.TRYWAIT P0, [R2+URZ+0x8], R0 ;  /* 0x00000800020075a7 */ /* 0x0002a600080011ff */
[----:B--2---:R-:W-:Y:S05]  /*bd70*/  @!P0 NANOSLEEP.SYNCS 0x989680 ;  /* 0x009896800000895d */ /* 0x004fea0003900000 */
[----:B------:R-:W2:Y:S02]  /*bd80*/  @!P0 SYNCS.PHASECHK.TRANS64 P0, [R2+URZ+0x8], R0 ;  /* 0x00000800020085a7 */ /* 0x000ea400080010ff */
[----:B--2---:R-:W-:Y:S05]  /*bd90*/  @!P0 BRA `(.L_x_67) ;  /* 0xfffffffc00ec8947 */ /* 0x004fea000383ffff */
[----:B------:R-:W-:Y:S05]  /*bda0*/  BRA `(.L_x_66) ;  /* 0xffffff7400787947 */ /* 0x000fea000383ffff */
.L_x_68:
[----:B-1----:R1:W2:Y:S02]  /*bdb0*/  SYNCS.PHASECHK.TRANS64.TRYWAIT P0, [R3+URZ+0x70], R4 ;  /* 0x00007004030075a7 */ /* 0x0022a400080011ff */
[----:B--2---:R-:W-:Y:S05]  /*bdc0*/  @!P0 NANOSLEEP.SYNCS 0x989680 ;  /* 0x009896800000895d */ /* 0x004fea0003900000 */
[----:B------:R-:W2:Y:S02]  /*bdd0*/  @!P0 SYNCS.PHASECHK.TRANS64 P0, [R3+URZ+0x70], R4 ;  /* 0x00007004030085a7 */ /* 0x000ea400080010ff */
[----:B--2---:R-:W-:Y:S05]  /*bde0*/  @!P0 BRA `(.L_x_68) ;  /* 0xfffffffc00f08947 */ /* 0x004fea000383ffff */
[----:B------:R-:W-:Y:S05]  /*bdf0*/  BRA `(.L_x_137) ;  /* 0xffffff7800687947 */ /* 0x000fea000383ffff */
.L_x_70:
[----:B------:R-:W-:-:S07]  /*be00*/  MOV R3, UR31 ;  /* 0x0000001f00037c02 */ /* 0x000fce0008000f00 */
.L_x_138:
[----:B-1----:R1:W2:Y:S02]  /*be10*/  SYNCS.PHASECHK.TRANS64.TRYWAIT P0, [R3+URZ+0xa0], R2 ;  /* 0x0000a002030075a7 */ /* 0x0022a400080011ff */
[----:B--2---:R-:W-:Y:S05]  /*be20*/  @!P0 NANOSLEEP.SYNCS 0x989680 ;  /* 0x009896800000895d */ /* 0x004fea0003900000 */
[----:B------:R-:W2:Y:S02]  /*be30*/  @!P0 SYNCS.PHASECHK.TRANS64 P0, [R3+URZ+0xa0], R2 ;  /* 0x0000a002030085a7 */ /* 0x000ea400080010ff */
[----:B--2---:R-:W-:Y:S05]  /*be40*/  @!P0 BRA `(.L_x_138) ;  /* 0xfffffffc00f08947 */ /* 0x004fea000383ffff */
[----:B------:R-:W-:Y:S05]  /*be50*/  BRA `(.L_x_139) ;  /* 0xffffff7800b07947 */ /* 0x000fea000383ffff */
.L_x_73:
[----:B------:R-:W-:Y:S07]  /*be60*/  MOV R3, UR7 ;  /* 0x0000000700037c02 */ /* 0x000fee0008000f00 */
.L_x_140:
[----:B-1----:R1:W2:Y:S02]  /*be70*/  SYNCS.PHASECHK.TRANS64.TRYWAIT P0, [R3+URZ], R2 ;  /* 0x00000002030075a7 */ /* 0x0022a400080011ff */
[----:B--2---:R-:W-:Y:S05]  /*be80*/  @!P0 NANOSLEEP.SYNCS 0x989680 ;  /* 0x009896800000895d */ /* 0x004fea0003900000 */
[----:B------:R-:W2:Y:S02]  /*be90*/  @!P0 SYNCS.PHASECHK.TRANS64 P0, [R3+URZ], R2 ;  /* 0x00000002030085a7 */ /* 0x000ea400080010ff */
[----:B--2---:R-:W-:Y:S05]  /*bea0*/  @!P0 BRA `(.L_x_140) ;  /* 0xfffffffc00f08947 */ /* 0x004fea000383ffff */
[----:B------:R-:W-:Y:S05]  /*beb0*/  BRA `(.L_x_72) ;  /* 0xffffff7800c47947 */ /* 0x000fea000383ffff */
.L_x_77:
[----:B------:R-:W-:-:S07]  /*bec0*/  MOV R2, UR4 ;  /* 0x0000000400027c02 */ /* 0x000fce0008000f00 */
.L_x_141:
[----:B-1----:R1:W2:Y:S02]  /*bed0*/  SYNCS.PHASECHK.TRANS64.TRYWAIT P0, [R2+URZ], R0 ;  /* 0x00000000020075a7 */ /* 0x0022a400080011ff */
[----:B--2---:R-:W-:Y:S05]  /*bee0*/  @!P0 NANOSLEEP.SYNCS 0x989680 ;  /* 0x009896800000895d */ /* 0x004fea0003900000 */
[----:B------:R-:W2:Y:S02]  /*bef0*/  @!P0 SYNCS.PHASECHK.TRANS64 P0, [R2+URZ], R0 ;  /* 0x00000000020085a7 */ /* 0x000ea400080010ff */
[----:B--2---:R-:W-:Y:S05]  /*bf00*/  @!P0 BRA `(.L_x_141) ;  /* 0xfffffffc00f08947 */ /* 0x004fea000383ffff */
[----:B------:R-:W-:Y:S05]  /*bf10*/  BRA `(.L_x_142) ;  /* 0xffffff7c00bc7947 */ /* 0x000fea000383ffff */
.L_x_80:
[----:B------:R-:W-:-:S07]  /*bf20*/  MOV R0, UR27 ;  /* 0x0000001b00007c02 */ /* 0x000fce0008000f00 */
.L_x_143:
[----:B-1----:R1:W2:Y:S02]  /*bf30*/  SYNCS.PHASECHK.TRANS64.TRYWAIT P1, [R0+URZ+0xd0], R2 ;  /* 0x0000d002000075a7 */ /* 0x0022a400080211ff */
[----:B--2---:R-:W-:Y:S05]  /*bf40*/  @!P1 NANOSLEEP.SYNCS 0x989680 ;  /* 0x009896800000995d */ /* 0x004fea0003900000 */
[----:B------:R-:W2:Y:S02]  /*bf50*/  @!P1 SYNCS.PHASECHK.TRANS64 P1, [R0+URZ+0xd0], R2 ;  /* 0x0000d002000095a7 */ /* 0x000ea400080210ff */
[----:B--2---:R-:W-:Y:S05]  /*bf60*/  @!P1 BRA `(.L_x_143) ;  /* 0xfffffffc00f09947 */ /* 0x004fea000383ffff */
[----:B------:R-:W-:Y:S05]  /*bf70*/  BRA `(.L_x_144) ;  /* 0xffffff8000087947 */ /* 0x000fea000383ffff */
.L_x_85:
[----:B---3--:R3:W4:Y:S02]  /*bf80*/  SYNCS.PHASECHK.TRANS64.TRYWAIT P0, [R2+URZ+0x70], R0 ;  /* 0x00007000020075a7 */ /* 0x00872400080011ff */
[----:B----4-:R-:W-:Y:S05]  /*bf90*/  @!P0 NANOSLEEP.SYNCS 0x989680 ;  /* 0x009896800000895d */ /* 0x010fea0003900000 */
[----:B------:R-:W4:Y:S02]  /*bfa0*/  @!P0 SYNCS.PHASECHK.TRANS64 P0, [R2+URZ+0x70], R0 ;  /* 0x00007000020085a7 */ /* 0x000f2400080010ff */
[----:B----4-:R-:W-:Y:S05]  /*bfb0*/  @!P0 BRA `(.L_x_85) ;  /* 0xfffffffc00f08947 */ /* 0x010fea000383ffff */
[----:B------:R-:W-:Y:S05]  /*bfc0*/  BRA `(.L_x_145) ;  /* 0xffffff8400347947 */ /* 0x000fea000383ffff */
.L_x_88:
[----:B------:R-:W-:Y:S07]  /*bfd0*/  MOV R2, UR29 ;  /* 0x0000001d00027c02 */ /* 0x000fee0008000f00 */
.L_x_146:
[----:B-1----:R1:W3:Y:S02]  /*bfe0*/  SYNCS.PHASECHK.TRANS64.TRYWAIT P1, [R2+URZ+0x68], R0 ;  /* 0x00006800020075a7 */ /* 0x0022e400080211ff */
[----:B---3--:R-:W-:Y:S05]  /*bff0*/  @!P1 NANOSLEEP.SYNCS 0x989680 ;  /* 0x009896800000995d */ /* 0x008fea0003900000 */
[----:B------:R-:W3:Y:S02]  /*c000*/  @!P1 SYNCS.PHASECHK.TRANS64 P1, [R2+URZ+0x68], R0 ;  /* 0x00006800020095a7 */ /* 0x000ee400080210ff */
[----:B---3--:R-:W-:Y:S05]  /*c010*/  @!P1 BRA `(.L_x_146) ;  /* 0xfffffffc00f09947 */ /* 0x008fea000383ffff */
[----:B------:R-:W-:Y:S05]  /*c020*/  BRA `(.L_x_87) ;  /* 0xffffff8800a87947 */ /* 0x000fea000383ffff */
.L_x_91:
[----:B------:R-:W-:Y:S07]  /*c030*/  MOV R2, UR29 ;  /* 0x0000001d00027c02 */ /* 0x000fee0008000f00 */
.L_x_147:
[----:B-1----:R1:W3:Y:S02]  /*c040*/  SYNCS.PHASECHK.TRANS64.TRYWAIT P0, [R2+URZ+0x58], R4 ;  /* 0x00005804020075a7 */ /* 0x0022e400080011ff */
[----:B---3--:R-:W-:Y:S05]  /*c050*/  @!P0 NANOSLEEP.SYNCS 0x989680 ;  /* 0x009896800000895d */ /* 0x008fea0003900000 */
[----:B------:R-:W3:Y:S02]  /*c060*/  @!P0 SYNCS.PHASECHK.TRANS64 P0, [R2+URZ+0x58], R4 ;  /* 0x00005804020085a7 */ /* 0x000ee400080010ff */
[----:B---3--:R-:W-:Y:S05]  /*c070*/  @!P0 BRA `(.L_x_147) ;  /* 0xfffffffc00f08947 */ /* 0x008fea000383ffff */
[----:B------:R-:W-:Y:S05]  /*c080*/  BRA `(.L_x_148) ;  /* 0xffffff8c000c7947 */ /* 0x000fea000383ffff */
.L_x_94:
[----:B------:R-:W-:Y:S07]  /*c090*/  MOV R2, UR4 ;  /* 0x0000000400027c02 */ /* 0x000fee0008000f00 */
.L_x_149:
[----:B-1----:R1:W2:Y:S02]  /*c0a0*/  SYNCS.PHASECHK.TRANS64.TRYWAIT P0, [R2+URZ+0x70], R0 ;  /* 0x00007000020075a7 */ /* 0x0022a400080011ff */
[----:B--2---:R-:W-:Y:S05]  /*c0b0*/  @!P0 NANOSLEEP.SYNCS 0x989680 ;  /* 0x009896800000895d */ /* 0x004fea0003900000 */
[----:B------:R-:W2:Y:S02]  /*c0c0*/  @!P0 SYNCS.PHASECHK.TRANS64 P0, [R2+URZ+0x70], R0 ;  /* 0x00007000020085a7 */ /* 0x000ea400080010ff */
[----:B--2---:R-:W-:Y:S05]  /*c0d0*/  @!P0 BRA `(.L_x_149) ;  /* 0xfffffffc00f08947 */ /* 0x004fea000383ffff */
[----:B------:R-:W-:Y:S05]  /*c0e0*/  BRA `(.L_x_150) ;  /* 0xffffff9000687947 */ /* 0x000fea000383ffff */
.L_x_104:
[----:B-1----:R-:W-:Y:S04]  /*c0f0*/  MOV R3, UR44 ;  /* 0x0000002c00037c02 */ /* 0x002fe80008000f00 */
[----:B------:R1:W4:Y:S03]  /*c100*/  SYNCS.PHASECHK.TRANS64.TRYWAIT P2, [R3+URZ+0x50], R0 ;  /* 0x00005000030075a7 */ /* 0x00032600080411ff */
[----:B----4-:R-:W-:Y:S05]  /*c110*/  @!P2 NANOSLEEP.SYNCS 0x989680 ;  /* 0x009896800000a95d */ /* 0x010fea0003900000 */
[----:B------:R-:W4:Y:S02]  /*c120*/  @!P2 SYNCS.PHASECHK.TRANS64 P2, [R3+URZ+0x50], R0 ;  /* 0x000050000300a5a7 */ /* 0x000f2400080410ff */
[----:B----4-:R-:W-:Y:S05]  /*c130*/  @!P2 BRA `(.L_x_104) ;  /* 0xfffffffc00eca947 */ /* 0x010fea000383ffff */
[----:B------:R-:W-:Y:S05]  /*c140*/  BRA `(.L_x_103) ;  /* 0xffffffa000c07947 */ /* 0x000fea000383ffff */
.L_x_106:
[----:B-1----:R1:W2:Y:S02]  /*c150*/  SYNCS.PHASECHK.TRANS64.TRYWAIT P1, [R5+URZ+0x90], R4 ;  /* 0x00009004050075a7 */ /* 0x0022a400080211ff */
[----:B--2---:R-:W-:Y:S05]  /*c160*/  @!P1 NANOSLEEP.SYNCS 0x989680 ;  /* 0x009896800000995d */ /* 0x004fea0003900000 */
[----:B------:R-:W2:Y:S02]  /*c170*/  @!P1 SYNCS.PHASECHK.TRANS64 P1, [R5+URZ+0x90], R4 ;  /* 0x00009004050095a7 */ /* 0x000ea400080210ff */
[----:B--2---:R-:W-:Y:S05]  /*c180*/  @!P1 BRA `(.L_x_106) ;  /* 0xfffffffc00f09947 */ /* 0x004fea000383ffff */
[----:B------:R-:W-:Y:S05]  /*c190*/  BRA `(.L_x_105) ;  /* 0xffffffa400d07947 */ /* 0x000fea000383ffff */
        .weak           $__internal_0_$__cuda_sm10x_tcgen05_guardrail_trap_col_being_dealloced_not_returned_by_alloc
        .type           $__internal_0_$__cuda_sm10x_tcgen05_guardrail_trap_col_being_dealloced_not_returned_by_alloc,@function
        .size           $__internal_0_$__cuda_sm10x_tcgen05_guardrail_trap_col_being_dealloced_not_returned_by_alloc,($__internal_1_$__cuda_sm10x_tcgen05_guardrail_trap_phase_invalid_during_alloc - $__internal_0_$__cuda_sm10x_tcgen05_guardrail_trap_col_being_dealloced_not_returned_by_alloc)
$__internal_0_$__cuda_sm10x_tcgen05_guardrail_trap_col_being_dealloced_not_returned_by_alloc:
[----:B------:R-:W-:Y:S05]  /*c1a0*/  BPT.TRAP 0x1 ;  /* 0x000000040000795c */ /* 0x000fea0000300000 */
[----:B------:R-:W-:-:S04]  /*c1b0*/  HFMA2 R3, -RZ, RZ, 0, 0 ;  /* 0x00000000ff037431 */ /* 0x000fc800000001ff */
[----:B------:R-:W-:Y:S05]  /*c1c0*/  RET.REL.NODEC R2 `(_ZN7cutlass13device_kernelINS_4gemm6kernel13GemmUniversalIN4cute5tupleIJiiiiEEENS1_10collective13CollectiveMmaINS1_35MainloopSm100TmaUmmaWarpSpecializedILi5ELi2ELi2ENS5_IJNS4_1CILi2EEENSA_ILi1EEESC_EEEEENS5_IJNSA_ILi256EEENSA_ILi224EEENSA_ILi128EEEEEEaNS5_IJlSC_lEEEaSJ_NS4_8TiledMMAINS4_8MMA_AtomIJNS4_21SM100_MMA_S8_2x1SM_SSIaaiLi256ELi224ELNS4_4UMMA5MajorE0ELSO_0ELNSN_8SaturateE0EEEEEENS4_6LayoutINS5_IJSC_SC_SC_EEENS5_IJNSA_ILi0EEESU_SU_EEEEENS5_IJNS4_10UnderscoreESX_SX_EEEEENS4_18SM100_TMA_2SM_LOADENS4_14ComposedLayoutINS4_7SwizzleILi3ELi4ELi3EEENS4_18smem_ptr_flag_bitsILi8EEENSS_INS5_IJNSA_ILi8EEESH_EEENS5_IJSH_SC_EEEEEEEvNS4_8identityES10_S1A_vS1B_EENS_8epilogue10collective18CollectiveEpilogueINS1D_23Sm100TmaWarpSpecializedILi1ELi1ELi224ELb0ELb0EEEJNS5_IJSH_SG_SH_EEENS5_IJNSS_ISH_SC_EENSS_ISG_SC_EEEEEaSJ_aSJ_NS1D_6fusion15FusionCallbacksIS1H_NS1M_17LinearCombinationIaiaiLNS_15FloatRoundStyleE2EEES1I_S1L_JEEENS4_5SM1004TMEM4LOAD26SM100_TMEM_LOAD_32dp32b32xENS4_13SM90_TMA_LOADENS11_INS12_ILi1ELi4ELi3EEES15_NSS_INS5_IJS16_NSA_ILi32EEEEEENS5_IJS1Y_SC_EEEEEEENS4_39AutoVectorizingCopyWithAssumedAlignmentILi128EEENS4_14SM90_TMA_STOREES22_S24_S24_EEEvvEEEEvNT_6ParamsE) ;  /* 0xffffff3c028c7950 */ /* 0x000fea0003c3ffff */
        .weak           $__internal_1_$__cuda_sm10x_tcgen05_guardrail_trap_phase_invalid_during_alloc
        .type           $__internal_1_$__cuda_sm10x_tcgen05_guardrail_trap_phase_invalid_during_alloc,@function
        .size           $__internal_1_$__cuda_sm10x_tcgen05_guardrail_trap_phase_invalid_during_alloc,($__internal_2_$__cuda_sm10x_tcgen05_guardrail_trap_unallocated_columns_being_dealloced - $__internal_1_$__cuda_sm10x_tcgen05_guardrail_trap_phase_invalid_during_alloc)
$__internal_1_$__cuda_sm10x_tcgen05_guardrail_trap_phase_invalid_during_alloc:
[----:B------:R-:W-:Y:S05]  /*c1d0*/  BPT.TRAP 0x1 ;  /* 0x000000040000795c */ /* 0x000fea0000300000 */
[----:B------:R-:W-:-:S04]  /*c1e0*/  MOV R3, 0x0 ;  /* 0x0000000000037802 */ /* 0x000fc80000000f00 */
[----:B------:R-:W-:Y:S05]  /*c1f0*/  RET.REL.NODEC R2 `(_ZN7cutlass13device_kernelINS_4gemm6kernel13GemmUniversalIN4cute5tupleIJiiiiEEENS1_10collective13CollectiveMmaINS1_35MainloopSm100TmaUmmaWarpSpecializedILi5ELi2ELi2ENS5_IJNS4_1CILi2EEENSA_ILi1EEESC_EEEEENS5_IJNSA_ILi256EEENSA_ILi224EEENSA_ILi128EEEEEEaNS5_IJlSC_lEEEaSJ_NS4_8TiledMMAINS4_8MMA_AtomIJNS4_21SM100_MMA_S8_2x1SM_SSIaaiLi256ELi224ELNS4_4UMMA5MajorE0ELSO_0ELNSN_8SaturateE0EEEEEENS4_6LayoutINS5_IJSC_SC_SC_EEENS5_IJNSA_ILi0EEESU_SU_EEEEENS5_IJNS4_10UnderscoreESX_SX_EEEEENS4_18SM100_TMA_2SM_LOADENS4_14ComposedLayoutINS4_7SwizzleILi3ELi4ELi3EEENS4_18smem_ptr_flag_bitsILi8EEENSS_INS5_IJNSA_ILi8EEESH_EEENS5_IJSH_SC_EEEEEEEvNS4_8identityES10_S1A_vS1B_EENS_8epilogue10collective18CollectiveEpilogueINS1D_23Sm100TmaWarpSpecializedILi1ELi1ELi224ELb0ELb0EEEJNS5_IJSH_SG_SH_EEENS5_IJNSS_ISH_SC_EENSS_ISG_SC_EEEEEaSJ_aSJ_NS1D_6fusion15FusionCallbacksIS1H_NS1M_17LinearCombinationIaiaiLNS_15FloatRoundStyleE2EEES1I_S1L_JEEENS4_5SM1004TMEM4LOAD26SM100_TMEM_LOAD_32dp32b32xENS4_13SM90_TMA_LOADENS11_INS12_ILi1ELi4ELi3EEES15_NSS_INS5_IJS16_NSA_ILi32EEEEEENS5_IJS1Y_SC_EEEEEEENS4_39AutoVectorizingCopyWithAssumedAlignmentILi128EEENS4_14SM90_TMA_STOREES22_S24_S24_EEEvvEEEEvNT_6ParamsE) ;  /* 0xffffff3c02807950 */ /* 0x000fea0003c3ffff */
        .weak           $__internal_2_$__cuda_sm10x_tcgen05_guardrail_trap_unallocated_columns_being_dealloced
        .type           $__internal_2_$__cuda_sm10x_tcgen05_guardrail_trap_unallocated_columns_being_dealloced,@function
        .size           $__internal_2_$__cuda_sm10x_tcgen05_guardrail_trap_unallocated_columns_being_dealloced,(.L_x_152 - $__internal_2_$__cuda_sm10x_tcgen05_guardrail_trap_unallocated_columns_being_dealloced)
$__internal_2_$__cuda_sm10x_tcgen05_guardrail_trap_unallocated_columns_being_dealloced:
[----:B------:R-:W-:Y:S05]  /*c200*/  BPT.TRAP 0x1 ;  /* 0x000000040000795c */ /* 0x000fea0000300000 */
[----:B------:R-:W-:-:S04]  /*c210*/  HFMA2 R3, -RZ, RZ, 0, 0 ;  /* 0x00000000ff037431 */ /* 0x000fc800000001ff */
[----:B------:R-:W-:Y:S05]  /*c220*/  RET.REL.NODEC R2 `(_ZN7cutlass13device_kernelINS_4gemm6kernel13GemmUniversalIN4cute5tupleIJiiiiEEENS1_10collective13CollectiveMmaINS1_35MainloopSm100TmaUmmaWarpSpecializedILi5ELi2ELi2ENS5_IJNS4_1CILi2EEENSA_ILi1EEESC_EEEEENS5_IJNSA_ILi256EEENSA_ILi224EEENSA_ILi128EEEEEEaNS5_IJlSC_lEEEaSJ_NS4_8TiledMMAINS4_8MMA_AtomIJNS4_21SM100_MMA_S8_2x1SM_SSIaaiLi256ELi224ELNS4_4UMMA5MajorE0ELSO_0ELNSN_8SaturateE0EEEEEENS4_6LayoutINS5_IJSC_SC_SC_EEENS5_IJNSA_ILi0EEESU_SU_EEEEENS5_IJNS4_10UnderscoreESX_SX_EEEEENS4_18SM100_TMA_2SM_LOADENS4_14ComposedLayoutINS4_7SwizzleILi3ELi4ELi3EEENS4_18smem_ptr_flag_bitsILi8EEENSS_INS5_IJNSA_ILi8EEESH_EEENS5_IJSH_SC_EEEEEEEvNS4_8identityES10_S1A_vS1B_EENS_8epilogue10collective18CollectiveEpilogueINS1D_23Sm100TmaWarpSpecializedILi1ELi1ELi224ELb0ELb0EEEJNS5_IJSH_SG_SH_EEENS5_IJNSS_ISH_SC_EENSS_ISG_SC_EEEEEaSJ_aSJ_NS1D_6fusion15FusionCallbacksIS1H_NS1M_17LinearCombinationIaiaiLNS_15FloatRoundStyleE2EEES1I_S1L_JEEENS4_5SM1004TMEM4LOAD26SM100_TMEM_LOAD_32dp32b32xENS4_13SM90_TMA_LOADENS11_INS12_ILi1ELi4ELi3EEES15_NSS_INS5_IJS16_NSA_ILi32EEEEEENS5_IJS1Y_SC_EEEEEEENS4_39AutoVectorizingCopyWithAssumedAlignmentILi128EEENS4_14SM90_TMA_STOREES22_S24_S24_EEEvvEEEEvNT_6ParamsE) ;  /* 0xffffff3c02747950 */ /* 0x000fea0003c3ffff */
.L_x_151:
[----:B------:R-:W-:-:S00]  /*c230*/  BRA `(.L_x_151) ;  /* 0xfffffffc00fc7947 */ /* 0x000fc0000383ffff */
[----:B------:R-:W-:-:S00]  /*c240*/  NOP ;  /* 0x0000000000007918 */ /* 0x000fc00000000000 */
        /* <DEDUP_REMOVED lines=11> */
.L_x_152:


//--------------------- .nv.global.init           --------------------------
	.section	.nv.global.init,"aw",@progbits
.nv.global.init:
	.type		$str$27,@object
	.size		$str$27,($str$28 - $str$27)
$str$27:
        /*0000*/ 	.byte	0x28, 0x61, 0x64, 0x64, 0x72, 0x65, 0x73, 0x73, 0x20, 0x26, 0x20, 0x6d, 0x61, 0x73, 0x6b, 0x29
        /*0010*/ 	.byte	0x20, 0x3d, 0x3d, 0x20, 0x30, 0x00
	.type		$str$28,@object
	.size		$str$28,($str$26 - $str$28)
$str$28:
        /*0016*/ 	.byte	0x2f, 0x74, 0x6d, 0x70, 0x2f, 0x63, 0x75, 0x74, 0x6c, 0x61, 0x73, 0x73, 0x5f, 0x73, 0x77, 0x65
        /*0026*/ 	.byte	0x65, 0x70, 0x5f, 0x73, 0x72, 0x63, 0x2f, 0x69, 0x6e, 0x63, 0x6c, 0x75, 0x64, 0x65, 0x2f, 0x63
        /*0036*/ 	.byte	0x75, 0x74, 0x65, 0x2f, 0x70, 0x6f, 0x69, 0x6e, 0x74, 0x65, 0x72, 0x5f, 0x66, 0x6c, 0x61, 0x67
        /*0046*/ 	.byte	0x67, 0x65, 0x64, 0x2e, 0x68, 0x70, 0x70, 0x00
	.type		$str$26,@object
	.size		$str$26,($str$25 - $str$26)
$str$26:
        /*004e*/ 	.byte	0x2f, 0x74, 0x6d, 0x70, 0x2f, 0x63, 0x75, 0x74, 0x6c, 0x61, 0x73, 0x73, 0x5f, 0x73, 0x77, 0x65
        /*005e*/ 	.byte	0x65, 0x70, 0x5f, 0x73, 0x72, 0x63, 0x2f, 0x69, 0x6e, 0x63, 0x6c, 0x75, 0x64, 0x65, 0x2f, 0x63
        /*006e*/ 	.byte	0x75, 0x74, 0x65, 0x2f, 0x61, 0x74, 0x6f, 0x6d, 0x2f, 0x63, 0x6f, 0x70, 0x79, 0x5f, 0x74, 0x72
        /*007e*/ 	.byte	0x61, 0x69, 0x74, 0x73, 0x5f, 0x73, 0x6d, 0x31, 0x30, 0x30, 0x2e, 0x68, 0x70, 0x70, 0x00
	.type		$str$25,@object
	.size		$str$25,(__unnamed_1 - $str$25)
$str$25:
        /*008d*/ 	.byte	0x28, 0x28, 0x75, 0x69, 0x6e, 0x74, 0x33, 0x32, 0x5f, 0x74, 0x28, 0x74, 0x68, 0x72, 0x65, 0x61
        /*009d*/ 	.byte	0x64, 0x49, 0x64, 0x78, 0x2e, 0x78, 0x29, 0x20, 0x2f, 0x20, 0x33, 0x32, 0x29, 0x20, 0x25, 0x20
        /*00ad*/ 	.byte	0x34, 0x29, 0x20, 0x3d, 0x3d, 0x20, 0x28, 0x28, 0x28, 0x74, 0x6d, 0x65, 0x6d, 0x5f, 0x61, 0x64
        /*00bd*/ 	.byte	0x64, 0x72, 0x20, 0x3e, 0x3e, 0x20, 0x31, 0x36, 0x29, 0x20, 0x2f, 0x20, 0x33, 0x32, 0x29, 0x20
        /*00cd*/ 	.byte	0x25, 0x20, 0x34, 0x29, 0x00
	.type		__unnamed_1,@object
	.size		__unnamed_1,(__unnamed_2 - __unnamed_1)
__unnamed_1:
        /* <DEDUP_REMOVED lines=25> */
        /*0262*/ 	.byte	0x3e, 0x3e, 0x3e, 0x3e, 0x5d, 0x00
	.type		__unnamed_2,@object
	.size		__unnamed_2,(.L_2 - __unnamed_2)
__unnamed_2:
        /* <DEDUP_REMOVED lines=41> */
.L_2:


//--------------------- .nv.shared._ZN7cutlass13device_kernelINS_4gemm6kernel13GemmUniversalIN4cute5tupleIJiiiiEEENS1_10collective13CollectiveMmaINS1_35MainloopSm100TmaUmmaWarpSpecializedILi5ELi2ELi2ENS5_IJNS4_1CILi2EEENSA_ILi1EEESC_EEEEENS5_IJNSA_ILi256EEENSA_ILi224EEENSA_ILi128EEEEEEaNS5_IJlSC_lEEEaSJ_NS4_8TiledMMAINS4_8MMA_AtomIJNS4_21SM100_MMA_S8_2x1SM_SSIaaiLi256ELi224ELNS4_4UMMA5MajorE0ELSO_0ELNSN_8SaturateE0EEEEEENS4_6LayoutINS5_IJSC_SC_SC_EEENS5_IJNSA_ILi0EEESU_SU_EEEEENS5_IJNS4_10UnderscoreESX_SX_EEEEENS4_18SM100_TMA_2SM_LOADENS4_14ComposedLayoutINS4_7SwizzleILi3ELi4ELi3EEENS4_18smem_ptr_flag_bitsILi8EEENSS_INS5_IJNSA_ILi8EEESH_EEENS5_IJSH_SC_EEEEEEEvNS4_8identityES10_S1A_vS1B_EENS_8epilogue10collective18CollectiveEpilogueINS1D_23Sm100TmaWarpSpecializedILi1ELi1ELi224ELb0ELb0EEEJNS5_IJSH_SG_SH_EEENS5_IJNSS_ISH_SC_EENSS_ISG_SC_EEEEEaSJ_aSJ_NS1D_6fusion15FusionCallbacksIS1H_NS1M_17LinearCombinationIaiaiLNS_15FloatRoundStyleE2EEES1I_S1L_JEEENS4_5SM1004TMEM4LOAD26SM100_TMEM_LOAD_32dp32b32xENS4_13SM90_TMA_LOADENS11_INS12_ILi1ELi4ELi3EEES15_NSS_INS5_IJS16_NSA_ILi32EEEEEENS5_IJS1Y_SC_EEEEEEENS4_39AutoVectorizingCopyWithAssumedAlignmentILi128EEENS4_14SM90_TMA_STOREES22_S24_S24_EEEvvEEEEvNT_6ParamsE --------------------------
	.section	.nv.shared._ZN7cutlass13device_kernelINS_4gemm6kernel13GemmUniversalIN4cute5tupleIJiiiiEEENS1_10collective13CollectiveMmaINS1_35MainloopSm100TmaUmmaWarpSpecializedILi5ELi2ELi2ENS5_IJNS4_1CILi2EEENSA_ILi1EEESC_EEEEENS5_IJNSA_ILi256EEENSA_ILi224EEENSA_ILi128EEEEEEaNS5_IJlSC_lEEEaSJ_NS4_8TiledMMAINS4_8MMA_AtomIJNS4_21SM100_MMA_S8_2x1SM_SSIaaiLi256ELi224ELNS4_4UMMA5MajorE0ELSO_0ELNSN_8SaturateE0EEEEEENS4_6LayoutINS5_IJSC_SC_SC_EEENS5_IJNSA_ILi0EEESU_SU_EEEEENS5_IJNS4_10UnderscoreESX_SX_EEEEENS4_18SM100_TMA_2SM_LOADENS4_14ComposedLayoutINS4_7SwizzleILi3ELi4ELi3EEENS4_18smem_ptr_flag_bitsILi8EEENSS_INS5_IJNSA_ILi8EEESH_EEENS5_IJSH_SC_EEEEEEEvNS4_8identityES10_S1A_vS1B_EENS_8epilogue10collective18CollectiveEpilogueINS1D_23Sm100TmaWarpSpecializedILi1ELi1ELi224ELb0ELb0EEEJNS5_IJSH_SG_SH_EEENS5_IJNSS_ISH_SC_EENSS_ISG_SC_EEEEEaSJ_aSJ_NS1D_6fusion15FusionCallbacksIS1H_NS1M_17LinearCombinationIaiaiLNS_15FloatRoundStyleE2EEES1I_S1L_JEEENS4_5SM1004TMEM4LOAD26SM100_TMEM_LOAD_32dp32b32xENS4_13SM90_TMA_LOADENS11_INS12_ILi1ELi4ELi3EEES15_NSS_INS5_IJS16_NSA_ILi32EEEEEENS5_IJS1Y_SC_EEEEEEENS4_39AutoVectorizingCopyWithAssumedAlignmentILi128EEENS4_14SM90_TMA_STOREES22_S24_S24_EEEvvEEEEvNT_6ParamsE,"aw",@nobits
	.sectionflags	@""
	.align	16
	.zero		1024


//--------------------- .nv.shared.reserved.0     --------------------------
	.section	.nv.shared.reserved.0,"aw",@nobits
	.weak		__nv_reservedSMEM_offset_0_alias
	.size		__nv_reservedSMEM_offset_0_alias, 0, 64
	.other		__nv_reservedSMEM_offset_0_alias,@"STO_CUDA_RESERVED_SHARED STV_DEFAULT"
__nv_reservedSMEM_offset_0_alias:
	.zero		0
.nv.shared.reserved.0:
	.zero		64
	.weak		__nv_reservedSMEM_tcgen05_partition
	.type		__nv_reservedSMEM_tcgen05_partition,@object
	.size		__nv_reservedSMEM_tcgen05_partition,(.L_0 - __nv_reservedSMEM_tcgen05_partition)
__nv_reservedSMEM_tcgen05_partition:
	.zero		32
.L_0:


//--------------------- .nv.global                --------------------------
	.section	.nv.global,"aw",@nobits
.nv.global:
	.type		_ZN40_INTERNAL_b70af628_4_k_cu_0515e451_248894cute1_E,@object
	.size		_ZN40_INTERNAL_b70af628_4_k_cu_0515e451_248894cute1_E,(_ZN40_INTERNAL_b70af628_4_k_cu_0515e451_248894cuda3std3__45__cpo6cbeginE - _ZN40_INTERNAL_b70af628_4_k_cu_0515e451_248894cute1_E)
_ZN40_INTERNAL_b70af628_4_k_cu_0515e451_248894cute1_E:
	.zero		1
	.type		_ZN40_INTERNAL_b70af628_4_k_cu_0515e451_248894cuda3std3__45__cpo6cbeginE,@object
	.size		_ZN40_INTERNAL_b70af628_4_k_cu_0515e451_248894cuda3std3__45__cpo6cbeginE,(_ZN40_INTERNAL_b70af628_4_k_cu_0515e451_248894cuda3std3__48in_placeE - _ZN40_INTERNAL_b70af628_4_k_cu_0515e451_248894cuda3std3__45__cpo6cbeginE)
_ZN40_INTERNAL_b70af628_4_k_cu_0515e451_248894cuda3std3__45__cpo6cbeginE:
	.zero		1
	.type		_ZN40_INTERNAL_b70af628_4_k_cu_0515e451_248894cuda3std3__48in_placeE,@object
	.size		_ZN40_INTERNAL_b70af628_4_k_cu_0515e451_248894cuda3std3__48in_placeE,(_ZN40_INTERNAL_b70af628_4_k_cu_0515e451_248894cuda3std6ranges3__45__cpo9iter_moveE - _ZN40_INTERNAL_b70af628_4_k_cu_0515e451_248894cuda3std3__48in_placeE)
_ZN40_INTERNAL_b70af628_4_k_cu_0515e451_248894cuda3std3__48in_placeE:
	.zero		1
	.type		_ZN40_INTERNAL_b70af628_4_k_cu_0515e451_248894cuda3std6ranges3__45__cpo9iter_moveE,@object
	.size		_ZN40_INTERNAL_b70af628_4_k_cu_0515e451_248894cuda3std6ranges3__45__cpo9iter_moveE,(_ZN40_INTERNAL_b70af628_4_k_cu_0515e451_248894cuda3std3__45__cpo5beginE - _ZN40_INTERNAL_b70af628_4_k_cu_0515e451_248894cuda3std6ranges3__45__cpo9iter_moveE)
_ZN40_INTERNAL_b70af628_4_k_cu_0515e451_248894cuda3std6ranges3__45__cpo9iter_moveE:
	.zero		1
	.type		_ZN40_INTERNAL_b70af628_4_k_cu_0515e451_248894cuda3std3__45__cpo5beginE,@object
	.size		_ZN40_INTERNAL_b70af628_4_k_cu_0515e451_248894cuda3std3__45__cpo5beginE,(_ZN40_INTERNAL_b70af628_4_k_cu_0515e451_248894cuda3std3__442_GLOBAL__N__b70af628_4_k_cu_0515e451_248896ignoreE - _ZN40_INTERNAL_b70af628_4_k_cu_0515e451_248894cuda3std3__45__cpo5beginE)
_ZN40_INTERNAL_b70af628_4_k_cu_0515e451_248894cuda3std3__45__cpo5beginE:
	.zero		1
	.type		_ZN40_INTERNAL_b70af628_4_k_cu_0515e451_248894cuda3std3__442_GLOBAL__N__b70af628_4_k_cu_0515e451_248896ignoreE,@object
	.size		_ZN40_INTERNAL_b70af628_4_k_cu_0515e451_248894cuda3std3__442_GLOBAL__N__b70af628_4_k_cu_0515e451_248896ignoreE,(_ZN40_INTERNAL_b70af628_4_k_cu_0515e451_248894cute7productE - _ZN40_INTERNAL_b70af628_4_k_cu_0515e451_248894cuda3std3__442_GLOBAL__N__b70af628_4_k_cu_0515e451_248896ignoreE)
_ZN40_INTERNAL_b70af628_4_k_cu_0515e451_248894cuda3std3__442_GLOBAL__N__b70af628_4_k_cu_0515e451_248896ignoreE:
	.zero		1
	.type		_ZN40_INTERNAL_b70af628_4_k_cu_0515e451_248894cute7productE,@object
	.size		_ZN40_INTERNAL_b70af628_4_k_cu_0515e451_248894cute7productE,(_ZN40_INTERNAL_b70af628_4_k_cu_0515e451_248894cuda3std3__45__cpo3endE - _ZN40_INTERNAL_b70af628_4_k_cu_0515e451_248894cute7productE)
_ZN40_INTERNAL_b70af628_4_k_cu_0515e451_248894cute7productE:
	.zero		1
	.type		_ZN40_INTERNAL_b70af628_4_k_cu_0515e451_248894cuda3std3__45__cpo3endE,@object
	.size		_ZN40_INTERNAL_b70af628_4_k_cu_0515e451_248894cuda3std3__45__cpo3endE,(_ZN40_INTERNAL_b70af628_4_k_cu_0515e451_248894cuda3std3__419piecewise_constructE - _ZN40_INTERNAL_b70af628_4_k_cu_0515e451_248894cuda3std3__45__cpo3endE)
_ZN40_INTERNAL_b70af628_4_k_cu_0515e451_248894cuda3std3__45__cpo3endE:
	.zero		1
	.type		_ZN40_INTERNAL_b70af628_4_k_cu_0515e451_248894cuda3std3__419piecewise_constructE,@object
	.size		_ZN40_INTERNAL_b70af628_4_k_cu_0515e451_248894cuda3std3__419piecewise_constructE,(_ZN40_INTERNAL_b70af628_4_k_cu_0515e451_248894cuda3std3__45__cpo4cendE - _ZN40_INTERNAL_b70af628_4_k_cu_0515e451_248894cuda3std3__419piecewise_constructE)
_ZN40_INTERNAL_b70af628_4_k_cu_0515e451_248894cuda3std3__419piecewise_constructE:
	.zero		1
	.type		_ZN40_INTERNAL_b70af628_4_k_cu_0515e451_248894cuda3std3__45__cpo4cendE,@object
	.size		_ZN40_INTERNAL_b70af628_4_k_cu_0515e451_248894cuda3std3__45__cpo4cendE,(_ZN40_INTERNAL_b70af628_4_k_cu_0515e451_248894cuda3std6ranges3__45__cpo4swapE - _ZN40_INTERNAL_b70af628_4_k_cu_0515e451_248894cuda3std3__45__cpo4cendE)
_ZN40_INTERNAL_b70af628_4_k_cu_0515e451_248894cuda3std3__45__cpo4cendE:
	.zero		1
	.type		_ZN40_INTERNAL_b70af628_4_k_cu_0515e451_248894cuda3std6ranges3__45__cpo4swapE,@object
	.size		_ZN40_INTERNAL_b70af628_4_k_cu_0515e451_248894cuda3std6ranges3__45__cpo4swapE,(.L_10 - _ZN40_INTERNAL_b70af628_4_k_cu_0515e451_248894cuda3std6ranges3__45__cpo4swapE)
_ZN40_INTERNAL_b70af628_4_k_cu_0515e451_248894cuda3std6ranges3__45__cpo4swapE:
	.zero		1
.L_10:


//--------------------- .nv.constant0._ZN7cutlass13device_kernelINS_4gemm6kernel13GemmUniversalIN4cute5tupleIJiiiiEEENS1_10collective13CollectiveMmaINS1_35MainloopSm100TmaUmmaWarpSpecializedILi5ELi2ELi2ENS5_IJNS4_1CILi2EEENSA_ILi1EEESC_EEEEENS5_IJNSA_ILi256EEENSA_ILi224EEENSA_ILi128EEEEEEaNS5_IJlSC_lEEEaSJ_NS4_8TiledMMAINS4_8MMA_AtomIJNS4_21SM100_MMA_S8_2x1SM_SSIaaiLi256ELi224ELNS4_4UMMA5MajorE0ELSO_0ELNSN_8SaturateE0EEEEEENS4_6LayoutINS5_IJSC_SC_SC_EEENS5_IJNSA_ILi0EEESU_SU_EEEEENS5_IJNS4_10UnderscoreESX_SX_EEEEENS4_18SM100_TMA_2SM_LOADENS4_14ComposedLayoutINS4_7SwizzleILi3ELi4ELi3EEENS4_18smem_ptr_flag_bitsILi8EEENSS_INS5_IJNSA_ILi8EEESH_EEENS5_IJSH_SC_EEEEEEEvNS4_8identityES10_S1A_vS1B_EENS_8epilogue10collective18CollectiveEpilogueINS1D_23Sm100TmaWarpSpecializedILi1ELi1ELi224ELb0ELb0EEEJNS5_IJSH_SG_SH_EEENS5_IJNSS_ISH_SC_EENSS_ISG_SC_EEEEEaSJ_aSJ_NS1D_6fusion15FusionCallbacksIS1H_NS1M_17LinearCombinationIaiaiLNS_15FloatRoundStyleE2EEES1I_S1L_JEEENS4_5SM1004TMEM4LOAD26SM100_TMEM_LOAD_32dp32b32xENS4_13SM90_TMA_LOADENS11_INS12_ILi1ELi4ELi3EEES15_NSS_INS5_IJS16_NSA_ILi32EEEEEENS5_IJS1Y_SC_EEEEEEENS4_39AutoVectorizingCopyWithAssumedAlignmentILi128EEENS4_14SM90_TMA_STOREES22_S24_S24_EEEvvEEEEvNT_6ParamsE --------------------------
	.section	.nv.constant0._ZN7cutlass13device_kernelINS_4gemm6kernel13GemmUniversalIN4cute5tupleIJiiiiEEENS1_10collective13CollectiveMmaINS1_35MainloopSm100TmaUmmaWarpSpecializedILi5ELi2ELi2ENS5_IJNS4_1CILi2EEENSA_ILi1EEESC_EEEEENS5_IJNSA_ILi256EEENSA_ILi224EEENSA_ILi128EEEEEEaNS5_IJlSC_lEEEaSJ_NS4_8TiledMMAINS4_8MMA_AtomIJNS4_21SM100_MMA_S8_2x1SM_SSIaaiLi256ELi224ELNS4_4UMMA5MajorE0ELSO_0ELNSN_8SaturateE0EEEEEENS4_6LayoutINS5_IJSC_SC_SC_EEENS5_IJNSA_ILi0EEESU_SU_EEEEENS5_IJNS4_10UnderscoreESX_SX_EEEEENS4_18SM100_TMA_2SM_LOADENS4_14ComposedLayoutINS4_7SwizzleILi3ELi4ELi3EEENS4_18smem_ptr_flag_bitsILi8EEENSS_INS5_IJNSA_ILi8EEESH_EEENS5_IJSH_SC_EEEEEEEvNS4_8identityES10_S1A_vS1B_EENS_8epilogue10collective18CollectiveEpilogueINS1D_23Sm100TmaWarpSpecializedILi1ELi1ELi224ELb0ELb0EEEJNS5_IJSH_SG_SH_EEENS5_IJNSS_ISH_SC_EENSS_ISG_SC_EEEEEaSJ_aSJ_NS1D_6fusion15FusionCallbacksIS1H_NS1M_17LinearCombinationIaiaiLNS_15FloatRoundStyleE2EEES1I_S1L_JEEENS4_5SM1004TMEM4LOAD26SM100_TMEM_LOAD_32dp32b32xENS4_13SM90_TMA_LOADENS11_INS12_ILi1ELi4ELi3EEES15_NSS_INS5_IJS16_NSA_ILi32EEEEEENS5_IJS1Y_SC_EEEEEEENS4_39AutoVectorizingCopyWithAssumedAlignmentILi128EEENS4_14SM90_TMA_STOREES22_S24_S24_EEEvvEEEEvNT_6ParamsE,"a",@progbits
	.sectionflags	@""
	.align	4
.nv.constant0._ZN7cutlass13device_kernelINS_4gemm6kernel13GemmUniversalIN4cute5tupleIJiiiiEEENS1_10collective13CollectiveMmaINS1_35MainloopSm100TmaUmmaWarpSpecializedILi5ELi2ELi2ENS5_IJNS4_1CILi2EEENSA_ILi1EEESC_EEEEENS5_IJNSA_ILi256EEENSA_ILi224EEENSA_ILi128EEEEEEaNS5_IJlSC_lEEEaSJ_NS4_8TiledMMAINS4_8MMA_AtomIJNS4_21SM100_MMA_S8_2x1SM_SSIaaiLi256ELi224ELNS4_4UMMA5MajorE0ELSO_0ELNSN_8SaturateE0EEEEEENS4_6LayoutINS5_IJSC_SC_SC_EEENS5_IJNSA_ILi0EEESU_SU_EEEEENS5_IJNS4_10UnderscoreESX_SX_EEEEENS4_18SM100_TMA_2SM_LOADENS4_14ComposedLayoutINS4_7SwizzleILi3ELi4ELi3EEENS4_18smem_ptr_flag_bitsILi8EEENSS_INS5_IJNSA_ILi8EEESH_EEENS5_IJSH_SC_EEEEEEEvNS4_8identityES10_S1A_vS1B_EENS_8epilogue10collective18CollectiveEpilogueINS1D_23Sm100TmaWarpSpecializedILi1ELi1ELi224ELb0ELb0EEEJNS5_IJSH_SG_SH_EEENS5_IJNSS_ISH_SC_EENSS_ISG_SC_EEEEEaSJ_aSJ_NS1D_6fusion15FusionCallbacksIS1H_NS1M_17LinearCombinationIaiaiLNS_15FloatRoundStyleE2EEES1I_S1L_JEEENS4_5SM1004TMEM4LOAD26SM100_TMEM_LOAD_32dp32b32xENS4_13SM90_TMA_LOADENS11_INS12_ILi1ELi4ELi3EEES15_NSS_INS5_IJS16_NSA_ILi32EEEEEENS5_IJS1Y_SC_EEEEEEENS4_39AutoVectorizingCopyWithAssumedAlignmentILi128EEENS4_14SM90_TMA_STOREES22_S24_S24_EEEvvEEEEvNT_6ParamsE:
	.zero		2944


//--------------------- SYMBOLS --------------------------

	.type		.nv.reservedSmem.offset0,@object
	.size		.nv.reservedSmem.offset0,0x4
	.type		.nv.reservedSmem.cap,@object
	.size		.nv.reservedSmem.cap,0x4
	.type		__assertfail,@function
